//
// Generated by NVIDIA NVVM Compiler
//
// Compiler Build ID: CL-36424714
// Cuda compilation tools, release 13.0, V13.0.88
// Based on NVVM 20.0.0
//

.version 9.0
.target sm_100
.address_size 64

	// .globl	_Z22get_vacuum_probabilityPA3_A2_diiPdidS2_dd
.func  (.param .align 16 .b8 func_retval0[16]) __internal_trig_reduction_slowpathd
(
	.param .b64 __internal_trig_reduction_slowpathd_param_0
)
;
.const .align 8 .b8 dm_device[216];
.const .align 8 .b8 mix_device[864];
.const .align 8 .b8 device_Rhos[40];
.const .align 8 .b8 device_Radii[40];
.const .align 8 .b8 device_CosLimit[40];
.const .align 8 .b8 device_YpMap[40];
.global .align 8 .b8 __cudart_i2opi_d[144] = {8, 93, 141, 31, 177, 95, 251, 107, 234, 146, 82, 138, 247, 57, 7, 61, 123, 241, 229, 235, 199, 186, 39, 117, 45, 234, 95, 158, 102, 63, 70, 79, 183, 9, 203, 39, 207, 126, 54, 109, 31, 109, 10, 90, 139, 17, 47, 239, 15, 152, 5, 222, 255, 151, 248, 31, 59, 40, 249, 189, 139, 95, 132, 156, 244, 57, 83, 131, 57, 214, 145, 57, 65, 126, 95, 180, 38, 112, 156, 233, 132, 68, 187, 46, 245, 53, 130, 232, 62, 167, 41, 177, 28, 235, 29, 254, 28, 146, 209, 9, 234, 46, 73, 6, 224, 210, 77, 66, 58, 110, 36, 183, 97, 197, 187, 222, 171, 99, 81, 254, 65, 144, 67, 60, 153, 149, 98, 219, 192, 221, 52, 245, 209, 87, 39, 252, 41, 21, 68, 78, 110, 131, 249, 162};
.global .align 16 .b8 __cudart_sin_cos_coeffs[128] = {70, 210, 176, 44, 241, 229, 90, 190, 146, 227, 172, 105, 227, 29, 199, 62, 161, 98, 219, 25, 160, 1, 42, 191, 24, 8, 17, 17, 17, 17, 129, 63, 84, 85, 85, 85, 85, 85, 197, 191, 0, 0, 0, 0, 0, 0, 0, 0, 0, 0, 0, 0, 0, 0, 0, 0, 100, 129, 253, 32, 131, 255, 168, 189, 40, 133, 239, 193, 167, 238, 33, 62, 217, 230, 6, 142, 79, 126, 146, 190, 233, 188, 221, 25, 160, 1, 250, 62, 71, 93, 193, 22, 108, 193, 86, 191, 81, 85, 85, 85, 85, 85, 165, 63, 0, 0, 0, 0, 0, 0, 224, 191, 0, 0, 0, 0, 0, 0, 240, 63};

.visible .entry _Z22get_vacuum_probabilityPA3_A2_diiPdidS2_dd(
	.param .u64 .ptr .align 1 _Z22get_vacuum_probabilityPA3_A2_diiPdidS2_dd_param_0,
	.param .u32 _Z22get_vacuum_probabilityPA3_A2_diiPdidS2_dd_param_1,
	.param .u32 _Z22get_vacuum_probabilityPA3_A2_diiPdidS2_dd_param_2,
	.param .u64 .ptr .align 1 _Z22get_vacuum_probabilityPA3_A2_diiPdidS2_dd_param_3,
	.param .u32 _Z22get_vacuum_probabilityPA3_A2_diiPdidS2_dd_param_4,
	.param .f64 _Z22get_vacuum_probabilityPA3_A2_diiPdidS2_dd_param_5,
	.param .u64 .ptr .align 1 _Z22get_vacuum_probabilityPA3_A2_diiPdidS2_dd_param_6,
	.param .f64 _Z22get_vacuum_probabilityPA3_A2_diiPdidS2_dd_param_7,
	.param .f64 _Z22get_vacuum_probabilityPA3_A2_diiPdidS2_dd_param_8
)
{
	.local .align 8 .b8 	__local_depot0[72];
	.reg .b64 	%SP;
	.reg .b64 	%SPL;
	.reg .pred 	%p<13>;
	.reg .b32 	%r<38>;
	.reg .b64 	%rd<31>;
	.reg .b64 	%fd<202>;

	mov.u64 	%SPL, __local_depot0;
	ld.param.u64 	%rd3, [_Z22get_vacuum_probabilityPA3_A2_diiPdidS2_dd_param_3];
	ld.param.f64 	%fd24, [_Z22get_vacuum_probabilityPA3_A2_diiPdidS2_dd_param_5];
	ld.param.f64 	%fd22, [_Z22get_vacuum_probabilityPA3_A2_diiPdidS2_dd_param_7];
	ld.param.f64 	%fd23, [_Z22get_vacuum_probabilityPA3_A2_diiPdidS2_dd_param_8];
	cvta.to.global.u64 	%rd4, %rd3;
	mov.u32 	%r13, %ctaid.x;
	mov.u32 	%r14, %ntid.x;
	mov.u32 	%r15, %tid.x;
	mad.lo.s32 	%r1, %r13, %r14, %r15;
	mul.f64 	%fd25, %fd24, 0d3FF4455B5692DEBF;
	mul.wide.s32 	%rd5, %r1, 8;
	add.s64 	%rd6, %rd4, %rd5;
	ld.global.f64 	%fd26, [%rd6];
	div.rn.f64 	%fd1, %fd25, %fd26;
	mul.f64 	%fd2, %fd22, %fd1;
	abs.f64 	%fd3, %fd2;
	setp.neu.f64 	%p1, %fd3, 0d7FF0000000000000;
	@%p1 bra 	$L__BB0_2;
	mov.f64 	%fd32, 0d0000000000000000;
	mul.rn.f64 	%fd199, %fd2, %fd32;
	mov.b32 	%r35, 0;
	bra.uni 	$L__BB0_4;
$L__BB0_2:
	mul.f64 	%fd27, %fd2, 0d3FE45F306DC9C883;
	cvt.rni.s32.f64 	%r35, %fd27;
	cvt.rn.f64.s32 	%fd28, %r35;
	fma.rn.f64 	%fd29, %fd28, 0dBFF921FB54442D18, %fd2;
	fma.rn.f64 	%fd30, %fd28, 0dBC91A62633145C00, %fd29;
	fma.rn.f64 	%fd199, %fd28, 0dB97B839A252049C0, %fd30;
	setp.ltu.f64 	%p2, %fd3, 0d41E0000000000000;
	@%p2 bra 	$L__BB0_4;
	{ // callseq 0, 0
	.param .b64 param0;
	st.param.f64 	[param0], %fd2;
	.param .align 16 .b8 retval0[16];
	call.uni (retval0), 
	__internal_trig_reduction_slowpathd, 
	(
	param0
	);
	ld.param.f64 	%fd199, [retval0];
	ld.param.b32 	%r35, [retval0+8];
	} // callseq 0
$L__BB0_4:
	shl.b32 	%r18, %r35, 6;
	cvt.u64.u32 	%rd7, %r18;
	and.b64  	%rd8, %rd7, 64;
	mov.u64 	%rd9, __cudart_sin_cos_coeffs;
	add.s64 	%rd10, %rd9, %rd8;
	mul.rn.f64 	%fd33, %fd199, %fd199;
	and.b32  	%r19, %r35, 1;
	setp.eq.b32 	%p3, %r19, 1;
	selp.f64 	%fd34, 0dBDA8FF8320FD8164, 0d3DE5DB65F9785EBA, %p3;
	ld.global.nc.v2.f64 	{%fd35, %fd36}, [%rd10];
	fma.rn.f64 	%fd37, %fd34, %fd33, %fd35;
	fma.rn.f64 	%fd38, %fd37, %fd33, %fd36;
	ld.global.nc.v2.f64 	{%fd39, %fd40}, [%rd10+16];
	fma.rn.f64 	%fd41, %fd38, %fd33, %fd39;
	fma.rn.f64 	%fd42, %fd41, %fd33, %fd40;
	ld.global.nc.v2.f64 	{%fd43, %fd44}, [%rd10+32];
	fma.rn.f64 	%fd45, %fd42, %fd33, %fd43;
	fma.rn.f64 	%fd46, %fd45, %fd33, %fd44;
	fma.rn.f64 	%fd47, %fd46, %fd199, %fd199;
	fma.rn.f64 	%fd48, %fd46, %fd33, 0d3FF0000000000000;
	selp.f64 	%fd49, %fd48, %fd47, %p3;
	and.b32  	%r20, %r35, 2;
	setp.eq.s32 	%p4, %r20, 0;
	mov.f64 	%fd50, 0d0000000000000000;
	sub.f64 	%fd51, %fd50, %fd49;
	selp.f64 	%fd8, %fd49, %fd51, %p4;
	mul.f64 	%fd9, %fd23, %fd1;
	abs.f64 	%fd10, %fd9;
	setp.neu.f64 	%p5, %fd10, 0d7FF0000000000000;
	@%p5 bra 	$L__BB0_6;
	mov.f64 	%fd57, 0d0000000000000000;
	mul.rn.f64 	%fd200, %fd9, %fd57;
	mov.b32 	%r36, 0;
	bra.uni 	$L__BB0_8;
$L__BB0_6:
	mul.f64 	%fd52, %fd9, 0d3FE45F306DC9C883;
	cvt.rni.s32.f64 	%r36, %fd52;
	cvt.rn.f64.s32 	%fd53, %r36;
	fma.rn.f64 	%fd54, %fd53, 0dBFF921FB54442D18, %fd9;
	fma.rn.f64 	%fd55, %fd53, 0dBC91A62633145C00, %fd54;
	fma.rn.f64 	%fd200, %fd53, 0dB97B839A252049C0, %fd55;
	setp.ltu.f64 	%p6, %fd10, 0d41E0000000000000;
	@%p6 bra 	$L__BB0_8;
	{ // callseq 1, 0
	.param .b64 param0;
	st.param.f64 	[param0], %fd9;
	.param .align 16 .b8 retval0[16];
	call.uni (retval0), 
	__internal_trig_reduction_slowpathd, 
	(
	param0
	);
	ld.param.f64 	%fd200, [retval0];
	ld.param.b32 	%r36, [retval0+8];
	} // callseq 1
$L__BB0_8:
	shl.b32 	%r23, %r36, 6;
	cvt.u64.u32 	%rd11, %r23;
	and.b64  	%rd12, %rd11, 64;
	add.s64 	%rd14, %rd9, %rd12;
	mul.rn.f64 	%fd58, %fd200, %fd200;
	and.b32  	%r24, %r36, 1;
	setp.eq.b32 	%p7, %r24, 1;
	selp.f64 	%fd59, 0dBDA8FF8320FD8164, 0d3DE5DB65F9785EBA, %p7;
	ld.global.nc.v2.f64 	{%fd60, %fd61}, [%rd14];
	fma.rn.f64 	%fd62, %fd59, %fd58, %fd60;
	fma.rn.f64 	%fd63, %fd62, %fd58, %fd61;
	ld.global.nc.v2.f64 	{%fd64, %fd65}, [%rd14+16];
	fma.rn.f64 	%fd66, %fd63, %fd58, %fd64;
	fma.rn.f64 	%fd67, %fd66, %fd58, %fd65;
	ld.global.nc.v2.f64 	{%fd68, %fd69}, [%rd14+32];
	fma.rn.f64 	%fd70, %fd67, %fd58, %fd68;
	fma.rn.f64 	%fd71, %fd70, %fd58, %fd69;
	fma.rn.f64 	%fd72, %fd71, %fd200, %fd200;
	fma.rn.f64 	%fd73, %fd71, %fd58, 0d3FF0000000000000;
	selp.f64 	%fd74, %fd73, %fd72, %p7;
	and.b32  	%r25, %r36, 2;
	setp.eq.s32 	%p8, %r25, 0;
	mov.f64 	%fd75, 0d0000000000000000;
	sub.f64 	%fd76, %fd75, %fd74;
	selp.f64 	%fd15, %fd74, %fd76, %p8;
	add.f64 	%fd77, %fd22, %fd23;
	mul.f64 	%fd16, %fd77, %fd1;
	abs.f64 	%fd17, %fd16;
	setp.neu.f64 	%p9, %fd17, 0d7FF0000000000000;
	@%p9 bra 	$L__BB0_10;
	mov.f64 	%fd83, 0d0000000000000000;
	mul.rn.f64 	%fd201, %fd16, %fd83;
	mov.b32 	%r37, 0;
	bra.uni 	$L__BB0_12;
$L__BB0_10:
	mul.f64 	%fd78, %fd16, 0d3FE45F306DC9C883;
	cvt.rni.s32.f64 	%r37, %fd78;
	cvt.rn.f64.s32 	%fd79, %r37;
	fma.rn.f64 	%fd80, %fd79, 0dBFF921FB54442D18, %fd16;
	fma.rn.f64 	%fd81, %fd79, 0dBC91A62633145C00, %fd80;
	fma.rn.f64 	%fd201, %fd79, 0dB97B839A252049C0, %fd81;
	setp.ltu.f64 	%p10, %fd17, 0d41E0000000000000;
	@%p10 bra 	$L__BB0_12;
	{ // callseq 2, 0
	.param .b64 param0;
	st.param.f64 	[param0], %fd16;
	.param .align 16 .b8 retval0[16];
	call.uni (retval0), 
	__internal_trig_reduction_slowpathd, 
	(
	param0
	);
	ld.param.f64 	%fd201, [retval0];
	ld.param.b32 	%r37, [retval0+8];
	} // callseq 2
$L__BB0_12:
	ld.param.u64 	%rd30, [_Z22get_vacuum_probabilityPA3_A2_diiPdidS2_dd_param_6];
	ld.param.u32 	%r34, [_Z22get_vacuum_probabilityPA3_A2_diiPdidS2_dd_param_2];
	ld.param.u32 	%r33, [_Z22get_vacuum_probabilityPA3_A2_diiPdidS2_dd_param_1];
	ld.param.u64 	%rd29, [_Z22get_vacuum_probabilityPA3_A2_diiPdidS2_dd_param_0];
	add.u64 	%rd16, %SPL, 0;
	cvta.to.global.u64 	%rd17, %rd29;
	shl.b32 	%r28, %r37, 6;
	cvt.u64.u32 	%rd18, %r28;
	and.b64  	%rd19, %rd18, 64;
	mov.u64 	%rd20, __cudart_sin_cos_coeffs;
	add.s64 	%rd21, %rd20, %rd19;
	mul.rn.f64 	%fd84, %fd201, %fd201;
	and.b32  	%r29, %r37, 1;
	setp.eq.b32 	%p11, %r29, 1;
	selp.f64 	%fd85, 0dBDA8FF8320FD8164, 0d3DE5DB65F9785EBA, %p11;
	ld.global.nc.v2.f64 	{%fd86, %fd87}, [%rd21];
	fma.rn.f64 	%fd88, %fd85, %fd84, %fd86;
	fma.rn.f64 	%fd89, %fd88, %fd84, %fd87;
	ld.global.nc.v2.f64 	{%fd90, %fd91}, [%rd21+16];
	fma.rn.f64 	%fd92, %fd89, %fd84, %fd90;
	fma.rn.f64 	%fd93, %fd92, %fd84, %fd91;
	ld.global.nc.v2.f64 	{%fd94, %fd95}, [%rd21+32];
	fma.rn.f64 	%fd96, %fd93, %fd84, %fd94;
	fma.rn.f64 	%fd97, %fd96, %fd84, %fd95;
	fma.rn.f64 	%fd98, %fd97, %fd201, %fd201;
	fma.rn.f64 	%fd99, %fd97, %fd84, 0d3FF0000000000000;
	selp.f64 	%fd100, %fd99, %fd98, %p11;
	and.b32  	%r30, %r37, 2;
	setp.eq.s32 	%p12, %r30, 0;
	mov.f64 	%fd101, 0d0000000000000000;
	sub.f64 	%fd102, %fd101, %fd100;
	selp.f64 	%fd103, %fd100, %fd102, %p12;
	mul.f64 	%fd104, %fd8, %fd8;
	mul.f64 	%fd105, %fd15, %fd15;
	mul.f64 	%fd106, %fd103, %fd103;
	ld.global.f64 	%fd107, [%rd17];
	ld.global.f64 	%fd108, [%rd17+16];
	ld.global.f64 	%fd109, [%rd17+32];
	mul.f64 	%fd110, %fd107, %fd107;
	mul.f64 	%fd111, %fd110, %fd108;
	mul.f64 	%fd112, %fd111, %fd108;
	mul.f64 	%fd113, %fd108, %fd108;
	mul.f64 	%fd114, %fd113, %fd109;
	mul.f64 	%fd115, %fd114, %fd109;
	mul.f64 	%fd116, %fd105, %fd115;
	fma.rn.f64 	%fd117, %fd104, %fd112, %fd116;
	mul.f64 	%fd118, %fd109, %fd109;
	mul.f64 	%fd119, %fd118, %fd107;
	mul.f64 	%fd120, %fd119, %fd107;
	fma.rn.f64 	%fd121, %fd106, %fd120, %fd117;
	fma.rn.f64 	%fd122, %fd121, 0dC010000000000000, 0d3FF0000000000000;
	st.local.f64 	[%rd16], %fd122;
	ld.global.f64 	%fd123, [%rd17+48];
	mul.f64 	%fd124, %fd107, %fd123;
	mul.f64 	%fd125, %fd124, %fd108;
	ld.global.f64 	%fd126, [%rd17+64];
	mul.f64 	%fd127, %fd125, %fd126;
	mul.f64 	%fd128, %fd108, %fd126;
	mul.f64 	%fd129, %fd128, %fd109;
	ld.global.f64 	%fd130, [%rd17+80];
	mul.f64 	%fd131, %fd129, %fd130;
	mul.f64 	%fd132, %fd105, %fd131;
	fma.rn.f64 	%fd133, %fd104, %fd127, %fd132;
	mul.f64 	%fd134, %fd109, %fd130;
	mul.f64 	%fd135, %fd134, %fd107;
	mul.f64 	%fd136, %fd135, %fd123;
	fma.rn.f64 	%fd137, %fd106, %fd136, %fd133;
	mul.f64 	%fd138, %fd137, 0dC010000000000000;
	st.local.f64 	[%rd16+8], %fd138;
	mov.f64 	%fd139, 0d3FF0000000000000;
	sub.f64 	%fd140, %fd139, %fd122;
	sub.f64 	%fd141, %fd140, %fd138;
	st.local.f64 	[%rd16+16], %fd141;
	mul.f64 	%fd142, %fd124, %fd126;
	mul.f64 	%fd143, %fd142, %fd108;
	mul.f64 	%fd144, %fd128, %fd130;
	mul.f64 	%fd145, %fd144, %fd109;
	mul.f64 	%fd146, %fd105, %fd145;
	fma.rn.f64 	%fd147, %fd104, %fd143, %fd146;
	mul.f64 	%fd148, %fd134, %fd123;
	mul.f64 	%fd149, %fd148, %fd107;
	fma.rn.f64 	%fd150, %fd106, %fd149, %fd147;
	mul.f64 	%fd151, %fd150, 0dC010000000000000;
	st.local.f64 	[%rd16+24], %fd151;
	mul.f64 	%fd152, %fd123, %fd123;
	mul.f64 	%fd153, %fd152, %fd126;
	mul.f64 	%fd154, %fd153, %fd126;
	mul.f64 	%fd155, %fd126, %fd126;
	mul.f64 	%fd156, %fd155, %fd130;
	mul.f64 	%fd157, %fd156, %fd130;
	mul.f64 	%fd158, %fd105, %fd157;
	fma.rn.f64 	%fd159, %fd104, %fd154, %fd158;
	mul.f64 	%fd160, %fd130, %fd130;
	mul.f64 	%fd161, %fd160, %fd123;
	mul.f64 	%fd162, %fd161, %fd123;
	fma.rn.f64 	%fd163, %fd106, %fd162, %fd159;
	fma.rn.f64 	%fd164, %fd163, 0dC010000000000000, 0d3FF0000000000000;
	st.local.f64 	[%rd16+32], %fd164;
	sub.f64 	%fd165, %fd139, %fd151;
	sub.f64 	%fd166, %fd165, %fd164;
	st.local.f64 	[%rd16+40], %fd166;
	ld.global.f64 	%fd167, [%rd17+96];
	ld.global.f64 	%fd168, [%rd17+112];
	ld.global.f64 	%fd169, [%rd17+128];
	mul.f64 	%fd170, %fd167, %fd107;
	mul.f64 	%fd171, %fd170, %fd168;
	mul.f64 	%fd172, %fd171, %fd108;
	mul.f64 	%fd173, %fd168, %fd108;
	mul.f64 	%fd174, %fd173, %fd169;
	mul.f64 	%fd175, %fd174, %fd109;
	mul.f64 	%fd176, %fd105, %fd175;
	fma.rn.f64 	%fd177, %fd104, %fd172, %fd176;
	mul.f64 	%fd178, %fd169, %fd109;
	mul.f64 	%fd179, %fd178, %fd167;
	mul.f64 	%fd180, %fd179, %fd107;
	fma.rn.f64 	%fd181, %fd106, %fd180, %fd177;
	mul.f64 	%fd182, %fd181, 0dC010000000000000;
	st.local.f64 	[%rd16+48], %fd182;
	mul.f64 	%fd183, %fd167, %fd123;
	mul.f64 	%fd184, %fd183, %fd168;
	mul.f64 	%fd185, %fd184, %fd126;
	mul.f64 	%fd186, %fd168, %fd126;
	mul.f64 	%fd187, %fd186, %fd169;
	mul.f64 	%fd188, %fd187, %fd130;
	mul.f64 	%fd189, %fd105, %fd188;
	fma.rn.f64 	%fd190, %fd104, %fd185, %fd189;
	mul.f64 	%fd191, %fd169, %fd130;
	mul.f64 	%fd192, %fd191, %fd167;
	mul.f64 	%fd193, %fd192, %fd123;
	fma.rn.f64 	%fd194, %fd106, %fd193, %fd190;
	mul.f64 	%fd195, %fd194, 0dC010000000000000;
	st.local.f64 	[%rd16+56], %fd195;
	sub.f64 	%fd196, %fd139, %fd182;
	sub.f64 	%fd197, %fd196, %fd195;
	st.local.f64 	[%rd16+64], %fd197;
	cvta.to.global.u64 	%rd22, %rd30;
	abs.s32 	%r31, %r33;
	abs.s32 	%r32, %r34;
	mul.wide.s32 	%rd23, %r31, 24;
	add.s64 	%rd24, %rd16, %rd23;
	mul.wide.s32 	%rd25, %r32, 8;
	add.s64 	%rd26, %rd24, %rd25;
	ld.local.f64 	%fd198, [%rd26+-32];
	mul.wide.s32 	%rd27, %r1, 8;
	add.s64 	%rd28, %rd22, %rd27;
	st.global.f64 	[%rd28], %fd198;
	ret;

}
	// .globl	_Z15propagateLineariiddPdS_i
.visible .entry _Z15propagateLineariiddPdS_i(
	.param .u32 _Z15propagateLineariiddPdS_i_param_0,
	.param .u32 _Z15propagateLineariiddPdS_i_param_1,
	.param .f64 _Z15propagateLineariiddPdS_i_param_2,
	.param .f64 _Z15propagateLineariiddPdS_i_param_3,
	.param .u64 .ptr .align 1 _Z15propagateLineariiddPdS_i_param_4,
	.param .u64 .ptr .align 1 _Z15propagateLineariiddPdS_i_param_5,
	.param .u32 _Z15propagateLineariiddPdS_i_param_6
)
{
	.local .align 16 .b8 	__local_depot1[240];
	.reg .b64 	%SP;
	.reg .b64 	%SPL;
	.reg .pred 	%p<75>;
	.reg .b32 	%r<183>;
	.reg .b64 	%rd<88>;
	.reg .b64 	%fd<1868>;

	mov.u64 	%SPL, __local_depot1;
	ld.param.u64 	%rd5, [_Z15propagateLineariiddPdS_i_param_4];
	ld.param.u32 	%r62, [_Z15propagateLineariiddPdS_i_param_6];
	add.u64 	%rd1, %SPL, 0;
	add.u64 	%rd2, %SPL, 96;
	mov.u32 	%r63, %ctaid.x;
	mov.u32 	%r64, %ntid.x;
	mov.u32 	%r65, %tid.x;
	mad.lo.s32 	%r1, %r63, %r64, %r65;
	setp.ge.s32 	%p1, %r1, %r62;
	@%p1 bra 	$L__BB1_71;
	ld.param.f64 	%fd1843, [_Z15propagateLineariiddPdS_i_param_3];
	ld.param.u32 	%r156, [_Z15propagateLineariiddPdS_i_param_0];
	cvta.to.global.u64 	%rd9, %rd5;
	mul.wide.s32 	%rd10, %r1, 8;
	add.s64 	%rd11, %rd9, %rd10;
	ld.global.f64 	%fd1, [%rd11];
	mul.f64 	%fd215, %fd1843, 0d3FE0000000000000;
	setp.lt.s32 	%p2, %r156, 0;
	selp.f64 	%fd216, 0d3F240000F084A6B2, 0dBF240000F084A6B2, %p2;
	mul.f64 	%fd217, %fd216, %fd1;
	mul.f64 	%fd218, %fd215, %fd217;
	setp.gt.s32 	%p3, %r156, -1;
	selp.b32 	%r66, 1, -1, %p3;
	ld.const.f64 	%fd219, [dm_device+8];
	add.f64 	%fd220, %fd218, %fd219;
	ld.const.f64 	%fd221, [dm_device+16];
	add.f64 	%fd2, %fd220, %fd221;
	add.f64 	%fd222, %fd219, %fd221;
	mul.f64 	%fd223, %fd219, %fd221;
	ld.const.f64 	%fd224, [mix_device+16];
	mul.f64 	%fd225, %fd224, %fd224;
	mov.f64 	%fd226, 0d3FF0000000000000;
	sub.f64 	%fd227, %fd226, %fd225;
	ld.const.f64 	%fd228, [mix_device+24];
	mul.f64 	%fd229, %fd228, %fd228;
	sub.f64 	%fd230, %fd227, %fd229;
	ld.const.f64 	%fd231, [mix_device+32];
	mul.f64 	%fd232, %fd231, %fd231;
	sub.f64 	%fd233, %fd226, %fd232;
	cvt.rn.f64.s32 	%fd234, %r66;
	ld.const.f64 	%fd235, [mix_device+40];
	mul.f64 	%fd236, %fd235, %fd234;
	mul.f64 	%fd237, %fd236, %fd236;
	sub.f64 	%fd238, %fd233, %fd237;
	mul.f64 	%fd239, %fd221, %fd238;
	fma.rn.f64 	%fd240, %fd219, %fd230, %fd239;
	fma.rn.f64 	%fd241, %fd218, %fd240, %fd223;
	mul.f64 	%fd242, %fd218, %fd219;
	mul.f64 	%fd243, %fd242, %fd221;
	ld.const.f64 	%fd244, [mix_device];
	ld.const.f64 	%fd245, [mix_device+8];
	mul.f64 	%fd246, %fd245, %fd245;
	fma.rn.f64 	%fd247, %fd244, %fd244, %fd246;
	mul.f64 	%fd248, %fd243, %fd247;
	mul.f64 	%fd249, %fd2, %fd2;
	mul.f64 	%fd250, %fd241, 0d4008000000000000;
	sub.f64 	%fd251, %fd249, %fd250;
	mul.f64 	%fd252, %fd222, %fd222;
	mul.f64 	%fd253, %fd223, 0d4008000000000000;
	sub.f64 	%fd3, %fd252, %fd253;
	setp.lt.f64 	%p4, %fd251, 0d0000000000000000;
	selp.f64 	%fd4, 0d0000000000000000, %fd251, %p4;
	add.f64 	%fd254, %fd2, %fd2;
	mul.f64 	%fd255, %fd2, %fd254;
	mul.f64 	%fd256, %fd2, %fd255;
	mul.f64 	%fd257, %fd2, 0d4022000000000000;
	mul.f64 	%fd258, %fd257, %fd241;
	sub.f64 	%fd259, %fd256, %fd258;
	fma.rn.f64 	%fd260, %fd248, 0d403B000000000000, %fd259;
	mul.f64 	%fd261, %fd4, %fd4;
	mul.f64 	%fd262, %fd4, %fd261;
	sqrt.rn.f64 	%fd263, %fd262;
	add.f64 	%fd264, %fd263, %fd263;
	div.rn.f64 	%fd265, %fd260, %fd264;
	abs.f64 	%fd266, %fd265;
	setp.gt.f64 	%p5, %fd266, 0d3FF0000000000000;
	div.rn.f64 	%fd267, %fd265, %fd266;
	selp.f64 	%fd5, %fd267, %fd265, %p5;
	add.f64 	%fd268, %fd222, %fd222;
	mul.f64 	%fd269, %fd222, %fd268;
	mul.f64 	%fd270, %fd222, %fd269;
	mul.f64 	%fd271, %fd222, 0d4022000000000000;
	mul.f64 	%fd272, %fd271, %fd223;
	sub.f64 	%fd273, %fd270, %fd272;
	add.f64 	%fd274, %fd273, 0d0000000000000000;
	mul.f64 	%fd275, %fd3, %fd3;
	mul.f64 	%fd276, %fd3, %fd275;
	sqrt.rn.f64 	%fd277, %fd276;
	add.f64 	%fd278, %fd277, %fd277;
	div.rn.f64 	%fd279, %fd274, %fd278;
	abs.f64 	%fd280, %fd279;
	setp.gt.f64 	%p6, %fd280, 0d3FF0000000000000;
	div.rn.f64 	%fd281, %fd279, %fd280;
	selp.f64 	%fd6, %fd281, %fd279, %p6;
	{
	.reg .b32 %temp; 
	mov.b64 	{%temp, %r2}, %fd5;
	}
	abs.f64 	%fd7, %fd5;
	{
	.reg .b32 %temp; 
	mov.b64 	{%temp, %r67}, %fd7;
	}
	setp.gt.s32 	%p7, %r67, 1071801957;
	@%p7 bra 	$L__BB1_5;
	mul.f64 	%fd322, %fd5, %fd5;
	fma.rn.f64 	%fd323, %fd322, 0d3FB0066BDC1895E9, 0dBFB3823B180754AF;
	fma.rn.f64 	%fd324, %fd323, %fd322, 0d3FB11E52CC2F79AE;
	fma.rn.f64 	%fd325, %fd324, %fd322, 0dBF924EAF3526861B;
	fma.rn.f64 	%fd326, %fd325, %fd322, 0d3F91DF02A31E6CB7;
	fma.rn.f64 	%fd327, %fd326, %fd322, 0d3F847D18B0EEC6CC;
	fma.rn.f64 	%fd328, %fd327, %fd322, 0d3F8D0AF961BA53B0;
	fma.rn.f64 	%fd329, %fd328, %fd322, 0d3F91BF7734CF1C48;
	fma.rn.f64 	%fd330, %fd329, %fd322, 0d3F96E91483144EF7;
	fma.rn.f64 	%fd331, %fd330, %fd322, 0d3F9F1C6E0A4F9F81;
	fma.rn.f64 	%fd332, %fd331, %fd322, 0d3FA6DB6DC27FA92B;
	fma.rn.f64 	%fd333, %fd332, %fd322, 0d3FB333333320F91B;
	fma.rn.f64 	%fd334, %fd333, %fd322, 0d3FC5555555555F4D;
	mul.f64 	%fd335, %fd322, %fd334;
	fma.rn.f64 	%fd8, %fd335, %fd7, %fd7;
	setp.gt.s32 	%p11, %r2, -1;
	@%p11 bra 	$L__BB1_4;
	mov.f64 	%fd340, 0d3C91A62633145C07;
	add.rn.f64 	%fd341, %fd8, %fd340;
	mov.f64 	%fd342, 0d3FF921FB54442D18;
	add.rn.f64 	%fd1845, %fd342, %fd341;
	bra.uni 	$L__BB1_6;
$L__BB1_4:
	mov.f64 	%fd336, 0dBC91A62633145C07;
	add.rn.f64 	%fd337, %fd8, %fd336;
	neg.f64 	%fd338, %fd337;
	mov.f64 	%fd339, 0d3FF921FB54442D18;
	add.rn.f64 	%fd1845, %fd339, %fd338;
	bra.uni 	$L__BB1_6;
$L__BB1_5:
	mov.f64 	%fd282, 0d3FF0000000000000;
	sub.f64 	%fd283, %fd282, %fd7;
	{
	.reg .b32 %temp; 
	mov.b64 	{%r68, %temp}, %fd283;
	}
	{
	.reg .b32 %temp; 
	mov.b64 	{%temp, %r69}, %fd283;
	}
	add.s32 	%r70, %r69, -1048576;
	mov.b64 	%fd284, {%r68, %r70};
	rsqrt.approx.ftz.f64 	%fd285, %fd284;
	{
	.reg .b32 %temp; 
	mov.b64 	{%r71, %temp}, %fd285;
	}
	{
	.reg .b32 %temp; 
	mov.b64 	{%temp, %r72}, %fd285;
	}
	add.s32 	%r73, %r72, -1048576;
	mov.b64 	%fd286, {%r71, %r73};
	mul.f64 	%fd287, %fd284, %fd285;
	neg.f64 	%fd288, %fd287;
	fma.rn.f64 	%fd289, %fd287, %fd288, %fd284;
	fma.rn.f64 	%fd290, %fd289, %fd286, %fd287;
	neg.f64 	%fd291, %fd290;
	fma.rn.f64 	%fd292, %fd285, %fd291, 0d3FF0000000000000;
	fma.rn.f64 	%fd293, %fd292, %fd286, %fd286;
	fma.rn.f64 	%fd294, %fd290, %fd291, %fd284;
	fma.rn.f64 	%fd295, %fd294, %fd293, %fd290;
	{
	.reg .b32 %temp; 
	mov.b64 	{%r74, %temp}, %fd295;
	}
	{
	.reg .b32 %temp; 
	mov.b64 	{%temp, %r75}, %fd295;
	}
	add.s32 	%r76, %r75, 1048576;
	mov.b64 	%fd296, {%r74, %r76};
	fma.rn.f64 	%fd297, %fd283, 0d3EC715B371155F70, 0dBEBAC2FE66FAAC4B;
	fma.rn.f64 	%fd298, %fd297, %fd283, 0d3ED9A9B88EFCD9B8;
	fma.rn.f64 	%fd299, %fd298, %fd283, 0d3EDD0F40A8A0C4C3;
	fma.rn.f64 	%fd300, %fd299, %fd283, 0d3EF46D4CFA9E0E1F;
	fma.rn.f64 	%fd301, %fd300, %fd283, 0d3F079C168D1E2422;
	fma.rn.f64 	%fd302, %fd301, %fd283, 0d3F1C9A88C3BCA540;
	fma.rn.f64 	%fd303, %fd302, %fd283, 0d3F31C4E64BD476DF;
	fma.rn.f64 	%fd304, %fd303, %fd283, 0d3F46E8BA60009C8F;
	fma.rn.f64 	%fd305, %fd304, %fd283, 0d3F5F1C71C62B05A2;
	fma.rn.f64 	%fd306, %fd305, %fd283, 0d3F76DB6DB6DC9F2C;
	fma.rn.f64 	%fd307, %fd306, %fd283, 0d3F9333333333329C;
	fma.rn.f64 	%fd308, %fd307, %fd283, 0d3FB5555555555555;
	setp.lt.s32 	%p8, %r69, 1;
	mov.f64 	%fd309, 0d0000000000000000;
	mul.rn.f64 	%fd310, %fd7, %fd309;
	mul.f64 	%fd311, %fd283, %fd308;
	fma.rn.f64 	%fd312, %fd311, %fd296, %fd296;
	selp.f64 	%fd313, %fd310, %fd312, %p8;
	setp.lt.s32 	%p9, %r69, 0;
	mov.f64 	%fd314, 0d7FF0000000000000;
	mul.rn.f64 	%fd315, %fd313, %fd314;
	selp.f64 	%fd316, %fd315, %fd313, %p9;
	setp.lt.s32 	%p10, %r2, 0;
	mov.f64 	%fd317, 0dBCA1A62633145C07;
	add.rn.f64 	%fd318, %fd316, %fd317;
	neg.f64 	%fd319, %fd318;
	mov.f64 	%fd320, 0d400921FB54442D18;
	add.rn.f64 	%fd321, %fd320, %fd319;
	selp.f64 	%fd1845, %fd321, %fd316, %p10;
$L__BB1_6:
	div.rn.f64 	%fd13, %fd1845, 0d4008000000000000;
	add.f64 	%fd14, %fd13, 0dC000C152382D7365;
	add.f64 	%fd15, %fd13, 0d4000C152382D7365;
	{
	.reg .b32 %temp; 
	mov.b64 	{%temp, %r3}, %fd6;
	}
	abs.f64 	%fd16, %fd6;
	{
	.reg .b32 %temp; 
	mov.b64 	{%temp, %r77}, %fd16;
	}
	setp.gt.s32 	%p12, %r77, 1071801957;
	@%p12 bra 	$L__BB1_10;
	mul.f64 	%fd383, %fd6, %fd6;
	fma.rn.f64 	%fd384, %fd383, 0d3FB0066BDC1895E9, 0dBFB3823B180754AF;
	fma.rn.f64 	%fd385, %fd384, %fd383, 0d3FB11E52CC2F79AE;
	fma.rn.f64 	%fd386, %fd385, %fd383, 0dBF924EAF3526861B;
	fma.rn.f64 	%fd387, %fd386, %fd383, 0d3F91DF02A31E6CB7;
	fma.rn.f64 	%fd388, %fd387, %fd383, 0d3F847D18B0EEC6CC;
	fma.rn.f64 	%fd389, %fd388, %fd383, 0d3F8D0AF961BA53B0;
	fma.rn.f64 	%fd390, %fd389, %fd383, 0d3F91BF7734CF1C48;
	fma.rn.f64 	%fd391, %fd390, %fd383, 0d3F96E91483144EF7;
	fma.rn.f64 	%fd392, %fd391, %fd383, 0d3F9F1C6E0A4F9F81;
	fma.rn.f64 	%fd393, %fd392, %fd383, 0d3FA6DB6DC27FA92B;
	fma.rn.f64 	%fd394, %fd393, %fd383, 0d3FB333333320F91B;
	fma.rn.f64 	%fd395, %fd394, %fd383, 0d3FC5555555555F4D;
	mul.f64 	%fd396, %fd383, %fd395;
	fma.rn.f64 	%fd17, %fd396, %fd16, %fd16;
	setp.gt.s32 	%p16, %r3, -1;
	@%p16 bra 	$L__BB1_9;
	mov.f64 	%fd401, 0d3C91A62633145C07;
	add.rn.f64 	%fd402, %fd17, %fd401;
	mov.f64 	%fd403, 0d3FF921FB54442D18;
	add.rn.f64 	%fd1846, %fd403, %fd402;
	bra.uni 	$L__BB1_11;
$L__BB1_9:
	mov.f64 	%fd397, 0dBC91A62633145C07;
	add.rn.f64 	%fd398, %fd17, %fd397;
	neg.f64 	%fd399, %fd398;
	mov.f64 	%fd400, 0d3FF921FB54442D18;
	add.rn.f64 	%fd1846, %fd400, %fd399;
	bra.uni 	$L__BB1_11;
$L__BB1_10:
	mov.f64 	%fd343, 0d3FF0000000000000;
	sub.f64 	%fd344, %fd343, %fd16;
	{
	.reg .b32 %temp; 
	mov.b64 	{%r78, %temp}, %fd344;
	}
	{
	.reg .b32 %temp; 
	mov.b64 	{%temp, %r79}, %fd344;
	}
	add.s32 	%r80, %r79, -1048576;
	mov.b64 	%fd345, {%r78, %r80};
	rsqrt.approx.ftz.f64 	%fd346, %fd345;
	{
	.reg .b32 %temp; 
	mov.b64 	{%r81, %temp}, %fd346;
	}
	{
	.reg .b32 %temp; 
	mov.b64 	{%temp, %r82}, %fd346;
	}
	add.s32 	%r83, %r82, -1048576;
	mov.b64 	%fd347, {%r81, %r83};
	mul.f64 	%fd348, %fd345, %fd346;
	neg.f64 	%fd349, %fd348;
	fma.rn.f64 	%fd350, %fd348, %fd349, %fd345;
	fma.rn.f64 	%fd351, %fd350, %fd347, %fd348;
	neg.f64 	%fd352, %fd351;
	fma.rn.f64 	%fd353, %fd346, %fd352, 0d3FF0000000000000;
	fma.rn.f64 	%fd354, %fd353, %fd347, %fd347;
	fma.rn.f64 	%fd355, %fd351, %fd352, %fd345;
	fma.rn.f64 	%fd356, %fd355, %fd354, %fd351;
	{
	.reg .b32 %temp; 
	mov.b64 	{%r84, %temp}, %fd356;
	}
	{
	.reg .b32 %temp; 
	mov.b64 	{%temp, %r85}, %fd356;
	}
	add.s32 	%r86, %r85, 1048576;
	mov.b64 	%fd357, {%r84, %r86};
	fma.rn.f64 	%fd358, %fd344, 0d3EC715B371155F70, 0dBEBAC2FE66FAAC4B;
	fma.rn.f64 	%fd359, %fd358, %fd344, 0d3ED9A9B88EFCD9B8;
	fma.rn.f64 	%fd360, %fd359, %fd344, 0d3EDD0F40A8A0C4C3;
	fma.rn.f64 	%fd361, %fd360, %fd344, 0d3EF46D4CFA9E0E1F;
	fma.rn.f64 	%fd362, %fd361, %fd344, 0d3F079C168D1E2422;
	fma.rn.f64 	%fd363, %fd362, %fd344, 0d3F1C9A88C3BCA540;
	fma.rn.f64 	%fd364, %fd363, %fd344, 0d3F31C4E64BD476DF;
	fma.rn.f64 	%fd365, %fd364, %fd344, 0d3F46E8BA60009C8F;
	fma.rn.f64 	%fd366, %fd365, %fd344, 0d3F5F1C71C62B05A2;
	fma.rn.f64 	%fd367, %fd366, %fd344, 0d3F76DB6DB6DC9F2C;
	fma.rn.f64 	%fd368, %fd367, %fd344, 0d3F9333333333329C;
	fma.rn.f64 	%fd369, %fd368, %fd344, 0d3FB5555555555555;
	setp.lt.s32 	%p13, %r79, 1;
	mov.f64 	%fd370, 0d0000000000000000;
	mul.rn.f64 	%fd371, %fd16, %fd370;
	mul.f64 	%fd372, %fd344, %fd369;
	fma.rn.f64 	%fd373, %fd372, %fd357, %fd357;
	selp.f64 	%fd374, %fd371, %fd373, %p13;
	setp.lt.s32 	%p14, %r79, 0;
	mov.f64 	%fd375, 0d7FF0000000000000;
	mul.rn.f64 	%fd376, %fd374, %fd375;
	selp.f64 	%fd377, %fd376, %fd374, %p14;
	setp.lt.s32 	%p15, %r3, 0;
	mov.f64 	%fd378, 0dBCA1A62633145C07;
	add.rn.f64 	%fd379, %fd377, %fd378;
	neg.f64 	%fd380, %fd379;
	mov.f64 	%fd381, 0d400921FB54442D18;
	add.rn.f64 	%fd382, %fd381, %fd380;
	selp.f64 	%fd1846, %fd382, %fd377, %p15;
$L__BB1_11:
	div.rn.f64 	%fd22, %fd1846, 0d4008000000000000;
	add.f64 	%fd23, %fd22, 0dC000C152382D7365;
	add.f64 	%fd24, %fd22, 0d4000C152382D7365;
	sqrt.rn.f64 	%fd25, %fd4;
	abs.f64 	%fd26, %fd13;
	setp.neu.f64 	%p17, %fd26, 0d7FF0000000000000;
	@%p17 bra 	$L__BB1_13;
	mov.f64 	%fd409, 0d0000000000000000;
	mul.rn.f64 	%fd1848, %fd13, %fd409;
	mov.b32 	%r162, 1;
	bra.uni 	$L__BB1_16;
$L__BB1_13:
	mul.f64 	%fd404, %fd13, 0d3FE45F306DC9C883;
	cvt.rni.s32.f64 	%r161, %fd404;
	cvt.rn.f64.s32 	%fd405, %r161;
	fma.rn.f64 	%fd406, %fd405, 0dBFF921FB54442D18, %fd13;
	fma.rn.f64 	%fd407, %fd405, 0dBC91A62633145C00, %fd406;
	fma.rn.f64 	%fd1848, %fd405, 0dB97B839A252049C0, %fd407;
	setp.ltu.f64 	%p18, %fd26, 0d41E0000000000000;
	@%p18 bra 	$L__BB1_15;
	{ // callseq 3, 0
	.param .b64 param0;
	st.param.f64 	[param0], %fd13;
	.param .align 16 .b8 retval0[16];
	call.uni (retval0), 
	__internal_trig_reduction_slowpathd, 
	(
	param0
	);
	ld.param.f64 	%fd1848, [retval0];
	ld.param.b32 	%r161, [retval0+8];
	} // callseq 3
$L__BB1_15:
	add.s32 	%r162, %r161, 1;
$L__BB1_16:
	shl.b32 	%r89, %r162, 6;
	cvt.u64.u32 	%rd12, %r89;
	and.b64  	%rd13, %rd12, 64;
	mov.u64 	%rd14, __cudart_sin_cos_coeffs;
	add.s64 	%rd15, %rd14, %rd13;
	mul.rn.f64 	%fd410, %fd1848, %fd1848;
	and.b32  	%r90, %r162, 1;
	setp.eq.b32 	%p19, %r90, 1;
	selp.f64 	%fd411, 0dBDA8FF8320FD8164, 0d3DE5DB65F9785EBA, %p19;
	ld.global.nc.v2.f64 	{%fd412, %fd413}, [%rd15];
	fma.rn.f64 	%fd414, %fd411, %fd410, %fd412;
	fma.rn.f64 	%fd415, %fd414, %fd410, %fd413;
	ld.global.nc.v2.f64 	{%fd416, %fd417}, [%rd15+16];
	fma.rn.f64 	%fd418, %fd415, %fd410, %fd416;
	fma.rn.f64 	%fd419, %fd418, %fd410, %fd417;
	ld.global.nc.v2.f64 	{%fd420, %fd421}, [%rd15+32];
	fma.rn.f64 	%fd422, %fd419, %fd410, %fd420;
	fma.rn.f64 	%fd423, %fd422, %fd410, %fd421;
	fma.rn.f64 	%fd424, %fd423, %fd1848, %fd1848;
	fma.rn.f64 	%fd425, %fd423, %fd410, 0d3FF0000000000000;
	selp.f64 	%fd426, %fd425, %fd424, %p19;
	and.b32  	%r91, %r162, 2;
	setp.eq.s32 	%p20, %r91, 0;
	mov.f64 	%fd427, 0d0000000000000000;
	sub.f64 	%fd428, %fd427, %fd426;
	selp.f64 	%fd32, %fd426, %fd428, %p20;
	abs.f64 	%fd33, %fd14;
	setp.neu.f64 	%p21, %fd33, 0d7FF0000000000000;
	@%p21 bra 	$L__BB1_18;
	mov.f64 	%fd434, 0d0000000000000000;
	mul.rn.f64 	%fd1850, %fd14, %fd434;
	mov.b32 	%r164, 1;
	bra.uni 	$L__BB1_21;
$L__BB1_18:
	mul.f64 	%fd429, %fd14, 0d3FE45F306DC9C883;
	cvt.rni.s32.f64 	%r163, %fd429;
	cvt.rn.f64.s32 	%fd430, %r163;
	fma.rn.f64 	%fd431, %fd430, 0dBFF921FB54442D18, %fd14;
	fma.rn.f64 	%fd432, %fd430, 0dBC91A62633145C00, %fd431;
	fma.rn.f64 	%fd1850, %fd430, 0dB97B839A252049C0, %fd432;
	setp.ltu.f64 	%p22, %fd33, 0d41E0000000000000;
	@%p22 bra 	$L__BB1_20;
	{ // callseq 4, 0
	.param .b64 param0;
	st.param.f64 	[param0], %fd14;
	.param .align 16 .b8 retval0[16];
	call.uni (retval0), 
	__internal_trig_reduction_slowpathd, 
	(
	param0
	);
	ld.param.f64 	%fd1850, [retval0];
	ld.param.b32 	%r163, [retval0+8];
	} // callseq 4
$L__BB1_20:
	add.s32 	%r164, %r163, 1;
$L__BB1_21:
	shl.b32 	%r94, %r164, 6;
	cvt.u64.u32 	%rd16, %r94;
	and.b64  	%rd17, %rd16, 64;
	add.s64 	%rd19, %rd14, %rd17;
	mul.rn.f64 	%fd435, %fd1850, %fd1850;
	and.b32  	%r95, %r164, 1;
	setp.eq.b32 	%p23, %r95, 1;
	selp.f64 	%fd436, 0dBDA8FF8320FD8164, 0d3DE5DB65F9785EBA, %p23;
	ld.global.nc.v2.f64 	{%fd437, %fd438}, [%rd19];
	fma.rn.f64 	%fd439, %fd436, %fd435, %fd437;
	fma.rn.f64 	%fd440, %fd439, %fd435, %fd438;
	ld.global.nc.v2.f64 	{%fd441, %fd442}, [%rd19+16];
	fma.rn.f64 	%fd443, %fd440, %fd435, %fd441;
	fma.rn.f64 	%fd444, %fd443, %fd435, %fd442;
	ld.global.nc.v2.f64 	{%fd445, %fd446}, [%rd19+32];
	fma.rn.f64 	%fd447, %fd444, %fd435, %fd445;
	fma.rn.f64 	%fd448, %fd447, %fd435, %fd446;
	fma.rn.f64 	%fd449, %fd448, %fd1850, %fd1850;
	fma.rn.f64 	%fd450, %fd448, %fd435, 0d3FF0000000000000;
	selp.f64 	%fd451, %fd450, %fd449, %p23;
	and.b32  	%r96, %r164, 2;
	setp.eq.s32 	%p24, %r96, 0;
	mov.f64 	%fd452, 0d0000000000000000;
	sub.f64 	%fd453, %fd452, %fd451;
	selp.f64 	%fd39, %fd451, %fd453, %p24;
	abs.f64 	%fd40, %fd15;
	setp.neu.f64 	%p25, %fd40, 0d7FF0000000000000;
	@%p25 bra 	$L__BB1_23;
	mov.f64 	%fd459, 0d0000000000000000;
	mul.rn.f64 	%fd1852, %fd15, %fd459;
	mov.b32 	%r166, 1;
	bra.uni 	$L__BB1_26;
$L__BB1_23:
	mul.f64 	%fd454, %fd15, 0d3FE45F306DC9C883;
	cvt.rni.s32.f64 	%r165, %fd454;
	cvt.rn.f64.s32 	%fd455, %r165;
	fma.rn.f64 	%fd456, %fd455, 0dBFF921FB54442D18, %fd15;
	fma.rn.f64 	%fd457, %fd455, 0dBC91A62633145C00, %fd456;
	fma.rn.f64 	%fd1852, %fd455, 0dB97B839A252049C0, %fd457;
	setp.ltu.f64 	%p26, %fd40, 0d41E0000000000000;
	@%p26 bra 	$L__BB1_25;
	{ // callseq 5, 0
	.param .b64 param0;
	st.param.f64 	[param0], %fd15;
	.param .align 16 .b8 retval0[16];
	call.uni (retval0), 
	__internal_trig_reduction_slowpathd, 
	(
	param0
	);
	ld.param.f64 	%fd1852, [retval0];
	ld.param.b32 	%r165, [retval0+8];
	} // callseq 5
$L__BB1_25:
	add.s32 	%r166, %r165, 1;
$L__BB1_26:
	mul.f64 	%fd460, %fd25, 0dBFE5555555555555;
	shl.b32 	%r99, %r166, 6;
	cvt.u64.u32 	%rd20, %r99;
	and.b64  	%rd21, %rd20, 64;
	add.s64 	%rd23, %rd14, %rd21;
	mul.rn.f64 	%fd461, %fd1852, %fd1852;
	and.b32  	%r100, %r166, 1;
	setp.eq.b32 	%p27, %r100, 1;
	selp.f64 	%fd462, 0dBDA8FF8320FD8164, 0d3DE5DB65F9785EBA, %p27;
	ld.global.nc.v2.f64 	{%fd463, %fd464}, [%rd23];
	fma.rn.f64 	%fd465, %fd462, %fd461, %fd463;
	fma.rn.f64 	%fd466, %fd465, %fd461, %fd464;
	ld.global.nc.v2.f64 	{%fd467, %fd468}, [%rd23+16];
	fma.rn.f64 	%fd469, %fd466, %fd461, %fd467;
	fma.rn.f64 	%fd470, %fd469, %fd461, %fd468;
	ld.global.nc.v2.f64 	{%fd471, %fd472}, [%rd23+32];
	fma.rn.f64 	%fd473, %fd470, %fd461, %fd471;
	fma.rn.f64 	%fd474, %fd473, %fd461, %fd472;
	fma.rn.f64 	%fd475, %fd474, %fd1852, %fd1852;
	fma.rn.f64 	%fd476, %fd474, %fd461, 0d3FF0000000000000;
	selp.f64 	%fd477, %fd476, %fd475, %p27;
	and.b32  	%r101, %r166, 2;
	setp.eq.s32 	%p28, %r101, 0;
	mov.f64 	%fd478, 0d0000000000000000;
	sub.f64 	%fd479, %fd478, %fd477;
	selp.f64 	%fd480, %fd477, %fd479, %p28;
	ld.const.f64 	%fd481, [dm_device];
	div.rn.f64 	%fd482, %fd2, 0dC008000000000000;
	add.f64 	%fd483, %fd481, %fd482;
	fma.rn.f64 	%fd484, %fd460, %fd32, %fd483;
	st.local.f64 	[%rd1], %fd484;
	fma.rn.f64 	%fd485, %fd460, %fd39, %fd483;
	st.local.f64 	[%rd1+8], %fd485;
	fma.rn.f64 	%fd486, %fd460, %fd480, %fd483;
	st.local.f64 	[%rd1+16], %fd486;
	sqrt.rn.f64 	%fd46, %fd3;
	abs.f64 	%fd47, %fd22;
	setp.neu.f64 	%p29, %fd47, 0d7FF0000000000000;
	@%p29 bra 	$L__BB1_28;
	mov.f64 	%fd492, 0d0000000000000000;
	mul.rn.f64 	%fd1854, %fd22, %fd492;
	mov.b32 	%r168, 1;
	bra.uni 	$L__BB1_31;
$L__BB1_28:
	mul.f64 	%fd487, %fd22, 0d3FE45F306DC9C883;
	cvt.rni.s32.f64 	%r167, %fd487;
	cvt.rn.f64.s32 	%fd488, %r167;
	fma.rn.f64 	%fd489, %fd488, 0dBFF921FB54442D18, %fd22;
	fma.rn.f64 	%fd490, %fd488, 0dBC91A62633145C00, %fd489;
	fma.rn.f64 	%fd1854, %fd488, 0dB97B839A252049C0, %fd490;
	setp.ltu.f64 	%p30, %fd47, 0d41E0000000000000;
	@%p30 bra 	$L__BB1_30;
	{ // callseq 6, 0
	.param .b64 param0;
	st.param.f64 	[param0], %fd22;
	.param .align 16 .b8 retval0[16];
	call.uni (retval0), 
	__internal_trig_reduction_slowpathd, 
	(
	param0
	);
	ld.param.f64 	%fd1854, [retval0];
	ld.param.b32 	%r167, [retval0+8];
	} // callseq 6
$L__BB1_30:
	add.s32 	%r168, %r167, 1;
$L__BB1_31:
	shl.b32 	%r104, %r168, 6;
	cvt.u64.u32 	%rd24, %r104;
	and.b64  	%rd25, %rd24, 64;
	add.s64 	%rd27, %rd14, %rd25;
	mul.rn.f64 	%fd493, %fd1854, %fd1854;
	and.b32  	%r105, %r168, 1;
	setp.eq.b32 	%p31, %r105, 1;
	selp.f64 	%fd494, 0dBDA8FF8320FD8164, 0d3DE5DB65F9785EBA, %p31;
	ld.global.nc.v2.f64 	{%fd495, %fd496}, [%rd27];
	fma.rn.f64 	%fd497, %fd494, %fd493, %fd495;
	fma.rn.f64 	%fd498, %fd497, %fd493, %fd496;
	ld.global.nc.v2.f64 	{%fd499, %fd500}, [%rd27+16];
	fma.rn.f64 	%fd501, %fd498, %fd493, %fd499;
	fma.rn.f64 	%fd502, %fd501, %fd493, %fd500;
	ld.global.nc.v2.f64 	{%fd503, %fd504}, [%rd27+32];
	fma.rn.f64 	%fd505, %fd502, %fd493, %fd503;
	fma.rn.f64 	%fd506, %fd505, %fd493, %fd504;
	fma.rn.f64 	%fd507, %fd506, %fd1854, %fd1854;
	fma.rn.f64 	%fd508, %fd506, %fd493, 0d3FF0000000000000;
	selp.f64 	%fd509, %fd508, %fd507, %p31;
	and.b32  	%r106, %r168, 2;
	setp.eq.s32 	%p32, %r106, 0;
	mov.f64 	%fd510, 0d0000000000000000;
	sub.f64 	%fd511, %fd510, %fd509;
	selp.f64 	%fd53, %fd509, %fd511, %p32;
	abs.f64 	%fd54, %fd23;
	setp.neu.f64 	%p33, %fd54, 0d7FF0000000000000;
	@%p33 bra 	$L__BB1_33;
	mov.f64 	%fd517, 0d0000000000000000;
	mul.rn.f64 	%fd1856, %fd23, %fd517;
	mov.b32 	%r170, 1;
	bra.uni 	$L__BB1_36;
$L__BB1_33:
	mul.f64 	%fd512, %fd23, 0d3FE45F306DC9C883;
	cvt.rni.s32.f64 	%r169, %fd512;
	cvt.rn.f64.s32 	%fd513, %r169;
	fma.rn.f64 	%fd514, %fd513, 0dBFF921FB54442D18, %fd23;
	fma.rn.f64 	%fd515, %fd513, 0dBC91A62633145C00, %fd514;
	fma.rn.f64 	%fd1856, %fd513, 0dB97B839A252049C0, %fd515;
	setp.ltu.f64 	%p34, %fd54, 0d41E0000000000000;
	@%p34 bra 	$L__BB1_35;
	{ // callseq 7, 0
	.param .b64 param0;
	st.param.f64 	[param0], %fd23;
	.param .align 16 .b8 retval0[16];
	call.uni (retval0), 
	__internal_trig_reduction_slowpathd, 
	(
	param0
	);
	ld.param.f64 	%fd1856, [retval0];
	ld.param.b32 	%r169, [retval0+8];
	} // callseq 7
$L__BB1_35:
	add.s32 	%r170, %r169, 1;
$L__BB1_36:
	shl.b32 	%r109, %r170, 6;
	cvt.u64.u32 	%rd28, %r109;
	and.b64  	%rd29, %rd28, 64;
	add.s64 	%rd31, %rd14, %rd29;
	mul.rn.f64 	%fd518, %fd1856, %fd1856;
	and.b32  	%r110, %r170, 1;
	setp.eq.b32 	%p35, %r110, 1;
	selp.f64 	%fd519, 0dBDA8FF8320FD8164, 0d3DE5DB65F9785EBA, %p35;
	ld.global.nc.v2.f64 	{%fd520, %fd521}, [%rd31];
	fma.rn.f64 	%fd522, %fd519, %fd518, %fd520;
	fma.rn.f64 	%fd523, %fd522, %fd518, %fd521;
	ld.global.nc.v2.f64 	{%fd524, %fd525}, [%rd31+16];
	fma.rn.f64 	%fd526, %fd523, %fd518, %fd524;
	fma.rn.f64 	%fd527, %fd526, %fd518, %fd525;
	ld.global.nc.v2.f64 	{%fd528, %fd529}, [%rd31+32];
	fma.rn.f64 	%fd530, %fd527, %fd518, %fd528;
	fma.rn.f64 	%fd531, %fd530, %fd518, %fd529;
	fma.rn.f64 	%fd532, %fd531, %fd1856, %fd1856;
	fma.rn.f64 	%fd533, %fd531, %fd518, 0d3FF0000000000000;
	selp.f64 	%fd534, %fd533, %fd532, %p35;
	and.b32  	%r111, %r170, 2;
	setp.eq.s32 	%p36, %r111, 0;
	mov.f64 	%fd535, 0d0000000000000000;
	sub.f64 	%fd536, %fd535, %fd534;
	selp.f64 	%fd60, %fd534, %fd536, %p36;
	abs.f64 	%fd61, %fd24;
	setp.neu.f64 	%p37, %fd61, 0d7FF0000000000000;
	@%p37 bra 	$L__BB1_38;
	mov.f64 	%fd542, 0d0000000000000000;
	mul.rn.f64 	%fd1858, %fd24, %fd542;
	mov.b32 	%r172, 1;
	bra.uni 	$L__BB1_41;
$L__BB1_38:
	mul.f64 	%fd537, %fd24, 0d3FE45F306DC9C883;
	cvt.rni.s32.f64 	%r171, %fd537;
	cvt.rn.f64.s32 	%fd538, %r171;
	fma.rn.f64 	%fd539, %fd538, 0dBFF921FB54442D18, %fd24;
	fma.rn.f64 	%fd540, %fd538, 0dBC91A62633145C00, %fd539;
	fma.rn.f64 	%fd1858, %fd538, 0dB97B839A252049C0, %fd540;
	setp.ltu.f64 	%p38, %fd61, 0d41E0000000000000;
	@%p38 bra 	$L__BB1_40;
	{ // callseq 8, 0
	.param .b64 param0;
	st.param.f64 	[param0], %fd24;
	.param .align 16 .b8 retval0[16];
	call.uni (retval0), 
	__internal_trig_reduction_slowpathd, 
	(
	param0
	);
	ld.param.f64 	%fd1858, [retval0];
	ld.param.b32 	%r171, [retval0+8];
	} // callseq 8
$L__BB1_40:
	add.s32 	%r172, %r171, 1;
$L__BB1_41:
	ld.param.f64 	%fd1844, [_Z15propagateLineariiddPdS_i_param_3];
	ld.param.f64 	%fd1840, [_Z15propagateLineariiddPdS_i_param_2];
	ld.param.u32 	%r157, [_Z15propagateLineariiddPdS_i_param_0];
	mul.f64 	%fd543, %fd46, 0dBFE5555555555555;
	shl.b32 	%r114, %r172, 6;
	cvt.u64.u32 	%rd32, %r114;
	and.b64  	%rd33, %rd32, 64;
	mov.u64 	%rd34, __cudart_sin_cos_coeffs;
	add.s64 	%rd35, %rd34, %rd33;
	mul.rn.f64 	%fd544, %fd1858, %fd1858;
	and.b32  	%r115, %r172, 1;
	setp.eq.b32 	%p39, %r115, 1;
	selp.f64 	%fd545, 0dBDA8FF8320FD8164, 0d3DE5DB65F9785EBA, %p39;
	ld.global.nc.v2.f64 	{%fd546, %fd547}, [%rd35];
	fma.rn.f64 	%fd548, %fd545, %fd544, %fd546;
	fma.rn.f64 	%fd549, %fd548, %fd544, %fd547;
	ld.global.nc.v2.f64 	{%fd550, %fd551}, [%rd35+16];
	fma.rn.f64 	%fd552, %fd549, %fd544, %fd550;
	fma.rn.f64 	%fd553, %fd552, %fd544, %fd551;
	ld.global.nc.v2.f64 	{%fd554, %fd555}, [%rd35+32];
	fma.rn.f64 	%fd556, %fd553, %fd544, %fd554;
	fma.rn.f64 	%fd557, %fd556, %fd544, %fd555;
	fma.rn.f64 	%fd558, %fd557, %fd1858, %fd1858;
	fma.rn.f64 	%fd559, %fd557, %fd544, 0d3FF0000000000000;
	selp.f64 	%fd560, %fd559, %fd558, %p39;
	and.b32  	%r116, %r172, 2;
	setp.eq.s32 	%p40, %r116, 0;
	mov.f64 	%fd561, 0d0000000000000000;
	sub.f64 	%fd562, %fd561, %fd560;
	selp.f64 	%fd563, %fd560, %fd562, %p40;
	ld.const.f64 	%fd564, [dm_device+8];
	ld.const.f64 	%fd565, [dm_device+16];
	add.f64 	%fd566, %fd564, %fd565;
	div.rn.f64 	%fd567, %fd566, 0dC008000000000000;
	ld.const.f64 	%fd568, [dm_device];
	add.f64 	%fd569, %fd568, %fd567;
	fma.rn.f64 	%fd570, %fd543, %fd53, %fd569;
	fma.rn.f64 	%fd571, %fd543, %fd60, %fd569;
	fma.rn.f64 	%fd572, %fd543, %fd563, %fd569;
	sub.f64 	%fd573, %fd568, %fd570;
	abs.f64 	%fd574, %fd573;
	sub.f64 	%fd575, %fd568, %fd571;
	abs.f64 	%fd576, %fd575;
	setp.lt.f64 	%p41, %fd576, %fd574;
	selp.f64 	%fd577, %fd576, %fd574, %p41;
	sub.f64 	%fd578, %fd568, %fd572;
	abs.f64 	%fd579, %fd578;
	setp.lt.f64 	%p42, %fd579, %fd577;
	selp.u64 	%rd36, 1, 0, %p41;
	selp.b64 	%rd37, 2, %rd36, %p42;
	shl.b64 	%rd38, %rd37, 3;
	add.s64 	%rd39, %rd1, %rd38;
	ld.local.f64 	%fd580, [%rd39];
	ld.const.f64 	%fd581, [dm_device+24];
	sub.f64 	%fd582, %fd581, %fd570;
	abs.f64 	%fd583, %fd582;
	sub.f64 	%fd584, %fd581, %fd571;
	abs.f64 	%fd585, %fd584;
	setp.lt.f64 	%p43, %fd585, %fd583;
	selp.f64 	%fd586, %fd585, %fd583, %p43;
	sub.f64 	%fd587, %fd581, %fd572;
	abs.f64 	%fd588, %fd587;
	setp.lt.f64 	%p44, %fd588, %fd586;
	selp.u64 	%rd40, 1, 0, %p43;
	selp.b64 	%rd41, 2, %rd40, %p44;
	shl.b64 	%rd42, %rd41, 3;
	add.s64 	%rd43, %rd1, %rd42;
	ld.local.f64 	%fd589, [%rd43];
	ld.const.f64 	%fd590, [dm_device+48];
	sub.f64 	%fd591, %fd590, %fd570;
	abs.f64 	%fd592, %fd591;
	sub.f64 	%fd593, %fd590, %fd571;
	abs.f64 	%fd594, %fd593;
	setp.lt.f64 	%p45, %fd594, %fd592;
	selp.f64 	%fd595, %fd594, %fd592, %p45;
	sub.f64 	%fd596, %fd590, %fd572;
	abs.f64 	%fd597, %fd596;
	setp.lt.f64 	%p46, %fd597, %fd595;
	selp.u64 	%rd44, 1, 0, %p45;
	selp.b64 	%rd45, 2, %rd44, %p46;
	shl.b64 	%rd46, %rd45, 3;
	add.s64 	%rd47, %rd1, %rd46;
	ld.local.f64 	%fd598, [%rd47];
	sub.f64 	%fd599, %fd580, %fd568;
	sub.f64 	%fd600, %fd580, %fd589;
	sub.f64 	%fd601, %fd580, %fd581;
	sub.f64 	%fd602, %fd580, %fd598;
	sub.f64 	%fd603, %fd580, %fd590;
	sub.f64 	%fd604, %fd589, %fd580;
	sub.f64 	%fd67, %fd589, %fd568;
	sub.f64 	%fd605, %fd589, %fd581;
	sub.f64 	%fd606, %fd589, %fd598;
	sub.f64 	%fd607, %fd589, %fd590;
	sub.f64 	%fd608, %fd598, %fd580;
	sub.f64 	%fd68, %fd598, %fd568;
	sub.f64 	%fd609, %fd598, %fd589;
	sub.f64 	%fd610, %fd598, %fd581;
	sub.f64 	%fd611, %fd598, %fd590;
	mul.f64 	%fd612, %fd1844, 0dBFE0000000000000;
	setp.lt.s32 	%p47, %r157, 0;
	selp.f64 	%fd613, 0d3F240000F084A6B2, 0dBF240000F084A6B2, %p47;
	mul.f64 	%fd614, %fd613, %fd1;
	mul.f64 	%fd615, %fd612, %fd614;
	ld.const.f64 	%fd616, [mix_device+8];
	setp.gt.s32 	%p48, %r157, -1;
	selp.b32 	%r117, 1, -1, %p48;
	cvt.rn.f64.s32 	%fd617, %r117;
	mul.f64 	%fd618, %fd616, %fd617;
	mul.f64 	%fd619, %fd618, %fd618;
	ld.const.f64 	%fd620, [mix_device];
	fma.rn.f64 	%fd621, %fd620, %fd620, %fd619;
	mul.f64 	%fd622, %fd621, %fd615;
	mul.f64 	%fd623, %fd620, %fd618;
	sub.f64 	%fd624, %fd623, %fd623;
	mul.f64 	%fd625, %fd624, %fd615;
	sub.f64 	%fd626, %fd622, %fd599;
	sub.f64 	%fd627, %fd622, %fd67;
	sub.f64 	%fd628, %fd622, %fd68;
	ld.const.f64 	%fd629, [mix_device+16];
	ld.const.f64 	%fd630, [mix_device+24];
	mul.f64 	%fd631, %fd630, %fd617;
	mul.f64 	%fd632, %fd618, %fd631;
	fma.rn.f64 	%fd633, %fd620, %fd629, %fd632;
	mul.f64 	%fd634, %fd633, %fd615;
	mul.f64 	%fd635, %fd620, %fd631;
	mul.f64 	%fd636, %fd618, %fd629;
	sub.f64 	%fd637, %fd635, %fd636;
	mul.f64 	%fd638, %fd637, %fd615;
	ld.const.f64 	%fd639, [mix_device+32];
	ld.const.f64 	%fd640, [mix_device+40];
	mul.f64 	%fd641, %fd640, %fd617;
	mul.f64 	%fd642, %fd618, %fd641;
	fma.rn.f64 	%fd643, %fd620, %fd639, %fd642;
	mul.f64 	%fd644, %fd643, %fd615;
	mul.f64 	%fd645, %fd620, %fd641;
	mul.f64 	%fd646, %fd618, %fd639;
	sub.f64 	%fd647, %fd645, %fd646;
	mul.f64 	%fd648, %fd647, %fd615;
	sub.f64 	%fd649, %fd636, %fd635;
	mul.f64 	%fd650, %fd649, %fd615;
	mul.f64 	%fd651, %fd631, %fd631;
	fma.rn.f64 	%fd652, %fd629, %fd629, %fd651;
	mul.f64 	%fd653, %fd652, %fd615;
	mul.f64 	%fd654, %fd629, %fd631;
	sub.f64 	%fd655, %fd654, %fd654;
	mul.f64 	%fd656, %fd655, %fd615;
	sub.f64 	%fd657, %fd653, %fd601;
	sub.f64 	%fd658, %fd653, %fd605;
	sub.f64 	%fd659, %fd653, %fd610;
	mul.f64 	%fd660, %fd631, %fd641;
	fma.rn.f64 	%fd661, %fd629, %fd639, %fd660;
	mul.f64 	%fd662, %fd661, %fd615;
	mul.f64 	%fd663, %fd629, %fd641;
	mul.f64 	%fd664, %fd631, %fd639;
	sub.f64 	%fd665, %fd663, %fd664;
	mul.f64 	%fd666, %fd665, %fd615;
	sub.f64 	%fd667, %fd646, %fd645;
	mul.f64 	%fd668, %fd667, %fd615;
	sub.f64 	%fd669, %fd664, %fd663;
	mul.f64 	%fd670, %fd669, %fd615;
	mul.f64 	%fd671, %fd641, %fd641;
	fma.rn.f64 	%fd672, %fd639, %fd639, %fd671;
	mul.f64 	%fd673, %fd672, %fd615;
	mul.f64 	%fd674, %fd639, %fd641;
	sub.f64 	%fd675, %fd674, %fd674;
	mul.f64 	%fd676, %fd675, %fd615;
	sub.f64 	%fd677, %fd673, %fd603;
	sub.f64 	%fd678, %fd673, %fd607;
	sub.f64 	%fd679, %fd673, %fd611;
	mul.f64 	%fd680, %fd600, %fd602;
	mul.f64 	%fd681, %fd606, %fd604;
	mul.f64 	%fd682, %fd608, %fd609;
	mul.f64 	%fd683, %fd627, %fd628;
	mul.f64 	%fd684, %fd625, %fd625;
	sub.f64 	%fd685, %fd683, %fd684;
	add.f64 	%fd686, %fd685, 0d0000000000000000;
	mul.f64 	%fd687, %fd627, %fd625;
	fma.rn.f64 	%fd688, %fd625, %fd628, %fd687;
	add.f64 	%fd689, %fd688, 0d0000000000000000;
	mul.f64 	%fd690, %fd628, %fd626;
	sub.f64 	%fd691, %fd690, %fd684;
	add.f64 	%fd692, %fd691, 0d0000000000000000;
	mul.f64 	%fd693, %fd625, %fd626;
	fma.rn.f64 	%fd694, %fd625, %fd628, %fd693;
	add.f64 	%fd695, %fd694, 0d0000000000000000;
	mul.f64 	%fd696, %fd626, %fd627;
	sub.f64 	%fd697, %fd696, %fd684;
	add.f64 	%fd698, %fd697, 0d0000000000000000;
	fma.rn.f64 	%fd699, %fd625, %fd626, %fd687;
	add.f64 	%fd700, %fd699, 0d0000000000000000;
	mul.f64 	%fd701, %fd634, %fd634;
	mul.f64 	%fd702, %fd638, %fd650;
	sub.f64 	%fd703, %fd701, %fd702;
	add.f64 	%fd704, %fd686, %fd703;
	mul.f64 	%fd705, %fd638, %fd634;
	fma.rn.f64 	%fd706, %fd634, %fd650, %fd705;
	add.f64 	%fd707, %fd689, %fd706;
	add.f64 	%fd708, %fd692, %fd703;
	add.f64 	%fd709, %fd695, %fd706;
	add.f64 	%fd710, %fd698, %fd703;
	add.f64 	%fd711, %fd700, %fd706;
	mul.f64 	%fd712, %fd644, %fd644;
	mul.f64 	%fd713, %fd648, %fd668;
	sub.f64 	%fd714, %fd712, %fd713;
	add.f64 	%fd715, %fd704, %fd714;
	mul.f64 	%fd716, %fd648, %fd644;
	fma.rn.f64 	%fd717, %fd644, %fd668, %fd716;
	add.f64 	%fd718, %fd707, %fd717;
	add.f64 	%fd719, %fd708, %fd714;
	add.f64 	%fd720, %fd709, %fd717;
	add.f64 	%fd721, %fd710, %fd714;
	add.f64 	%fd722, %fd711, %fd717;
	div.rn.f64 	%fd69, %fd715, %fd680;
	div.rn.f64 	%fd70, %fd718, %fd680;
	div.rn.f64 	%fd71, %fd719, %fd681;
	div.rn.f64 	%fd72, %fd720, %fd681;
	div.rn.f64 	%fd73, %fd721, %fd682;
	div.rn.f64 	%fd74, %fd722, %fd682;
	mul.f64 	%fd723, %fd627, %fd634;
	mul.f64 	%fd724, %fd625, %fd638;
	sub.f64 	%fd725, %fd723, %fd724;
	add.f64 	%fd726, %fd725, 0d0000000000000000;
	mul.f64 	%fd727, %fd625, %fd634;
	fma.rn.f64 	%fd728, %fd627, %fd638, %fd727;
	add.f64 	%fd729, %fd728, 0d0000000000000000;
	mul.f64 	%fd730, %fd628, %fd634;
	sub.f64 	%fd731, %fd730, %fd724;
	add.f64 	%fd732, %fd731, 0d0000000000000000;
	fma.rn.f64 	%fd733, %fd628, %fd638, %fd727;
	add.f64 	%fd734, %fd733, 0d0000000000000000;
	mul.f64 	%fd735, %fd626, %fd634;
	sub.f64 	%fd736, %fd735, %fd724;
	add.f64 	%fd737, %fd736, 0d0000000000000000;
	fma.rn.f64 	%fd738, %fd626, %fd638, %fd727;
	add.f64 	%fd739, %fd738, 0d0000000000000000;
	mul.f64 	%fd740, %fd634, %fd659;
	mul.f64 	%fd741, %fd638, %fd656;
	sub.f64 	%fd742, %fd740, %fd741;
	add.f64 	%fd743, %fd726, %fd742;
	mul.f64 	%fd744, %fd634, %fd656;
	fma.rn.f64 	%fd745, %fd638, %fd659, %fd744;
	add.f64 	%fd746, %fd729, %fd745;
	mul.f64 	%fd747, %fd634, %fd657;
	sub.f64 	%fd748, %fd747, %fd741;
	add.f64 	%fd749, %fd732, %fd748;
	fma.rn.f64 	%fd750, %fd638, %fd657, %fd744;
	add.f64 	%fd751, %fd734, %fd750;
	mul.f64 	%fd752, %fd634, %fd658;
	sub.f64 	%fd753, %fd752, %fd741;
	add.f64 	%fd754, %fd737, %fd753;
	fma.rn.f64 	%fd755, %fd638, %fd658, %fd744;
	add.f64 	%fd756, %fd739, %fd755;
	mul.f64 	%fd757, %fd644, %fd662;
	mul.f64 	%fd758, %fd648, %fd670;
	sub.f64 	%fd759, %fd757, %fd758;
	add.f64 	%fd760, %fd743, %fd759;
	mul.f64 	%fd761, %fd648, %fd662;
	fma.rn.f64 	%fd762, %fd644, %fd670, %fd761;
	add.f64 	%fd763, %fd746, %fd762;
	add.f64 	%fd764, %fd749, %fd759;
	add.f64 	%fd765, %fd751, %fd762;
	add.f64 	%fd766, %fd754, %fd759;
	add.f64 	%fd767, %fd756, %fd762;
	div.rn.f64 	%fd75, %fd760, %fd680;
	div.rn.f64 	%fd76, %fd763, %fd680;
	div.rn.f64 	%fd77, %fd764, %fd681;
	div.rn.f64 	%fd78, %fd765, %fd681;
	div.rn.f64 	%fd79, %fd766, %fd682;
	div.rn.f64 	%fd80, %fd767, %fd682;
	mul.f64 	%fd768, %fd627, %fd644;
	mul.f64 	%fd769, %fd625, %fd648;
	sub.f64 	%fd770, %fd768, %fd769;
	add.f64 	%fd771, %fd770, 0d0000000000000000;
	mul.f64 	%fd772, %fd625, %fd644;
	fma.rn.f64 	%fd773, %fd627, %fd648, %fd772;
	add.f64 	%fd774, %fd773, 0d0000000000000000;
	mul.f64 	%fd775, %fd628, %fd644;
	sub.f64 	%fd776, %fd775, %fd769;
	add.f64 	%fd777, %fd776, 0d0000000000000000;
	fma.rn.f64 	%fd778, %fd628, %fd648, %fd772;
	add.f64 	%fd779, %fd778, 0d0000000000000000;
	mul.f64 	%fd780, %fd626, %fd644;
	sub.f64 	%fd781, %fd780, %fd769;
	add.f64 	%fd782, %fd781, 0d0000000000000000;
	fma.rn.f64 	%fd783, %fd626, %fd648, %fd772;
	add.f64 	%fd784, %fd783, 0d0000000000000000;
	mul.f64 	%fd785, %fd634, %fd662;
	mul.f64 	%fd786, %fd638, %fd666;
	sub.f64 	%fd787, %fd785, %fd786;
	add.f64 	%fd788, %fd771, %fd787;
	mul.f64 	%fd789, %fd638, %fd662;
	fma.rn.f64 	%fd790, %fd634, %fd666, %fd789;
	add.f64 	%fd791, %fd774, %fd790;
	add.f64 	%fd792, %fd777, %fd787;
	add.f64 	%fd793, %fd779, %fd790;
	add.f64 	%fd794, %fd782, %fd787;
	add.f64 	%fd795, %fd784, %fd790;
	mul.f64 	%fd796, %fd644, %fd679;
	mul.f64 	%fd797, %fd648, %fd676;
	sub.f64 	%fd798, %fd796, %fd797;
	add.f64 	%fd799, %fd788, %fd798;
	mul.f64 	%fd800, %fd644, %fd676;
	fma.rn.f64 	%fd801, %fd648, %fd679, %fd800;
	add.f64 	%fd802, %fd791, %fd801;
	mul.f64 	%fd803, %fd644, %fd677;
	sub.f64 	%fd804, %fd803, %fd797;
	add.f64 	%fd805, %fd792, %fd804;
	fma.rn.f64 	%fd806, %fd648, %fd677, %fd800;
	add.f64 	%fd807, %fd793, %fd806;
	mul.f64 	%fd808, %fd644, %fd678;
	sub.f64 	%fd809, %fd808, %fd797;
	add.f64 	%fd810, %fd794, %fd809;
	fma.rn.f64 	%fd811, %fd648, %fd678, %fd800;
	add.f64 	%fd812, %fd795, %fd811;
	div.rn.f64 	%fd81, %fd799, %fd680;
	div.rn.f64 	%fd82, %fd802, %fd680;
	div.rn.f64 	%fd83, %fd805, %fd681;
	div.rn.f64 	%fd84, %fd807, %fd681;
	div.rn.f64 	%fd85, %fd810, %fd682;
	div.rn.f64 	%fd86, %fd812, %fd682;
	mul.f64 	%fd813, %fd650, %fd625;
	sub.f64 	%fd814, %fd730, %fd813;
	add.f64 	%fd815, %fd814, 0d0000000000000000;
	fma.rn.f64 	%fd816, %fd650, %fd628, %fd727;
	add.f64 	%fd817, %fd816, 0d0000000000000000;
	sub.f64 	%fd818, %fd735, %fd813;
	add.f64 	%fd819, %fd818, 0d0000000000000000;
	fma.rn.f64 	%fd820, %fd650, %fd626, %fd727;
	add.f64 	%fd821, %fd820, 0d0000000000000000;
	sub.f64 	%fd822, %fd723, %fd813;
	add.f64 	%fd823, %fd822, 0d0000000000000000;
	fma.rn.f64 	%fd824, %fd650, %fd627, %fd727;
	add.f64 	%fd825, %fd824, 0d0000000000000000;
	mul.f64 	%fd826, %fd656, %fd650;
	sub.f64 	%fd827, %fd752, %fd826;
	add.f64 	%fd828, %fd815, %fd827;
	fma.rn.f64 	%fd829, %fd658, %fd650, %fd744;
	add.f64 	%fd830, %fd817, %fd829;
	sub.f64 	%fd831, %fd740, %fd826;
	add.f64 	%fd832, %fd819, %fd831;
	fma.rn.f64 	%fd833, %fd659, %fd650, %fd744;
	add.f64 	%fd834, %fd821, %fd833;
	sub.f64 	%fd835, %fd747, %fd826;
	add.f64 	%fd836, %fd823, %fd835;
	fma.rn.f64 	%fd837, %fd657, %fd650, %fd744;
	add.f64 	%fd838, %fd825, %fd837;
	mul.f64 	%fd839, %fd666, %fd668;
	sub.f64 	%fd840, %fd757, %fd839;
	add.f64 	%fd841, %fd828, %fd840;
	mul.f64 	%fd842, %fd666, %fd644;
	fma.rn.f64 	%fd843, %fd662, %fd668, %fd842;
	add.f64 	%fd844, %fd830, %fd843;
	add.f64 	%fd845, %fd832, %fd840;
	add.f64 	%fd846, %fd834, %fd843;
	add.f64 	%fd847, %fd836, %fd840;
	add.f64 	%fd848, %fd838, %fd843;
	div.rn.f64 	%fd87, %fd841, %fd680;
	div.rn.f64 	%fd88, %fd844, %fd680;
	div.rn.f64 	%fd89, %fd845, %fd681;
	div.rn.f64 	%fd90, %fd846, %fd681;
	div.rn.f64 	%fd91, %fd847, %fd682;
	div.rn.f64 	%fd92, %fd848, %fd682;
	add.f64 	%fd849, %fd706, 0d0000000000000000;
	mul.f64 	%fd850, %fd658, %fd659;
	mul.f64 	%fd851, %fd656, %fd656;
	sub.f64 	%fd852, %fd850, %fd851;
	add.f64 	%fd853, %fd703, %fd852;
	mul.f64 	%fd854, %fd658, %fd656;
	fma.rn.f64 	%fd855, %fd656, %fd659, %fd854;
	add.f64 	%fd856, %fd849, %fd855;
	mul.f64 	%fd857, %fd659, %fd657;
	sub.f64 	%fd858, %fd857, %fd851;
	add.f64 	%fd859, %fd703, %fd858;
	mul.f64 	%fd860, %fd656, %fd657;
	fma.rn.f64 	%fd861, %fd656, %fd659, %fd860;
	add.f64 	%fd862, %fd849, %fd861;
	mul.f64 	%fd863, %fd657, %fd658;
	sub.f64 	%fd864, %fd863, %fd851;
	add.f64 	%fd865, %fd703, %fd864;
	fma.rn.f64 	%fd866, %fd656, %fd657, %fd854;
	add.f64 	%fd867, %fd849, %fd866;
	mul.f64 	%fd868, %fd662, %fd662;
	mul.f64 	%fd869, %fd666, %fd670;
	sub.f64 	%fd870, %fd868, %fd869;
	add.f64 	%fd871, %fd853, %fd870;
	mul.f64 	%fd872, %fd666, %fd662;
	fma.rn.f64 	%fd873, %fd662, %fd670, %fd872;
	add.f64 	%fd874, %fd856, %fd873;
	add.f64 	%fd875, %fd859, %fd870;
	add.f64 	%fd876, %fd862, %fd873;
	add.f64 	%fd877, %fd865, %fd870;
	add.f64 	%fd878, %fd867, %fd873;
	div.rn.f64 	%fd93, %fd871, %fd680;
	div.rn.f64 	%fd94, %fd874, %fd680;
	div.rn.f64 	%fd95, %fd875, %fd681;
	div.rn.f64 	%fd96, %fd876, %fd681;
	div.rn.f64 	%fd97, %fd877, %fd682;
	div.rn.f64 	%fd98, %fd878, %fd682;
	mul.f64 	%fd879, %fd634, %fd644;
	mul.f64 	%fd880, %fd650, %fd648;
	sub.f64 	%fd881, %fd879, %fd880;
	add.f64 	%fd882, %fd881, 0d0000000000000000;
	mul.f64 	%fd883, %fd650, %fd644;
	fma.rn.f64 	%fd884, %fd634, %fd648, %fd883;
	add.f64 	%fd885, %fd884, 0d0000000000000000;
	mul.f64 	%fd886, %fd658, %fd662;
	mul.f64 	%fd887, %fd656, %fd666;
	sub.f64 	%fd888, %fd886, %fd887;
	add.f64 	%fd889, %fd882, %fd888;
	mul.f64 	%fd890, %fd656, %fd662;
	fma.rn.f64 	%fd891, %fd658, %fd666, %fd890;
	add.f64 	%fd892, %fd885, %fd891;
	mul.f64 	%fd893, %fd659, %fd662;
	sub.f64 	%fd894, %fd893, %fd887;
	add.f64 	%fd895, %fd882, %fd894;
	fma.rn.f64 	%fd896, %fd659, %fd666, %fd890;
	add.f64 	%fd897, %fd885, %fd896;
	mul.f64 	%fd898, %fd657, %fd662;
	sub.f64 	%fd899, %fd898, %fd887;
	add.f64 	%fd900, %fd882, %fd899;
	fma.rn.f64 	%fd901, %fd657, %fd666, %fd890;
	add.f64 	%fd902, %fd885, %fd901;
	mul.f64 	%fd903, %fd662, %fd679;
	mul.f64 	%fd904, %fd666, %fd676;
	sub.f64 	%fd905, %fd903, %fd904;
	add.f64 	%fd906, %fd889, %fd905;
	mul.f64 	%fd907, %fd662, %fd676;
	fma.rn.f64 	%fd908, %fd666, %fd679, %fd907;
	add.f64 	%fd909, %fd892, %fd908;
	mul.f64 	%fd910, %fd662, %fd677;
	sub.f64 	%fd911, %fd910, %fd904;
	add.f64 	%fd912, %fd895, %fd911;
	fma.rn.f64 	%fd913, %fd666, %fd677, %fd907;
	add.f64 	%fd914, %fd897, %fd913;
	mul.f64 	%fd915, %fd662, %fd678;
	sub.f64 	%fd916, %fd915, %fd904;
	add.f64 	%fd917, %fd900, %fd916;
	fma.rn.f64 	%fd918, %fd666, %fd678, %fd907;
	add.f64 	%fd919, %fd902, %fd918;
	div.rn.f64 	%fd99, %fd906, %fd680;
	div.rn.f64 	%fd100, %fd909, %fd680;
	div.rn.f64 	%fd101, %fd912, %fd681;
	div.rn.f64 	%fd102, %fd914, %fd681;
	div.rn.f64 	%fd103, %fd917, %fd682;
	div.rn.f64 	%fd104, %fd919, %fd682;
	mul.f64 	%fd920, %fd668, %fd625;
	sub.f64 	%fd921, %fd775, %fd920;
	add.f64 	%fd922, %fd921, 0d0000000000000000;
	fma.rn.f64 	%fd923, %fd668, %fd628, %fd772;
	add.f64 	%fd924, %fd923, 0d0000000000000000;
	sub.f64 	%fd925, %fd780, %fd920;
	add.f64 	%fd926, %fd925, 0d0000000000000000;
	fma.rn.f64 	%fd927, %fd668, %fd626, %fd772;
	add.f64 	%fd928, %fd927, 0d0000000000000000;
	sub.f64 	%fd929, %fd768, %fd920;
	add.f64 	%fd930, %fd929, 0d0000000000000000;
	fma.rn.f64 	%fd931, %fd668, %fd627, %fd772;
	add.f64 	%fd932, %fd931, 0d0000000000000000;
	mul.f64 	%fd933, %fd670, %fd650;
	sub.f64 	%fd934, %fd785, %fd933;
	add.f64 	%fd935, %fd922, %fd934;
	mul.f64 	%fd936, %fd670, %fd634;
	fma.rn.f64 	%fd937, %fd662, %fd650, %fd936;
	add.f64 	%fd938, %fd924, %fd937;
	add.f64 	%fd939, %fd926, %fd934;
	add.f64 	%fd940, %fd928, %fd937;
	add.f64 	%fd941, %fd930, %fd934;
	add.f64 	%fd942, %fd932, %fd937;
	mul.f64 	%fd943, %fd676, %fd668;
	sub.f64 	%fd944, %fd808, %fd943;
	add.f64 	%fd945, %fd935, %fd944;
	fma.rn.f64 	%fd946, %fd678, %fd668, %fd800;
	add.f64 	%fd947, %fd938, %fd946;
	sub.f64 	%fd948, %fd796, %fd943;
	add.f64 	%fd949, %fd939, %fd948;
	fma.rn.f64 	%fd950, %fd679, %fd668, %fd800;
	add.f64 	%fd951, %fd940, %fd950;
	sub.f64 	%fd952, %fd803, %fd943;
	add.f64 	%fd953, %fd941, %fd952;
	fma.rn.f64 	%fd954, %fd677, %fd668, %fd800;
	add.f64 	%fd955, %fd942, %fd954;
	div.rn.f64 	%fd105, %fd945, %fd680;
	div.rn.f64 	%fd106, %fd947, %fd680;
	div.rn.f64 	%fd107, %fd949, %fd681;
	div.rn.f64 	%fd108, %fd951, %fd681;
	div.rn.f64 	%fd109, %fd953, %fd682;
	div.rn.f64 	%fd110, %fd955, %fd682;
	mul.f64 	%fd956, %fd668, %fd638;
	sub.f64 	%fd957, %fd879, %fd956;
	add.f64 	%fd958, %fd957, 0d0000000000000000;
	mul.f64 	%fd959, %fd668, %fd634;
	fma.rn.f64 	%fd960, %fd644, %fd638, %fd959;
	add.f64 	%fd961, %fd960, 0d0000000000000000;
	mul.f64 	%fd962, %fd670, %fd656;
	sub.f64 	%fd963, %fd893, %fd962;
	add.f64 	%fd964, %fd958, %fd963;
	fma.rn.f64 	%fd965, %fd670, %fd659, %fd890;
	add.f64 	%fd966, %fd961, %fd965;
	sub.f64 	%fd967, %fd898, %fd962;
	add.f64 	%fd968, %fd958, %fd967;
	fma.rn.f64 	%fd969, %fd670, %fd657, %fd890;
	add.f64 	%fd970, %fd961, %fd969;
	sub.f64 	%fd971, %fd886, %fd962;
	add.f64 	%fd972, %fd958, %fd971;
	fma.rn.f64 	%fd973, %fd670, %fd658, %fd890;
	add.f64 	%fd974, %fd961, %fd973;
	mul.f64 	%fd975, %fd676, %fd670;
	sub.f64 	%fd976, %fd915, %fd975;
	add.f64 	%fd977, %fd964, %fd976;
	fma.rn.f64 	%fd978, %fd678, %fd670, %fd907;
	add.f64 	%fd979, %fd966, %fd978;
	sub.f64 	%fd980, %fd903, %fd975;
	add.f64 	%fd981, %fd968, %fd980;
	fma.rn.f64 	%fd982, %fd679, %fd670, %fd907;
	add.f64 	%fd983, %fd970, %fd982;
	sub.f64 	%fd984, %fd910, %fd975;
	add.f64 	%fd985, %fd972, %fd984;
	fma.rn.f64 	%fd986, %fd677, %fd670, %fd907;
	add.f64 	%fd987, %fd974, %fd986;
	div.rn.f64 	%fd111, %fd977, %fd680;
	div.rn.f64 	%fd112, %fd979, %fd680;
	div.rn.f64 	%fd113, %fd981, %fd681;
	div.rn.f64 	%fd114, %fd983, %fd681;
	div.rn.f64 	%fd115, %fd985, %fd682;
	div.rn.f64 	%fd116, %fd987, %fd682;
	add.f64 	%fd988, %fd717, 0d0000000000000000;
	add.f64 	%fd989, %fd714, %fd870;
	add.f64 	%fd990, %fd988, %fd873;
	mul.f64 	%fd991, %fd678, %fd679;
	mul.f64 	%fd992, %fd676, %fd676;
	sub.f64 	%fd993, %fd991, %fd992;
	add.f64 	%fd994, %fd989, %fd993;
	mul.f64 	%fd995, %fd678, %fd676;
	fma.rn.f64 	%fd996, %fd676, %fd679, %fd995;
	add.f64 	%fd997, %fd990, %fd996;
	mul.f64 	%fd998, %fd679, %fd677;
	sub.f64 	%fd999, %fd998, %fd992;
	add.f64 	%fd1000, %fd989, %fd999;
	mul.f64 	%fd1001, %fd676, %fd677;
	fma.rn.f64 	%fd1002, %fd676, %fd679, %fd1001;
	add.f64 	%fd1003, %fd990, %fd1002;
	mul.f64 	%fd1004, %fd677, %fd678;
	sub.f64 	%fd1005, %fd1004, %fd992;
	add.f64 	%fd1006, %fd989, %fd1005;
	fma.rn.f64 	%fd1007, %fd676, %fd677, %fd995;
	add.f64 	%fd1008, %fd990, %fd1007;
	div.rn.f64 	%fd117, %fd994, %fd680;
	div.rn.f64 	%fd118, %fd997, %fd680;
	div.rn.f64 	%fd119, %fd1000, %fd681;
	div.rn.f64 	%fd120, %fd1003, %fd681;
	div.rn.f64 	%fd121, %fd1006, %fd682;
	div.rn.f64 	%fd122, %fd1008, %fd682;
	mul.f64 	%fd1009, %fd599, 0dC00445A1CAC08312;
	mul.f64 	%fd1010, %fd1840, %fd1009;
	div.rn.f64 	%fd123, %fd1010, %fd1;
	abs.f64 	%fd124, %fd123;
	setp.neu.f64 	%p49, %fd124, 0d7FF0000000000000;
	@%p49 bra 	$L__BB1_43;
	mov.f64 	%fd1016, 0d0000000000000000;
	mul.rn.f64 	%fd1860, %fd123, %fd1016;
	mov.b32 	%r174, 1;
	bra.uni 	$L__BB1_46;
$L__BB1_43:
	mul.f64 	%fd1011, %fd123, 0d3FE45F306DC9C883;
	cvt.rni.s32.f64 	%r173, %fd1011;
	cvt.rn.f64.s32 	%fd1012, %r173;
	fma.rn.f64 	%fd1013, %fd1012, 0dBFF921FB54442D18, %fd123;
	fma.rn.f64 	%fd1014, %fd1012, 0dBC91A62633145C00, %fd1013;
	fma.rn.f64 	%fd1860, %fd1012, 0dB97B839A252049C0, %fd1014;
	setp.ltu.f64 	%p50, %fd124, 0d41E0000000000000;
	@%p50 bra 	$L__BB1_45;
	{ // callseq 9, 0
	.param .b64 param0;
	st.param.f64 	[param0], %fd123;
	.param .align 16 .b8 retval0[16];
	call.uni (retval0), 
	__internal_trig_reduction_slowpathd, 
	(
	param0
	);
	ld.param.f64 	%fd1860, [retval0];
	ld.param.b32 	%r173, [retval0+8];
	} // callseq 9
$L__BB1_45:
	add.s32 	%r174, %r173, 1;
$L__BB1_46:
	shl.b32 	%r120, %r174, 6;
	cvt.u64.u32 	%rd48, %r120;
	and.b64  	%rd49, %rd48, 64;
	mov.u64 	%rd50, __cudart_sin_cos_coeffs;
	add.s64 	%rd51, %rd50, %rd49;
	mul.rn.f64 	%fd1017, %fd1860, %fd1860;
	and.b32  	%r121, %r174, 1;
	setp.eq.b32 	%p52, %r121, 1;
	selp.f64 	%fd1018, 0dBDA8FF8320FD8164, 0d3DE5DB65F9785EBA, %p52;
	ld.global.nc.v2.f64 	{%fd1019, %fd1020}, [%rd51];
	fma.rn.f64 	%fd1021, %fd1018, %fd1017, %fd1019;
	fma.rn.f64 	%fd1022, %fd1021, %fd1017, %fd1020;
	ld.global.nc.v2.f64 	{%fd1023, %fd1024}, [%rd51+16];
	fma.rn.f64 	%fd1025, %fd1022, %fd1017, %fd1023;
	fma.rn.f64 	%fd1026, %fd1025, %fd1017, %fd1024;
	ld.global.nc.v2.f64 	{%fd1027, %fd1028}, [%rd51+32];
	fma.rn.f64 	%fd1029, %fd1026, %fd1017, %fd1027;
	fma.rn.f64 	%fd1030, %fd1029, %fd1017, %fd1028;
	fma.rn.f64 	%fd1031, %fd1030, %fd1860, %fd1860;
	fma.rn.f64 	%fd1032, %fd1030, %fd1017, 0d3FF0000000000000;
	selp.f64 	%fd1033, %fd1032, %fd1031, %p52;
	and.b32  	%r122, %r174, 2;
	setp.eq.s32 	%p53, %r122, 0;
	mov.f64 	%fd1034, 0d0000000000000000;
	sub.f64 	%fd1035, %fd1034, %fd1033;
	selp.f64 	%fd130, %fd1033, %fd1035, %p53;
	@%p49 bra 	$L__BB1_48;
	mov.f64 	%fd1041, 0d0000000000000000;
	mul.rn.f64 	%fd1861, %fd123, %fd1041;
	mov.b32 	%r175, 0;
	bra.uni 	$L__BB1_50;
$L__BB1_48:
	mul.f64 	%fd1036, %fd123, 0d3FE45F306DC9C883;
	cvt.rni.s32.f64 	%r175, %fd1036;
	cvt.rn.f64.s32 	%fd1037, %r175;
	fma.rn.f64 	%fd1038, %fd1037, 0dBFF921FB54442D18, %fd123;
	fma.rn.f64 	%fd1039, %fd1037, 0dBC91A62633145C00, %fd1038;
	fma.rn.f64 	%fd1861, %fd1037, 0dB97B839A252049C0, %fd1039;
	setp.ltu.f64 	%p54, %fd124, 0d41E0000000000000;
	@%p54 bra 	$L__BB1_50;
	{ // callseq 10, 0
	.param .b64 param0;
	st.param.f64 	[param0], %fd123;
	.param .align 16 .b8 retval0[16];
	call.uni (retval0), 
	__internal_trig_reduction_slowpathd, 
	(
	param0
	);
	ld.param.f64 	%fd1861, [retval0];
	ld.param.b32 	%r175, [retval0+8];
	} // callseq 10
$L__BB1_50:
	ld.param.f64 	%fd1841, [_Z15propagateLineariiddPdS_i_param_2];
	shl.b32 	%r125, %r175, 6;
	cvt.u64.u32 	%rd52, %r125;
	and.b64  	%rd53, %rd52, 64;
	mov.u64 	%rd54, __cudart_sin_cos_coeffs;
	add.s64 	%rd55, %rd54, %rd53;
	mul.rn.f64 	%fd1042, %fd1861, %fd1861;
	and.b32  	%r126, %r175, 1;
	setp.eq.b32 	%p55, %r126, 1;
	selp.f64 	%fd1043, 0dBDA8FF8320FD8164, 0d3DE5DB65F9785EBA, %p55;
	ld.global.nc.v2.f64 	{%fd1044, %fd1045}, [%rd55];
	fma.rn.f64 	%fd1046, %fd1043, %fd1042, %fd1044;
	fma.rn.f64 	%fd1047, %fd1046, %fd1042, %fd1045;
	ld.global.nc.v2.f64 	{%fd1048, %fd1049}, [%rd55+16];
	fma.rn.f64 	%fd1050, %fd1047, %fd1042, %fd1048;
	fma.rn.f64 	%fd1051, %fd1050, %fd1042, %fd1049;
	ld.global.nc.v2.f64 	{%fd1052, %fd1053}, [%rd55+32];
	fma.rn.f64 	%fd1054, %fd1051, %fd1042, %fd1052;
	fma.rn.f64 	%fd1055, %fd1054, %fd1042, %fd1053;
	fma.rn.f64 	%fd1056, %fd1055, %fd1861, %fd1861;
	fma.rn.f64 	%fd1057, %fd1055, %fd1042, 0d3FF0000000000000;
	selp.f64 	%fd1058, %fd1057, %fd1056, %p55;
	and.b32  	%r127, %r175, 2;
	setp.eq.s32 	%p56, %r127, 0;
	mov.f64 	%fd1059, 0d0000000000000000;
	sub.f64 	%fd1060, %fd1059, %fd1058;
	selp.f64 	%fd1061, %fd1058, %fd1060, %p56;
	mul.f64 	%fd1062, %fd130, %fd69;
	mul.f64 	%fd1063, %fd1061, %fd70;
	sub.f64 	%fd1064, %fd1062, %fd1063;
	add.f64 	%fd135, %fd1064, 0d0000000000000000;
	mul.f64 	%fd1065, %fd1061, %fd69;
	fma.rn.f64 	%fd1066, %fd130, %fd70, %fd1065;
	add.f64 	%fd136, %fd1066, 0d0000000000000000;
	mul.f64 	%fd1067, %fd130, %fd75;
	mul.f64 	%fd1068, %fd1061, %fd76;
	sub.f64 	%fd1069, %fd1067, %fd1068;
	add.f64 	%fd137, %fd1069, 0d0000000000000000;
	mul.f64 	%fd1070, %fd1061, %fd75;
	fma.rn.f64 	%fd1071, %fd130, %fd76, %fd1070;
	add.f64 	%fd138, %fd1071, 0d0000000000000000;
	mul.f64 	%fd1072, %fd130, %fd81;
	mul.f64 	%fd1073, %fd1061, %fd82;
	sub.f64 	%fd1074, %fd1072, %fd1073;
	add.f64 	%fd139, %fd1074, 0d0000000000000000;
	mul.f64 	%fd1075, %fd1061, %fd81;
	fma.rn.f64 	%fd1076, %fd130, %fd82, %fd1075;
	add.f64 	%fd140, %fd1076, 0d0000000000000000;
	mul.f64 	%fd1077, %fd130, %fd87;
	mul.f64 	%fd1078, %fd1061, %fd88;
	sub.f64 	%fd1079, %fd1077, %fd1078;
	add.f64 	%fd141, %fd1079, 0d0000000000000000;
	mul.f64 	%fd1080, %fd1061, %fd87;
	fma.rn.f64 	%fd1081, %fd130, %fd88, %fd1080;
	add.f64 	%fd142, %fd1081, 0d0000000000000000;
	mul.f64 	%fd1082, %fd130, %fd93;
	mul.f64 	%fd1083, %fd1061, %fd94;
	sub.f64 	%fd1084, %fd1082, %fd1083;
	add.f64 	%fd143, %fd1084, 0d0000000000000000;
	mul.f64 	%fd1085, %fd1061, %fd93;
	fma.rn.f64 	%fd1086, %fd130, %fd94, %fd1085;
	add.f64 	%fd144, %fd1086, 0d0000000000000000;
	mul.f64 	%fd1087, %fd130, %fd99;
	mul.f64 	%fd1088, %fd1061, %fd100;
	sub.f64 	%fd1089, %fd1087, %fd1088;
	add.f64 	%fd145, %fd1089, 0d0000000000000000;
	mul.f64 	%fd1090, %fd1061, %fd99;
	fma.rn.f64 	%fd1091, %fd130, %fd100, %fd1090;
	add.f64 	%fd146, %fd1091, 0d0000000000000000;
	mul.f64 	%fd1092, %fd130, %fd105;
	mul.f64 	%fd1093, %fd1061, %fd106;
	sub.f64 	%fd1094, %fd1092, %fd1093;
	add.f64 	%fd147, %fd1094, 0d0000000000000000;
	mul.f64 	%fd1095, %fd1061, %fd105;
	fma.rn.f64 	%fd1096, %fd130, %fd106, %fd1095;
	add.f64 	%fd148, %fd1096, 0d0000000000000000;
	mul.f64 	%fd1097, %fd130, %fd111;
	mul.f64 	%fd1098, %fd1061, %fd112;
	sub.f64 	%fd1099, %fd1097, %fd1098;
	add.f64 	%fd149, %fd1099, 0d0000000000000000;
	mul.f64 	%fd1100, %fd1061, %fd111;
	fma.rn.f64 	%fd1101, %fd130, %fd112, %fd1100;
	add.f64 	%fd150, %fd1101, 0d0000000000000000;
	mul.f64 	%fd1102, %fd130, %fd117;
	mul.f64 	%fd1103, %fd1061, %fd118;
	sub.f64 	%fd151, %fd1102, %fd1103;
	mul.f64 	%fd1104, %fd1061, %fd117;
	fma.rn.f64 	%fd152, %fd130, %fd118, %fd1104;
	mul.f64 	%fd1105, %fd67, 0dC00445A1CAC08312;
	mul.f64 	%fd1106, %fd1841, %fd1105;
	div.rn.f64 	%fd153, %fd1106, %fd1;
	abs.f64 	%fd154, %fd153;
	setp.eq.f64 	%p57, %fd154, 0d7FF0000000000000;
	@%p57 bra 	$L__BB1_54;
	mul.f64 	%fd1107, %fd153, 0d3FE45F306DC9C883;
	cvt.rni.s32.f64 	%r176, %fd1107;
	cvt.rn.f64.s32 	%fd1108, %r176;
	fma.rn.f64 	%fd1109, %fd1108, 0dBFF921FB54442D18, %fd153;
	fma.rn.f64 	%fd1110, %fd1108, 0dBC91A62633145C00, %fd1109;
	fma.rn.f64 	%fd1863, %fd1108, 0dB97B839A252049C0, %fd1110;
	setp.ltu.f64 	%p58, %fd154, 0d41E0000000000000;
	@%p58 bra 	$L__BB1_53;
	{ // callseq 11, 0
	.param .b64 param0;
	st.param.f64 	[param0], %fd153;
	.param .align 16 .b8 retval0[16];
	call.uni (retval0), 
	__internal_trig_reduction_slowpathd, 
	(
	param0
	);
	ld.param.f64 	%fd1863, [retval0];
	ld.param.b32 	%r176, [retval0+8];
	} // callseq 11
$L__BB1_53:
	add.s32 	%r177, %r176, 1;
	bra.uni 	$L__BB1_55;
$L__BB1_54:
	mov.f64 	%fd1112, 0d0000000000000000;
	mul.rn.f64 	%fd1863, %fd153, %fd1112;
	mov.b32 	%r177, 1;
$L__BB1_55:
	shl.b32 	%r130, %r177, 6;
	cvt.u64.u32 	%rd56, %r130;
	and.b64  	%rd57, %rd56, 64;
	mov.u64 	%rd58, __cudart_sin_cos_coeffs;
	add.s64 	%rd59, %rd58, %rd57;
	mul.rn.f64 	%fd1113, %fd1863, %fd1863;
	and.b32  	%r131, %r177, 1;
	setp.eq.b32 	%p60, %r131, 1;
	selp.f64 	%fd1114, 0dBDA8FF8320FD8164, 0d3DE5DB65F9785EBA, %p60;
	ld.global.nc.v2.f64 	{%fd1115, %fd1116}, [%rd59];
	fma.rn.f64 	%fd1117, %fd1114, %fd1113, %fd1115;
	fma.rn.f64 	%fd1118, %fd1117, %fd1113, %fd1116;
	ld.global.nc.v2.f64 	{%fd1119, %fd1120}, [%rd59+16];
	fma.rn.f64 	%fd1121, %fd1118, %fd1113, %fd1119;
	fma.rn.f64 	%fd1122, %fd1121, %fd1113, %fd1120;
	ld.global.nc.v2.f64 	{%fd1123, %fd1124}, [%rd59+32];
	fma.rn.f64 	%fd1125, %fd1122, %fd1113, %fd1123;
	fma.rn.f64 	%fd1126, %fd1125, %fd1113, %fd1124;
	fma.rn.f64 	%fd1127, %fd1126, %fd1863, %fd1863;
	fma.rn.f64 	%fd1128, %fd1126, %fd1113, 0d3FF0000000000000;
	selp.f64 	%fd1129, %fd1128, %fd1127, %p60;
	and.b32  	%r132, %r177, 2;
	setp.eq.s32 	%p61, %r132, 0;
	mov.f64 	%fd1130, 0d0000000000000000;
	sub.f64 	%fd1131, %fd1130, %fd1129;
	selp.f64 	%fd160, %fd1129, %fd1131, %p61;
	@%p57 bra 	$L__BB1_58;
	mul.f64 	%fd1132, %fd153, 0d3FE45F306DC9C883;
	cvt.rni.s32.f64 	%r178, %fd1132;
	cvt.rn.f64.s32 	%fd1133, %r178;
	fma.rn.f64 	%fd1134, %fd1133, 0dBFF921FB54442D18, %fd153;
	fma.rn.f64 	%fd1135, %fd1133, 0dBC91A62633145C00, %fd1134;
	fma.rn.f64 	%fd1864, %fd1133, 0dB97B839A252049C0, %fd1135;
	setp.ltu.f64 	%p62, %fd154, 0d41E0000000000000;
	@%p62 bra 	$L__BB1_59;
	{ // callseq 12, 0
	.param .b64 param0;
	st.param.f64 	[param0], %fd153;
	.param .align 16 .b8 retval0[16];
	call.uni (retval0), 
	__internal_trig_reduction_slowpathd, 
	(
	param0
	);
	ld.param.f64 	%fd1864, [retval0];
	ld.param.b32 	%r178, [retval0+8];
	} // callseq 12
	bra.uni 	$L__BB1_59;
$L__BB1_58:
	mov.f64 	%fd1137, 0d0000000000000000;
	mul.rn.f64 	%fd1864, %fd153, %fd1137;
	mov.b32 	%r178, 0;
$L__BB1_59:
	ld.param.f64 	%fd1842, [_Z15propagateLineariiddPdS_i_param_2];
	shl.b32 	%r135, %r178, 6;
	cvt.u64.u32 	%rd60, %r135;
	and.b64  	%rd61, %rd60, 64;
	mov.u64 	%rd62, __cudart_sin_cos_coeffs;
	add.s64 	%rd63, %rd62, %rd61;
	mul.rn.f64 	%fd1138, %fd1864, %fd1864;
	and.b32  	%r136, %r178, 1;
	setp.eq.b32 	%p63, %r136, 1;
	selp.f64 	%fd1139, 0dBDA8FF8320FD8164, 0d3DE5DB65F9785EBA, %p63;
	ld.global.nc.v2.f64 	{%fd1140, %fd1141}, [%rd63];
	fma.rn.f64 	%fd1142, %fd1139, %fd1138, %fd1140;
	fma.rn.f64 	%fd1143, %fd1142, %fd1138, %fd1141;
	ld.global.nc.v2.f64 	{%fd1144, %fd1145}, [%rd63+16];
	fma.rn.f64 	%fd1146, %fd1143, %fd1138, %fd1144;
	fma.rn.f64 	%fd1147, %fd1146, %fd1138, %fd1145;
	ld.global.nc.v2.f64 	{%fd1148, %fd1149}, [%rd63+32];
	fma.rn.f64 	%fd1150, %fd1147, %fd1138, %fd1148;
	fma.rn.f64 	%fd1151, %fd1150, %fd1138, %fd1149;
	fma.rn.f64 	%fd1152, %fd1151, %fd1864, %fd1864;
	fma.rn.f64 	%fd1153, %fd1151, %fd1138, 0d3FF0000000000000;
	selp.f64 	%fd1154, %fd1153, %fd1152, %p63;
	and.b32  	%r137, %r178, 2;
	setp.eq.s32 	%p64, %r137, 0;
	mov.f64 	%fd1155, 0d0000000000000000;
	sub.f64 	%fd1156, %fd1155, %fd1154;
	selp.f64 	%fd1157, %fd1154, %fd1156, %p64;
	mul.f64 	%fd1158, %fd160, %fd71;
	mul.f64 	%fd1159, %fd1157, %fd72;
	sub.f64 	%fd1160, %fd1158, %fd1159;
	add.f64 	%fd165, %fd135, %fd1160;
	mul.f64 	%fd1161, %fd1157, %fd71;
	fma.rn.f64 	%fd1162, %fd160, %fd72, %fd1161;
	add.f64 	%fd166, %fd136, %fd1162;
	mul.f64 	%fd1163, %fd160, %fd77;
	mul.f64 	%fd1164, %fd1157, %fd78;
	sub.f64 	%fd1165, %fd1163, %fd1164;
	add.f64 	%fd167, %fd137, %fd1165;
	mul.f64 	%fd1166, %fd1157, %fd77;
	fma.rn.f64 	%fd1167, %fd160, %fd78, %fd1166;
	add.f64 	%fd168, %fd138, %fd1167;
	mul.f64 	%fd1168, %fd160, %fd83;
	mul.f64 	%fd1169, %fd1157, %fd84;
	sub.f64 	%fd1170, %fd1168, %fd1169;
	add.f64 	%fd169, %fd139, %fd1170;
	mul.f64 	%fd1171, %fd1157, %fd83;
	fma.rn.f64 	%fd1172, %fd160, %fd84, %fd1171;
	add.f64 	%fd170, %fd140, %fd1172;
	mul.f64 	%fd1173, %fd160, %fd89;
	mul.f64 	%fd1174, %fd1157, %fd90;
	sub.f64 	%fd1175, %fd1173, %fd1174;
	add.f64 	%fd171, %fd141, %fd1175;
	mul.f64 	%fd1176, %fd1157, %fd89;
	fma.rn.f64 	%fd1177, %fd160, %fd90, %fd1176;
	add.f64 	%fd172, %fd142, %fd1177;
	mul.f64 	%fd1178, %fd160, %fd95;
	mul.f64 	%fd1179, %fd1157, %fd96;
	sub.f64 	%fd1180, %fd1178, %fd1179;
	add.f64 	%fd173, %fd143, %fd1180;
	mul.f64 	%fd1181, %fd1157, %fd95;
	fma.rn.f64 	%fd1182, %fd160, %fd96, %fd1181;
	add.f64 	%fd174, %fd144, %fd1182;
	mul.f64 	%fd1183, %fd160, %fd101;
	mul.f64 	%fd1184, %fd1157, %fd102;
	sub.f64 	%fd1185, %fd1183, %fd1184;
	add.f64 	%fd175, %fd145, %fd1185;
	mul.f64 	%fd1186, %fd1157, %fd101;
	fma.rn.f64 	%fd1187, %fd160, %fd102, %fd1186;
	add.f64 	%fd176, %fd146, %fd1187;
	mul.f64 	%fd1188, %fd160, %fd107;
	mul.f64 	%fd1189, %fd1157, %fd108;
	sub.f64 	%fd1190, %fd1188, %fd1189;
	add.f64 	%fd177, %fd147, %fd1190;
	mul.f64 	%fd1191, %fd1157, %fd107;
	fma.rn.f64 	%fd1192, %fd160, %fd108, %fd1191;
	add.f64 	%fd178, %fd148, %fd1192;
	mul.f64 	%fd1193, %fd160, %fd113;
	mul.f64 	%fd1194, %fd1157, %fd114;
	sub.f64 	%fd1195, %fd1193, %fd1194;
	add.f64 	%fd179, %fd149, %fd1195;
	mul.f64 	%fd1196, %fd1157, %fd113;
	fma.rn.f64 	%fd1197, %fd160, %fd114, %fd1196;
	add.f64 	%fd180, %fd150, %fd1197;
	mul.f64 	%fd1198, %fd160, %fd119;
	mul.f64 	%fd1199, %fd1157, %fd120;
	sub.f64 	%fd1200, %fd1198, %fd1199;
	add.f64 	%fd1201, %fd151, 0d0000000000000000;
	add.f64 	%fd181, %fd1201, %fd1200;
	mul.f64 	%fd1202, %fd1157, %fd119;
	fma.rn.f64 	%fd1203, %fd160, %fd120, %fd1202;
	add.f64 	%fd1204, %fd152, 0d0000000000000000;
	add.f64 	%fd182, %fd1204, %fd1203;
	mul.f64 	%fd1205, %fd68, 0dC00445A1CAC08312;
	mul.f64 	%fd1206, %fd1842, %fd1205;
	div.rn.f64 	%fd1207, %fd1206, %fd1;
	add.f64 	%fd183, %fd1207, 0d0000000000000000;
	abs.f64 	%fd184, %fd183;
	setp.eq.f64 	%p65, %fd184, 0d7FF0000000000000;
	@%p65 bra 	$L__BB1_63;
	mul.f64 	%fd1208, %fd183, 0d3FE45F306DC9C883;
	cvt.rni.s32.f64 	%r179, %fd1208;
	cvt.rn.f64.s32 	%fd1209, %r179;
	fma.rn.f64 	%fd1210, %fd1209, 0dBFF921FB54442D18, %fd183;
	fma.rn.f64 	%fd1211, %fd1209, 0dBC91A62633145C00, %fd1210;
	fma.rn.f64 	%fd1866, %fd1209, 0dB97B839A252049C0, %fd1211;
	setp.ltu.f64 	%p66, %fd184, 0d41E0000000000000;
	@%p66 bra 	$L__BB1_62;
	{ // callseq 13, 0
	.param .b64 param0;
	st.param.f64 	[param0], %fd183;
	.param .align 16 .b8 retval0[16];
	call.uni (retval0), 
	__internal_trig_reduction_slowpathd, 
	(
	param0
	);
	ld.param.f64 	%fd1866, [retval0];
	ld.param.b32 	%r179, [retval0+8];
	} // callseq 13
$L__BB1_62:
	add.s32 	%r180, %r179, 1;
	bra.uni 	$L__BB1_64;
$L__BB1_63:
	mov.f64 	%fd1213, 0d0000000000000000;
	mul.rn.f64 	%fd1866, %fd183, %fd1213;
	mov.b32 	%r180, 1;
$L__BB1_64:
	setp.eq.f64 	%p67, %fd184, 0d7FF0000000000000;
	shl.b32 	%r140, %r180, 6;
	cvt.u64.u32 	%rd64, %r140;
	and.b64  	%rd65, %rd64, 64;
	add.s64 	%rd67, %rd62, %rd65;
	mul.rn.f64 	%fd1214, %fd1866, %fd1866;
	and.b32  	%r141, %r180, 1;
	setp.eq.b32 	%p68, %r141, 1;
	selp.f64 	%fd1215, 0dBDA8FF8320FD8164, 0d3DE5DB65F9785EBA, %p68;
	ld.global.nc.v2.f64 	{%fd1216, %fd1217}, [%rd67];
	fma.rn.f64 	%fd1218, %fd1215, %fd1214, %fd1216;
	fma.rn.f64 	%fd1219, %fd1218, %fd1214, %fd1217;
	ld.global.nc.v2.f64 	{%fd1220, %fd1221}, [%rd67+16];
	fma.rn.f64 	%fd1222, %fd1219, %fd1214, %fd1220;
	fma.rn.f64 	%fd1223, %fd1222, %fd1214, %fd1221;
	ld.global.nc.v2.f64 	{%fd1224, %fd1225}, [%rd67+32];
	fma.rn.f64 	%fd1226, %fd1223, %fd1214, %fd1224;
	fma.rn.f64 	%fd1227, %fd1226, %fd1214, %fd1225;
	fma.rn.f64 	%fd1228, %fd1227, %fd1866, %fd1866;
	fma.rn.f64 	%fd1229, %fd1227, %fd1214, 0d3FF0000000000000;
	selp.f64 	%fd1230, %fd1229, %fd1228, %p68;
	and.b32  	%r142, %r180, 2;
	setp.eq.s32 	%p69, %r142, 0;
	mov.f64 	%fd1231, 0d0000000000000000;
	sub.f64 	%fd1232, %fd1231, %fd1230;
	selp.f64 	%fd190, %fd1230, %fd1232, %p69;
	@%p67 bra 	$L__BB1_67;
	mul.f64 	%fd1233, %fd183, 0d3FE45F306DC9C883;
	cvt.rni.s32.f64 	%r181, %fd1233;
	cvt.rn.f64.s32 	%fd1234, %r181;
	fma.rn.f64 	%fd1235, %fd1234, 0dBFF921FB54442D18, %fd183;
	fma.rn.f64 	%fd1236, %fd1234, 0dBC91A62633145C00, %fd1235;
	fma.rn.f64 	%fd1867, %fd1234, 0dB97B839A252049C0, %fd1236;
	setp.ltu.f64 	%p70, %fd184, 0d41E0000000000000;
	@%p70 bra 	$L__BB1_68;
	{ // callseq 14, 0
	.param .b64 param0;
	st.param.f64 	[param0], %fd183;
	.param .align 16 .b8 retval0[16];
	call.uni (retval0), 
	__internal_trig_reduction_slowpathd, 
	(
	param0
	);
	ld.param.f64 	%fd1867, [retval0];
	ld.param.b32 	%r181, [retval0+8];
	} // callseq 14
	bra.uni 	$L__BB1_68;
$L__BB1_67:
	mov.f64 	%fd1238, 0d0000000000000000;
	mul.rn.f64 	%fd1867, %fd183, %fd1238;
	mov.b32 	%r181, 0;
$L__BB1_68:
	shl.b32 	%r146, %r181, 6;
	cvt.u64.u32 	%rd69, %r146;
	and.b64  	%rd70, %rd69, 64;
	add.s64 	%rd72, %rd62, %rd70;
	mul.rn.f64 	%fd1239, %fd1867, %fd1867;
	and.b32  	%r147, %r181, 1;
	setp.eq.b32 	%p71, %r147, 1;
	selp.f64 	%fd1240, 0dBDA8FF8320FD8164, 0d3DE5DB65F9785EBA, %p71;
	ld.global.nc.v2.f64 	{%fd1241, %fd1242}, [%rd72];
	fma.rn.f64 	%fd1243, %fd1240, %fd1239, %fd1241;
	fma.rn.f64 	%fd1244, %fd1243, %fd1239, %fd1242;
	ld.global.nc.v2.f64 	{%fd1245, %fd1246}, [%rd72+16];
	fma.rn.f64 	%fd1247, %fd1244, %fd1239, %fd1245;
	fma.rn.f64 	%fd1248, %fd1247, %fd1239, %fd1246;
	ld.global.nc.v2.f64 	{%fd1249, %fd1250}, [%rd72+32];
	fma.rn.f64 	%fd1251, %fd1248, %fd1239, %fd1249;
	fma.rn.f64 	%fd1252, %fd1251, %fd1239, %fd1250;
	fma.rn.f64 	%fd1253, %fd1252, %fd1867, %fd1867;
	fma.rn.f64 	%fd1254, %fd1252, %fd1239, 0d3FF0000000000000;
	selp.f64 	%fd1255, %fd1254, %fd1253, %p71;
	and.b32  	%r148, %r181, 2;
	setp.eq.s32 	%p72, %r148, 0;
	mov.f64 	%fd1256, 0d0000000000000000;
	sub.f64 	%fd1257, %fd1256, %fd1255;
	selp.f64 	%fd1258, %fd1255, %fd1257, %p72;
	mul.f64 	%fd1259, %fd190, %fd73;
	mul.f64 	%fd1260, %fd1258, %fd74;
	sub.f64 	%fd1261, %fd1259, %fd1260;
	add.f64 	%fd195, %fd165, %fd1261;
	mul.f64 	%fd1262, %fd1258, %fd73;
	fma.rn.f64 	%fd1263, %fd190, %fd74, %fd1262;
	add.f64 	%fd196, %fd166, %fd1263;
	mul.f64 	%fd1264, %fd190, %fd79;
	mul.f64 	%fd1265, %fd1258, %fd80;
	sub.f64 	%fd1266, %fd1264, %fd1265;
	add.f64 	%fd197, %fd167, %fd1266;
	mul.f64 	%fd1267, %fd1258, %fd79;
	fma.rn.f64 	%fd1268, %fd190, %fd80, %fd1267;
	add.f64 	%fd198, %fd168, %fd1268;
	mul.f64 	%fd1269, %fd190, %fd85;
	mul.f64 	%fd1270, %fd1258, %fd86;
	sub.f64 	%fd1271, %fd1269, %fd1270;
	add.f64 	%fd199, %fd169, %fd1271;
	mul.f64 	%fd1272, %fd1258, %fd85;
	fma.rn.f64 	%fd1273, %fd190, %fd86, %fd1272;
	add.f64 	%fd200, %fd170, %fd1273;
	mul.f64 	%fd1274, %fd190, %fd91;
	mul.f64 	%fd1275, %fd1258, %fd92;
	sub.f64 	%fd1276, %fd1274, %fd1275;
	add.f64 	%fd201, %fd171, %fd1276;
	mul.f64 	%fd1277, %fd1258, %fd91;
	fma.rn.f64 	%fd1278, %fd190, %fd92, %fd1277;
	add.f64 	%fd202, %fd172, %fd1278;
	mul.f64 	%fd1279, %fd190, %fd97;
	mul.f64 	%fd1280, %fd1258, %fd98;
	sub.f64 	%fd1281, %fd1279, %fd1280;
	add.f64 	%fd203, %fd173, %fd1281;
	mul.f64 	%fd1282, %fd1258, %fd97;
	fma.rn.f64 	%fd1283, %fd190, %fd98, %fd1282;
	add.f64 	%fd204, %fd174, %fd1283;
	mul.f64 	%fd1284, %fd190, %fd103;
	mul.f64 	%fd1285, %fd1258, %fd104;
	sub.f64 	%fd1286, %fd1284, %fd1285;
	add.f64 	%fd205, %fd175, %fd1286;
	mul.f64 	%fd1287, %fd1258, %fd103;
	fma.rn.f64 	%fd1288, %fd190, %fd104, %fd1287;
	add.f64 	%fd206, %fd176, %fd1288;
	mul.f64 	%fd1289, %fd190, %fd109;
	mul.f64 	%fd1290, %fd1258, %fd110;
	sub.f64 	%fd1291, %fd1289, %fd1290;
	add.f64 	%fd207, %fd177, %fd1291;
	mul.f64 	%fd1292, %fd1258, %fd109;
	fma.rn.f64 	%fd1293, %fd190, %fd110, %fd1292;
	add.f64 	%fd208, %fd178, %fd1293;
	mul.f64 	%fd1294, %fd190, %fd115;
	mul.f64 	%fd1295, %fd1258, %fd116;
	sub.f64 	%fd1296, %fd1294, %fd1295;
	add.f64 	%fd209, %fd179, %fd1296;
	mul.f64 	%fd1297, %fd1258, %fd115;
	fma.rn.f64 	%fd1298, %fd190, %fd116, %fd1297;
	add.f64 	%fd210, %fd180, %fd1298;
	mul.f64 	%fd1299, %fd190, %fd121;
	mul.f64 	%fd1300, %fd1258, %fd122;
	sub.f64 	%fd1301, %fd1299, %fd1300;
	add.f64 	%fd211, %fd181, %fd1301;
	mul.f64 	%fd1302, %fd1258, %fd121;
	fma.rn.f64 	%fd1303, %fd190, %fd122, %fd1302;
	add.f64 	%fd212, %fd182, %fd1303;
	st.local.v2.f64 	[%rd2], {%fd1256, %fd1256};
	st.local.v2.f64 	[%rd2+16], {%fd1256, %fd1256};
	st.local.v2.f64 	[%rd2+32], {%fd1256, %fd1256};
	st.local.v2.f64 	[%rd2+48], {%fd1256, %fd1256};
	st.local.v2.f64 	[%rd2+64], {%fd1256, %fd1256};
	st.local.v2.f64 	[%rd2+80], {%fd1256, %fd1256};
	st.local.v2.f64 	[%rd2+96], {%fd1256, %fd1256};
	st.local.v2.f64 	[%rd2+112], {%fd1256, %fd1256};
	st.local.v2.f64 	[%rd2+128], {%fd1256, %fd1256};
	mov.b32 	%r182, 0;
	mov.b64 	%rd87, 0;
	mov.u64 	%rd73, mix_device;
	add.s64 	%rd74, %rd73, 40;
	ld.const.f64 	%fd1311, [mix_device];
	ld.const.f64 	%fd1313, [mix_device+8];
	ld.const.f64 	%fd1330, [mix_device+16];
	ld.const.f64 	%fd1332, [mix_device+24];
	ld.const.f64 	%fd1349, [mix_device+32];
	ld.const.f64 	%fd1351, [mix_device+40];
	ld.const.f64 	%fd1471, [mix_device+48];
	ld.const.f64 	%fd1472, [mix_device+56];
	ld.const.f64 	%fd1486, [mix_device+64];
	ld.const.f64 	%fd1487, [mix_device+72];
	ld.const.f64 	%fd1501, [mix_device+80];
	ld.const.f64 	%fd1502, [mix_device+88];
	ld.const.f64 	%fd1590, [mix_device+96];
	ld.const.f64 	%fd1591, [mix_device+104];
	ld.const.f64 	%fd1605, [mix_device+112];
	ld.const.f64 	%fd1606, [mix_device+120];
	ld.const.f64 	%fd1620, [mix_device+128];
	ld.const.f64 	%fd1621, [mix_device+136];
$L__BB1_69:
	ld.param.u32 	%r158, [_Z15propagateLineariiddPdS_i_param_0];
	add.s64 	%rd75, %rd74, %rd87;
	add.s64 	%rd76, %rd2, %rd87;
	ld.local.v2.f64 	{%fd1304, %fd1305}, [%rd76];
	ld.const.f64 	%fd1306, [%rd75+-32];
	setp.gt.s32 	%p73, %r158, -1;
	selp.b32 	%r149, 1, -1, %p73;
	cvt.rn.f64.s32 	%fd1307, %r149;
	mul.f64 	%fd1308, %fd1306, %fd1307;
	ld.const.f64 	%fd1309, [%rd75+-40];
	mul.f64 	%fd1310, %fd1309, %fd195;
	mul.f64 	%fd1312, %fd1309, %fd196;
	mul.f64 	%fd1314, %fd1313, %fd1307;
	mul.f64 	%fd1315, %fd1312, %fd1314;
	fma.rn.f64 	%fd1316, %fd1310, %fd1311, %fd1315;
	mul.f64 	%fd1317, %fd1308, %fd195;
	fma.rn.f64 	%fd1318, %fd1317, %fd1314, %fd1316;
	mul.f64 	%fd1319, %fd1308, %fd196;
	mul.f64 	%fd1320, %fd1319, %fd1311;
	sub.f64 	%fd1321, %fd1318, %fd1320;
	add.f64 	%fd1322, %fd1304, %fd1321;
	mul.f64 	%fd1323, %fd1317, %fd1311;
	fma.rn.f64 	%fd1324, %fd1319, %fd1314, %fd1323;
	fma.rn.f64 	%fd1325, %fd1311, %fd1312, %fd1324;
	mul.f64 	%fd1326, %fd1310, %fd1314;
	sub.f64 	%fd1327, %fd1325, %fd1326;
	add.f64 	%fd1328, %fd1305, %fd1327;
	mul.f64 	%fd1329, %fd1309, %fd197;
	mul.f64 	%fd1331, %fd1309, %fd198;
	mul.f64 	%fd1333, %fd1332, %fd1307;
	mul.f64 	%fd1334, %fd1331, %fd1333;
	fma.rn.f64 	%fd1335, %fd1329, %fd1330, %fd1334;
	mul.f64 	%fd1336, %fd1308, %fd197;
	fma.rn.f64 	%fd1337, %fd1336, %fd1333, %fd1335;
	mul.f64 	%fd1338, %fd1308, %fd198;
	mul.f64 	%fd1339, %fd1338, %fd1330;
	sub.f64 	%fd1340, %fd1337, %fd1339;
	add.f64 	%fd1341, %fd1322, %fd1340;
	mul.f64 	%fd1342, %fd1336, %fd1330;
	fma.rn.f64 	%fd1343, %fd1338, %fd1333, %fd1342;
	fma.rn.f64 	%fd1344, %fd1330, %fd1331, %fd1343;
	mul.f64 	%fd1345, %fd1329, %fd1333;
	sub.f64 	%fd1346, %fd1344, %fd1345;
	add.f64 	%fd1347, %fd1328, %fd1346;
	mul.f64 	%fd1348, %fd1309, %fd199;
	mul.f64 	%fd1350, %fd1309, %fd200;
	mul.f64 	%fd1352, %fd1351, %fd1307;
	mul.f64 	%fd1353, %fd1350, %fd1352;
	fma.rn.f64 	%fd1354, %fd1348, %fd1349, %fd1353;
	mul.f64 	%fd1355, %fd1308, %fd199;
	fma.rn.f64 	%fd1356, %fd1355, %fd1352, %fd1354;
	mul.f64 	%fd1357, %fd1308, %fd200;
	mul.f64 	%fd1358, %fd1357, %fd1349;
	sub.f64 	%fd1359, %fd1356, %fd1358;
	add.f64 	%fd1360, %fd1341, %fd1359;
	mul.f64 	%fd1361, %fd1355, %fd1349;
	fma.rn.f64 	%fd1362, %fd1357, %fd1352, %fd1361;
	fma.rn.f64 	%fd1363, %fd1349, %fd1350, %fd1362;
	mul.f64 	%fd1364, %fd1348, %fd1352;
	sub.f64 	%fd1365, %fd1363, %fd1364;
	add.f64 	%fd1366, %fd1347, %fd1365;
	ld.const.f64 	%fd1367, [%rd75+-16];
	mul.f64 	%fd1368, %fd1367, %fd1307;
	ld.const.f64 	%fd1369, [%rd75+-24];
	mul.f64 	%fd1370, %fd1369, %fd201;
	mul.f64 	%fd1371, %fd1369, %fd202;
	mul.f64 	%fd1372, %fd1371, %fd1314;
	fma.rn.f64 	%fd1373, %fd1370, %fd1311, %fd1372;
	mul.f64 	%fd1374, %fd1368, %fd201;
	fma.rn.f64 	%fd1375, %fd1374, %fd1314, %fd1373;
	mul.f64 	%fd1376, %fd1368, %fd202;
	mul.f64 	%fd1377, %fd1376, %fd1311;
	sub.f64 	%fd1378, %fd1375, %fd1377;
	add.f64 	%fd1379, %fd1360, %fd1378;
	mul.f64 	%fd1380, %fd1374, %fd1311;
	fma.rn.f64 	%fd1381, %fd1376, %fd1314, %fd1380;
	fma.rn.f64 	%fd1382, %fd1311, %fd1371, %fd1381;
	mul.f64 	%fd1383, %fd1370, %fd1314;
	sub.f64 	%fd1384, %fd1382, %fd1383;
	add.f64 	%fd1385, %fd1366, %fd1384;
	mul.f64 	%fd1386, %fd1369, %fd203;
	mul.f64 	%fd1387, %fd1369, %fd204;
	mul.f64 	%fd1388, %fd1387, %fd1333;
	fma.rn.f64 	%fd1389, %fd1386, %fd1330, %fd1388;
	mul.f64 	%fd1390, %fd1368, %fd203;
	fma.rn.f64 	%fd1391, %fd1390, %fd1333, %fd1389;
	mul.f64 	%fd1392, %fd1368, %fd204;
	mul.f64 	%fd1393, %fd1392, %fd1330;
	sub.f64 	%fd1394, %fd1391, %fd1393;
	add.f64 	%fd1395, %fd1379, %fd1394;
	mul.f64 	%fd1396, %fd1390, %fd1330;
	fma.rn.f64 	%fd1397, %fd1392, %fd1333, %fd1396;
	fma.rn.f64 	%fd1398, %fd1330, %fd1387, %fd1397;
	mul.f64 	%fd1399, %fd1386, %fd1333;
	sub.f64 	%fd1400, %fd1398, %fd1399;
	add.f64 	%fd1401, %fd1385, %fd1400;
	mul.f64 	%fd1402, %fd1369, %fd205;
	mul.f64 	%fd1403, %fd1369, %fd206;
	mul.f64 	%fd1404, %fd1403, %fd1352;
	fma.rn.f64 	%fd1405, %fd1402, %fd1349, %fd1404;
	mul.f64 	%fd1406, %fd1368, %fd205;
	fma.rn.f64 	%fd1407, %fd1406, %fd1352, %fd1405;
	mul.f64 	%fd1408, %fd1368, %fd206;
	mul.f64 	%fd1409, %fd1408, %fd1349;
	sub.f64 	%fd1410, %fd1407, %fd1409;
	add.f64 	%fd1411, %fd1395, %fd1410;
	mul.f64 	%fd1412, %fd1406, %fd1349;
	fma.rn.f64 	%fd1413, %fd1408, %fd1352, %fd1412;
	fma.rn.f64 	%fd1414, %fd1349, %fd1403, %fd1413;
	mul.f64 	%fd1415, %fd1402, %fd1352;
	sub.f64 	%fd1416, %fd1414, %fd1415;
	add.f64 	%fd1417, %fd1401, %fd1416;
	ld.const.f64 	%fd1418, [%rd75];
	mul.f64 	%fd1419, %fd1418, %fd1307;
	ld.const.f64 	%fd1420, [%rd75+-8];
	mul.f64 	%fd1421, %fd1420, %fd207;
	mul.f64 	%fd1422, %fd1420, %fd208;
	mul.f64 	%fd1423, %fd1422, %fd1314;
	fma.rn.f64 	%fd1424, %fd1421, %fd1311, %fd1423;
	mul.f64 	%fd1425, %fd1419, %fd207;
	fma.rn.f64 	%fd1426, %fd1425, %fd1314, %fd1424;
	mul.f64 	%fd1427, %fd1419, %fd208;
	mul.f64 	%fd1428, %fd1427, %fd1311;
	sub.f64 	%fd1429, %fd1426, %fd1428;
	add.f64 	%fd1430, %fd1411, %fd1429;
	mul.f64 	%fd1431, %fd1425, %fd1311;
	fma.rn.f64 	%fd1432, %fd1427, %fd1314, %fd1431;
	fma.rn.f64 	%fd1433, %fd1311, %fd1422, %fd1432;
	mul.f64 	%fd1434, %fd1421, %fd1314;
	sub.f64 	%fd1435, %fd1433, %fd1434;
	add.f64 	%fd1436, %fd1417, %fd1435;
	mul.f64 	%fd1437, %fd1420, %fd209;
	mul.f64 	%fd1438, %fd1420, %fd210;
	mul.f64 	%fd1439, %fd1438, %fd1333;
	fma.rn.f64 	%fd1440, %fd1437, %fd1330, %fd1439;
	mul.f64 	%fd1441, %fd1419, %fd209;
	fma.rn.f64 	%fd1442, %fd1441, %fd1333, %fd1440;
	mul.f64 	%fd1443, %fd1419, %fd210;
	mul.f64 	%fd1444, %fd1443, %fd1330;
	sub.f64 	%fd1445, %fd1442, %fd1444;
	add.f64 	%fd1446, %fd1430, %fd1445;
	mul.f64 	%fd1447, %fd1441, %fd1330;
	fma.rn.f64 	%fd1448, %fd1443, %fd1333, %fd1447;
	fma.rn.f64 	%fd1449, %fd1330, %fd1438, %fd1448;
	mul.f64 	%fd1450, %fd1437, %fd1333;
	sub.f64 	%fd1451, %fd1449, %fd1450;
	add.f64 	%fd1452, %fd1436, %fd1451;
	mul.f64 	%fd1453, %fd1420, %fd211;
	mul.f64 	%fd1454, %fd1420, %fd212;
	mul.f64 	%fd1455, %fd1454, %fd1352;
	fma.rn.f64 	%fd1456, %fd1453, %fd1349, %fd1455;
	mul.f64 	%fd1457, %fd1419, %fd211;
	fma.rn.f64 	%fd1458, %fd1457, %fd1352, %fd1456;
	mul.f64 	%fd1459, %fd1419, %fd212;
	mul.f64 	%fd1460, %fd1459, %fd1349;
	sub.f64 	%fd1461, %fd1458, %fd1460;
	add.f64 	%fd1462, %fd1446, %fd1461;
	mul.f64 	%fd1463, %fd1457, %fd1349;
	fma.rn.f64 	%fd1464, %fd1459, %fd1352, %fd1463;
	fma.rn.f64 	%fd1465, %fd1349, %fd1454, %fd1464;
	mul.f64 	%fd1466, %fd1453, %fd1352;
	sub.f64 	%fd1467, %fd1465, %fd1466;
	add.f64 	%fd1468, %fd1452, %fd1467;
	st.local.v2.f64 	[%rd76], {%fd1462, %fd1468};
	ld.local.v2.f64 	{%fd1469, %fd1470}, [%rd76+16];
	mul.f64 	%fd1473, %fd1472, %fd1307;
	mul.f64 	%fd1474, %fd1312, %fd1473;
	fma.rn.f64 	%fd1475, %fd1310, %fd1471, %fd1474;
	fma.rn.f64 	%fd1476, %fd1317, %fd1473, %fd1475;
	mul.f64 	%fd1477, %fd1319, %fd1471;
	sub.f64 	%fd1478, %fd1476, %fd1477;
	add.f64 	%fd1479, %fd1469, %fd1478;
	mul.f64 	%fd1480, %fd1317, %fd1471;
	fma.rn.f64 	%fd1481, %fd1319, %fd1473, %fd1480;
	fma.rn.f64 	%fd1482, %fd1471, %fd1312, %fd1481;
	mul.f64 	%fd1483, %fd1310, %fd1473;
	sub.f64 	%fd1484, %fd1482, %fd1483;
	add.f64 	%fd1485, %fd1470, %fd1484;
	mul.f64 	%fd1488, %fd1487, %fd1307;
	mul.f64 	%fd1489, %fd1331, %fd1488;
	fma.rn.f64 	%fd1490, %fd1329, %fd1486, %fd1489;
	fma.rn.f64 	%fd1491, %fd1336, %fd1488, %fd1490;
	mul.f64 	%fd1492, %fd1338, %fd1486;
	sub.f64 	%fd1493, %fd1491, %fd1492;
	add.f64 	%fd1494, %fd1479, %fd1493;
	mul.f64 	%fd1495, %fd1336, %fd1486;
	fma.rn.f64 	%fd1496, %fd1338, %fd1488, %fd1495;
	fma.rn.f64 	%fd1497, %fd1486, %fd1331, %fd1496;
	mul.f64 	%fd1498, %fd1329, %fd1488;
	sub.f64 	%fd1499, %fd1497, %fd1498;
	add.f64 	%fd1500, %fd1485, %fd1499;
	mul.f64 	%fd1503, %fd1502, %fd1307;
	mul.f64 	%fd1504, %fd1350, %fd1503;
	fma.rn.f64 	%fd1505, %fd1348, %fd1501, %fd1504;
	fma.rn.f64 	%fd1506, %fd1355, %fd1503, %fd1505;
	mul.f64 	%fd1507, %fd1357, %fd1501;
	sub.f64 	%fd1508, %fd1506, %fd1507;
	add.f64 	%fd1509, %fd1494, %fd1508;
	mul.f64 	%fd1510, %fd1355, %fd1501;
	fma.rn.f64 	%fd1511, %fd1357, %fd1503, %fd1510;
	fma.rn.f64 	%fd1512, %fd1501, %fd1350, %fd1511;
	mul.f64 	%fd1513, %fd1348, %fd1503;
	sub.f64 	%fd1514, %fd1512, %fd1513;
	add.f64 	%fd1515, %fd1500, %fd1514;
	mul.f64 	%fd1516, %fd1371, %fd1473;
	fma.rn.f64 	%fd1517, %fd1370, %fd1471, %fd1516;
	fma.rn.f64 	%fd1518, %fd1374, %fd1473, %fd1517;
	mul.f64 	%fd1519, %fd1376, %fd1471;
	sub.f64 	%fd1520, %fd1518, %fd1519;
	add.f64 	%fd1521, %fd1509, %fd1520;
	mul.f64 	%fd1522, %fd1374, %fd1471;
	fma.rn.f64 	%fd1523, %fd1376, %fd1473, %fd1522;
	fma.rn.f64 	%fd1524, %fd1471, %fd1371, %fd1523;
	mul.f64 	%fd1525, %fd1370, %fd1473;
	sub.f64 	%fd1526, %fd1524, %fd1525;
	add.f64 	%fd1527, %fd1515, %fd1526;
	mul.f64 	%fd1528, %fd1387, %fd1488;
	fma.rn.f64 	%fd1529, %fd1386, %fd1486, %fd1528;
	fma.rn.f64 	%fd1530, %fd1390, %fd1488, %fd1529;
	mul.f64 	%fd1531, %fd1392, %fd1486;
	sub.f64 	%fd1532, %fd1530, %fd1531;
	add.f64 	%fd1533, %fd1521, %fd1532;
	mul.f64 	%fd1534, %fd1390, %fd1486;
	fma.rn.f64 	%fd1535, %fd1392, %fd1488, %fd1534;
	fma.rn.f64 	%fd1536, %fd1486, %fd1387, %fd1535;
	mul.f64 	%fd1537, %fd1386, %fd1488;
	sub.f64 	%fd1538, %fd1536, %fd1537;
	add.f64 	%fd1539, %fd1527, %fd1538;
	mul.f64 	%fd1540, %fd1403, %fd1503;
	fma.rn.f64 	%fd1541, %fd1402, %fd1501, %fd1540;
	fma.rn.f64 	%fd1542, %fd1406, %fd1503, %fd1541;
	mul.f64 	%fd1543, %fd1408, %fd1501;
	sub.f64 	%fd1544, %fd1542, %fd1543;
	add.f64 	%fd1545, %fd1533, %fd1544;
	mul.f64 	%fd1546, %fd1406, %fd1501;
	fma.rn.f64 	%fd1547, %fd1408, %fd1503, %fd1546;
	fma.rn.f64 	%fd1548, %fd1501, %fd1403, %fd1547;
	mul.f64 	%fd1549, %fd1402, %fd1503;
	sub.f64 	%fd1550, %fd1548, %fd1549;
	add.f64 	%fd1551, %fd1539, %fd1550;
	mul.f64 	%fd1552, %fd1422, %fd1473;
	fma.rn.f64 	%fd1553, %fd1421, %fd1471, %fd1552;
	fma.rn.f64 	%fd1554, %fd1425, %fd1473, %fd1553;
	mul.f64 	%fd1555, %fd1427, %fd1471;
	sub.f64 	%fd1556, %fd1554, %fd1555;
	add.f64 	%fd1557, %fd1545, %fd1556;
	mul.f64 	%fd1558, %fd1425, %fd1471;
	fma.rn.f64 	%fd1559, %fd1427, %fd1473, %fd1558;
	fma.rn.f64 	%fd1560, %fd1471, %fd1422, %fd1559;
	mul.f64 	%fd1561, %fd1421, %fd1473;
	sub.f64 	%fd1562, %fd1560, %fd1561;
	add.f64 	%fd1563, %fd1551, %fd1562;
	mul.f64 	%fd1564, %fd1438, %fd1488;
	fma.rn.f64 	%fd1565, %fd1437, %fd1486, %fd1564;
	fma.rn.f64 	%fd1566, %fd1441, %fd1488, %fd1565;
	mul.f64 	%fd1567, %fd1443, %fd1486;
	sub.f64 	%fd1568, %fd1566, %fd1567;
	add.f64 	%fd1569, %fd1557, %fd1568;
	mul.f64 	%fd1570, %fd1441, %fd1486;
	fma.rn.f64 	%fd1571, %fd1443, %fd1488, %fd1570;
	fma.rn.f64 	%fd1572, %fd1486, %fd1438, %fd1571;
	mul.f64 	%fd1573, %fd1437, %fd1488;
	sub.f64 	%fd1574, %fd1572, %fd1573;
	add.f64 	%fd1575, %fd1563, %fd1574;
	mul.f64 	%fd1576, %fd1454, %fd1503;
	fma.rn.f64 	%fd1577, %fd1453, %fd1501, %fd1576;
	fma.rn.f64 	%fd1578, %fd1457, %fd1503, %fd1577;
	mul.f64 	%fd1579, %fd1459, %fd1501;
	sub.f64 	%fd1580, %fd1578, %fd1579;
	add.f64 	%fd1581, %fd1569, %fd1580;
	mul.f64 	%fd1582, %fd1457, %fd1501;
	fma.rn.f64 	%fd1583, %fd1459, %fd1503, %fd1582;
	fma.rn.f64 	%fd1584, %fd1501, %fd1454, %fd1583;
	mul.f64 	%fd1585, %fd1453, %fd1503;
	sub.f64 	%fd1586, %fd1584, %fd1585;
	add.f64 	%fd1587, %fd1575, %fd1586;
	st.local.v2.f64 	[%rd76+16], {%fd1581, %fd1587};
	ld.local.v2.f64 	{%fd1588, %fd1589}, [%rd76+32];
	mul.f64 	%fd1592, %fd1591, %fd1307;
	mul.f64 	%fd1593, %fd1312, %fd1592;
	fma.rn.f64 	%fd1594, %fd1310, %fd1590, %fd1593;
	fma.rn.f64 	%fd1595, %fd1317, %fd1592, %fd1594;
	mul.f64 	%fd1596, %fd1319, %fd1590;
	sub.f64 	%fd1597, %fd1595, %fd1596;
	add.f64 	%fd1598, %fd1588, %fd1597;
	mul.f64 	%fd1599, %fd1317, %fd1590;
	fma.rn.f64 	%fd1600, %fd1319, %fd1592, %fd1599;
	fma.rn.f64 	%fd1601, %fd1590, %fd1312, %fd1600;
	mul.f64 	%fd1602, %fd1310, %fd1592;
	sub.f64 	%fd1603, %fd1601, %fd1602;
	add.f64 	%fd1604, %fd1589, %fd1603;
	mul.f64 	%fd1607, %fd1606, %fd1307;
	mul.f64 	%fd1608, %fd1331, %fd1607;
	fma.rn.f64 	%fd1609, %fd1329, %fd1605, %fd1608;
	fma.rn.f64 	%fd1610, %fd1336, %fd1607, %fd1609;
	mul.f64 	%fd1611, %fd1338, %fd1605;
	sub.f64 	%fd1612, %fd1610, %fd1611;
	add.f64 	%fd1613, %fd1598, %fd1612;
	mul.f64 	%fd1614, %fd1336, %fd1605;
	fma.rn.f64 	%fd1615, %fd1338, %fd1607, %fd1614;
	fma.rn.f64 	%fd1616, %fd1605, %fd1331, %fd1615;
	mul.f64 	%fd1617, %fd1329, %fd1607;
	sub.f64 	%fd1618, %fd1616, %fd1617;
	add.f64 	%fd1619, %fd1604, %fd1618;
	mul.f64 	%fd1622, %fd1621, %fd1307;
	mul.f64 	%fd1623, %fd1350, %fd1622;
	fma.rn.f64 	%fd1624, %fd1348, %fd1620, %fd1623;
	fma.rn.f64 	%fd1625, %fd1355, %fd1622, %fd1624;
	mul.f64 	%fd1626, %fd1357, %fd1620;
	sub.f64 	%fd1627, %fd1625, %fd1626;
	add.f64 	%fd1628, %fd1613, %fd1627;
	mul.f64 	%fd1629, %fd1355, %fd1620;
	fma.rn.f64 	%fd1630, %fd1357, %fd1622, %fd1629;
	fma.rn.f64 	%fd1631, %fd1620, %fd1350, %fd1630;
	mul.f64 	%fd1632, %fd1348, %fd1622;
	sub.f64 	%fd1633, %fd1631, %fd1632;
	add.f64 	%fd1634, %fd1619, %fd1633;
	mul.f64 	%fd1635, %fd1371, %fd1592;
	fma.rn.f64 	%fd1636, %fd1370, %fd1590, %fd1635;
	fma.rn.f64 	%fd1637, %fd1374, %fd1592, %fd1636;
	mul.f64 	%fd1638, %fd1376, %fd1590;
	sub.f64 	%fd1639, %fd1637, %fd1638;
	add.f64 	%fd1640, %fd1628, %fd1639;
	mul.f64 	%fd1641, %fd1374, %fd1590;
	fma.rn.f64 	%fd1642, %fd1376, %fd1592, %fd1641;
	fma.rn.f64 	%fd1643, %fd1590, %fd1371, %fd1642;
	mul.f64 	%fd1644, %fd1370, %fd1592;
	sub.f64 	%fd1645, %fd1643, %fd1644;
	add.f64 	%fd1646, %fd1634, %fd1645;
	mul.f64 	%fd1647, %fd1387, %fd1607;
	fma.rn.f64 	%fd1648, %fd1386, %fd1605, %fd1647;
	fma.rn.f64 	%fd1649, %fd1390, %fd1607, %fd1648;
	mul.f64 	%fd1650, %fd1392, %fd1605;
	sub.f64 	%fd1651, %fd1649, %fd1650;
	add.f64 	%fd1652, %fd1640, %fd1651;
	mul.f64 	%fd1653, %fd1390, %fd1605;
	fma.rn.f64 	%fd1654, %fd1392, %fd1607, %fd1653;
	fma.rn.f64 	%fd1655, %fd1605, %fd1387, %fd1654;
	mul.f64 	%fd1656, %fd1386, %fd1607;
	sub.f64 	%fd1657, %fd1655, %fd1656;
	add.f64 	%fd1658, %fd1646, %fd1657;
	mul.f64 	%fd1659, %fd1403, %fd1622;
	fma.rn.f64 	%fd1660, %fd1402, %fd1620, %fd1659;
	fma.rn.f64 	%fd1661, %fd1406, %fd1622, %fd1660;
	mul.f64 	%fd1662, %fd1408, %fd1620;
	sub.f64 	%fd1663, %fd1661, %fd1662;
	add.f64 	%fd1664, %fd1652, %fd1663;
	mul.f64 	%fd1665, %fd1406, %fd1620;
	fma.rn.f64 	%fd1666, %fd1408, %fd1622, %fd1665;
	fma.rn.f64 	%fd1667, %fd1620, %fd1403, %fd1666;
	mul.f64 	%fd1668, %fd1402, %fd1622;
	sub.f64 	%fd1669, %fd1667, %fd1668;
	add.f64 	%fd1670, %fd1658, %fd1669;
	mul.f64 	%fd1671, %fd1422, %fd1592;
	fma.rn.f64 	%fd1672, %fd1421, %fd1590, %fd1671;
	fma.rn.f64 	%fd1673, %fd1425, %fd1592, %fd1672;
	mul.f64 	%fd1674, %fd1427, %fd1590;
	sub.f64 	%fd1675, %fd1673, %fd1674;
	add.f64 	%fd1676, %fd1664, %fd1675;
	mul.f64 	%fd1677, %fd1425, %fd1590;
	fma.rn.f64 	%fd1678, %fd1427, %fd1592, %fd1677;
	fma.rn.f64 	%fd1679, %fd1590, %fd1422, %fd1678;
	mul.f64 	%fd1680, %fd1421, %fd1592;
	sub.f64 	%fd1681, %fd1679, %fd1680;
	add.f64 	%fd1682, %fd1670, %fd1681;
	mul.f64 	%fd1683, %fd1438, %fd1607;
	fma.rn.f64 	%fd1684, %fd1437, %fd1605, %fd1683;
	fma.rn.f64 	%fd1685, %fd1441, %fd1607, %fd1684;
	mul.f64 	%fd1686, %fd1443, %fd1605;
	sub.f64 	%fd1687, %fd1685, %fd1686;
	add.f64 	%fd1688, %fd1676, %fd1687;
	mul.f64 	%fd1689, %fd1441, %fd1605;
	fma.rn.f64 	%fd1690, %fd1443, %fd1607, %fd1689;
	fma.rn.f64 	%fd1691, %fd1605, %fd1438, %fd1690;
	mul.f64 	%fd1692, %fd1437, %fd1607;
	sub.f64 	%fd1693, %fd1691, %fd1692;
	add.f64 	%fd1694, %fd1682, %fd1693;
	mul.f64 	%fd1695, %fd1454, %fd1622;
	fma.rn.f64 	%fd1696, %fd1453, %fd1620, %fd1695;
	fma.rn.f64 	%fd1697, %fd1457, %fd1622, %fd1696;
	mul.f64 	%fd1698, %fd1459, %fd1620;
	sub.f64 	%fd1699, %fd1697, %fd1698;
	add.f64 	%fd1700, %fd1688, %fd1699;
	mul.f64 	%fd1701, %fd1457, %fd1620;
	fma.rn.f64 	%fd1702, %fd1459, %fd1622, %fd1701;
	fma.rn.f64 	%fd1703, %fd1620, %fd1454, %fd1702;
	mul.f64 	%fd1704, %fd1453, %fd1622;
	sub.f64 	%fd1705, %fd1703, %fd1704;
	add.f64 	%fd1706, %fd1694, %fd1705;
	st.local.v2.f64 	[%rd76+32], {%fd1700, %fd1706};
	add.s32 	%r182, %r182, 1;
	add.s64 	%rd87, %rd87, 48;
	setp.ne.s32 	%p74, %r182, 3;
	@%p74 bra 	$L__BB1_69;
	ld.param.u64 	%rd86, [_Z15propagateLineariiddPdS_i_param_5];
	ld.param.u32 	%r160, [_Z15propagateLineariiddPdS_i_param_1];
	ld.param.u32 	%r159, [_Z15propagateLineariiddPdS_i_param_0];
	add.u64 	%rd78, %SPL, 24;
	mov.u32 	%r150, %ctaid.x;
	mov.u32 	%r151, %ntid.x;
	mov.u32 	%r152, %tid.x;
	mad.lo.s32 	%r153, %r150, %r151, %r152;
	ld.local.v2.f64 	{%fd1707, %fd1708}, [%rd2];
	mul.f64 	%fd1709, %fd1708, 0d0000000000000000;
	sub.f64 	%fd1710, %fd1707, %fd1709;
	ld.local.v2.f64 	{%fd1711, %fd1712}, [%rd2+16];
	fma.rn.f64 	%fd1713, %fd1711, 0d0000000000000000, %fd1710;
	mul.f64 	%fd1714, %fd1712, 0d0000000000000000;
	sub.f64 	%fd1715, %fd1713, %fd1714;
	ld.local.v2.f64 	{%fd1716, %fd1717}, [%rd2+32];
	mul.f64 	%fd1718, %fd1716, 0d0000000000000000;
	add.f64 	%fd1719, %fd1715, %fd1718;
	mul.f64 	%fd1720, %fd1717, 0d0000000000000000;
	sub.f64 	%fd1721, %fd1719, %fd1720;
	mul.f64 	%fd1722, %fd1707, 0d0000000000000000;
	add.f64 	%fd1723, %fd1722, %fd1708;
	fma.rn.f64 	%fd1724, %fd1711, 0d0000000000000000, %fd1723;
	add.f64 	%fd1725, %fd1724, %fd1714;
	add.f64 	%fd1726, %fd1725, %fd1718;
	add.f64 	%fd1727, %fd1726, %fd1720;
	ld.local.v2.f64 	{%fd1728, %fd1729}, [%rd2+48];
	mul.f64 	%fd1730, %fd1729, 0d0000000000000000;
	sub.f64 	%fd1731, %fd1728, %fd1730;
	ld.local.v2.f64 	{%fd1732, %fd1733}, [%rd2+64];
	fma.rn.f64 	%fd1734, %fd1732, 0d0000000000000000, %fd1731;
	mul.f64 	%fd1735, %fd1733, 0d0000000000000000;
	sub.f64 	%fd1736, %fd1734, %fd1735;
	ld.local.v2.f64 	{%fd1737, %fd1738}, [%rd2+80];
	mul.f64 	%fd1739, %fd1737, 0d0000000000000000;
	add.f64 	%fd1740, %fd1736, %fd1739;
	mul.f64 	%fd1741, %fd1738, 0d0000000000000000;
	sub.f64 	%fd1742, %fd1740, %fd1741;
	mul.f64 	%fd1743, %fd1728, 0d0000000000000000;
	add.f64 	%fd1744, %fd1743, %fd1729;
	fma.rn.f64 	%fd1745, %fd1732, 0d0000000000000000, %fd1744;
	add.f64 	%fd1746, %fd1745, %fd1735;
	add.f64 	%fd1747, %fd1746, %fd1739;
	add.f64 	%fd1748, %fd1747, %fd1741;
	ld.local.v2.f64 	{%fd1749, %fd1750}, [%rd2+96];
	mul.f64 	%fd1751, %fd1750, 0d0000000000000000;
	sub.f64 	%fd1752, %fd1749, %fd1751;
	ld.local.v2.f64 	{%fd1753, %fd1754}, [%rd2+112];
	fma.rn.f64 	%fd1755, %fd1753, 0d0000000000000000, %fd1752;
	mul.f64 	%fd1756, %fd1754, 0d0000000000000000;
	sub.f64 	%fd1757, %fd1755, %fd1756;
	ld.local.v2.f64 	{%fd1758, %fd1759}, [%rd2+128];
	mul.f64 	%fd1760, %fd1758, 0d0000000000000000;
	add.f64 	%fd1761, %fd1757, %fd1760;
	mul.f64 	%fd1762, %fd1759, 0d0000000000000000;
	sub.f64 	%fd1763, %fd1761, %fd1762;
	mul.f64 	%fd1764, %fd1749, 0d0000000000000000;
	add.f64 	%fd1765, %fd1764, %fd1750;
	fma.rn.f64 	%fd1766, %fd1753, 0d0000000000000000, %fd1765;
	add.f64 	%fd1767, %fd1766, %fd1756;
	add.f64 	%fd1768, %fd1767, %fd1760;
	add.f64 	%fd1769, %fd1768, %fd1762;
	mul.f64 	%fd1770, %fd1727, %fd1727;
	fma.rn.f64 	%fd1771, %fd1721, %fd1721, %fd1770;
	st.local.f64 	[%rd78], %fd1771;
	mul.f64 	%fd1772, %fd1748, %fd1748;
	fma.rn.f64 	%fd1773, %fd1742, %fd1742, %fd1772;
	st.local.f64 	[%rd78+8], %fd1773;
	mul.f64 	%fd1774, %fd1769, %fd1769;
	fma.rn.f64 	%fd1775, %fd1763, %fd1763, %fd1774;
	st.local.f64 	[%rd78+16], %fd1775;
	sub.f64 	%fd1776, %fd1722, %fd1709;
	add.f64 	%fd1777, %fd1776, %fd1711;
	sub.f64 	%fd1778, %fd1777, %fd1714;
	add.f64 	%fd1779, %fd1778, %fd1718;
	sub.f64 	%fd1780, %fd1779, %fd1720;
	add.f64 	%fd1781, %fd1722, %fd1709;
	fma.rn.f64 	%fd1782, %fd1711, 0d0000000000000000, %fd1781;
	add.f64 	%fd1783, %fd1782, %fd1712;
	add.f64 	%fd1784, %fd1783, %fd1718;
	add.f64 	%fd1785, %fd1784, %fd1720;
	sub.f64 	%fd1786, %fd1743, %fd1730;
	add.f64 	%fd1787, %fd1786, %fd1732;
	sub.f64 	%fd1788, %fd1787, %fd1735;
	add.f64 	%fd1789, %fd1788, %fd1739;
	sub.f64 	%fd1790, %fd1789, %fd1741;
	add.f64 	%fd1791, %fd1743, %fd1730;
	fma.rn.f64 	%fd1792, %fd1732, 0d0000000000000000, %fd1791;
	add.f64 	%fd1793, %fd1792, %fd1733;
	add.f64 	%fd1794, %fd1793, %fd1739;
	add.f64 	%fd1795, %fd1794, %fd1741;
	sub.f64 	%fd1796, %fd1764, %fd1751;
	add.f64 	%fd1797, %fd1796, %fd1753;
	sub.f64 	%fd1798, %fd1797, %fd1756;
	add.f64 	%fd1799, %fd1798, %fd1760;
	sub.f64 	%fd1800, %fd1799, %fd1762;
	add.f64 	%fd1801, %fd1764, %fd1751;
	fma.rn.f64 	%fd1802, %fd1753, 0d0000000000000000, %fd1801;
	add.f64 	%fd1803, %fd1802, %fd1754;
	add.f64 	%fd1804, %fd1803, %fd1760;
	add.f64 	%fd1805, %fd1804, %fd1762;
	mul.f64 	%fd1806, %fd1785, %fd1785;
	fma.rn.f64 	%fd1807, %fd1780, %fd1780, %fd1806;
	st.local.f64 	[%rd78+24], %fd1807;
	mul.f64 	%fd1808, %fd1795, %fd1795;
	fma.rn.f64 	%fd1809, %fd1790, %fd1790, %fd1808;
	st.local.f64 	[%rd78+32], %fd1809;
	mul.f64 	%fd1810, %fd1805, %fd1805;
	fma.rn.f64 	%fd1811, %fd1800, %fd1800, %fd1810;
	st.local.f64 	[%rd78+40], %fd1811;
	fma.rn.f64 	%fd1812, %fd1711, 0d0000000000000000, %fd1776;
	sub.f64 	%fd1813, %fd1812, %fd1714;
	add.f64 	%fd1814, %fd1813, %fd1716;
	sub.f64 	%fd1815, %fd1814, %fd1720;
	add.f64 	%fd1816, %fd1782, %fd1714;
	add.f64 	%fd1817, %fd1816, %fd1718;
	add.f64 	%fd1818, %fd1817, %fd1717;
	fma.rn.f64 	%fd1819, %fd1732, 0d0000000000000000, %fd1786;
	sub.f64 	%fd1820, %fd1819, %fd1735;
	add.f64 	%fd1821, %fd1820, %fd1737;
	sub.f64 	%fd1822, %fd1821, %fd1741;
	add.f64 	%fd1823, %fd1792, %fd1735;
	add.f64 	%fd1824, %fd1823, %fd1739;
	add.f64 	%fd1825, %fd1824, %fd1738;
	fma.rn.f64 	%fd1826, %fd1753, 0d0000000000000000, %fd1796;
	sub.f64 	%fd1827, %fd1826, %fd1756;
	add.f64 	%fd1828, %fd1827, %fd1758;
	sub.f64 	%fd1829, %fd1828, %fd1762;
	add.f64 	%fd1830, %fd1802, %fd1756;
	add.f64 	%fd1831, %fd1830, %fd1760;
	add.f64 	%fd1832, %fd1831, %fd1759;
	mul.f64 	%fd1833, %fd1818, %fd1818;
	fma.rn.f64 	%fd1834, %fd1815, %fd1815, %fd1833;
	st.local.f64 	[%rd78+48], %fd1834;
	mul.f64 	%fd1835, %fd1825, %fd1825;
	fma.rn.f64 	%fd1836, %fd1822, %fd1822, %fd1835;
	st.local.f64 	[%rd78+56], %fd1836;
	mul.f64 	%fd1837, %fd1832, %fd1832;
	fma.rn.f64 	%fd1838, %fd1829, %fd1829, %fd1837;
	st.local.f64 	[%rd78+64], %fd1838;
	abs.s32 	%r154, %r159;
	abs.s32 	%r155, %r160;
	mul.wide.s32 	%rd79, %r154, 24;
	add.s64 	%rd80, %rd78, %rd79;
	mul.wide.s32 	%rd81, %r155, 8;
	add.s64 	%rd82, %rd80, %rd81;
	ld.local.f64 	%fd1839, [%rd82+-32];
	cvta.to.global.u64 	%rd83, %rd86;
	mul.wide.s32 	%rd84, %r153, 8;
	add.s64 	%rd85, %rd83, %rd84;
	st.global.f64 	[%rd85], %fd1839;
$L__BB1_71:
	ret;

}
	// .globl	_Z18propagateLinearAllPiS_ddPdS0_i
.visible .entry _Z18propagateLinearAllPiS_ddPdS0_i(
	.param .u64 .ptr .align 1 _Z18propagateLinearAllPiS_ddPdS0_i_param_0,
	.param .u64 .ptr .align 1 _Z18propagateLinearAllPiS_ddPdS0_i_param_1,
	.param .f64 _Z18propagateLinearAllPiS_ddPdS0_i_param_2,
	.param .f64 _Z18propagateLinearAllPiS_ddPdS0_i_param_3,
	.param .u64 .ptr .align 1 _Z18propagateLinearAllPiS_ddPdS0_i_param_4,
	.param .u64 .ptr .align 1 _Z18propagateLinearAllPiS_ddPdS0_i_param_5,
	.param .u32 _Z18propagateLinearAllPiS_ddPdS0_i_param_6
)
{
	.local .align 16 .b8 	__local_depot2[240];
	.reg .b64 	%SP;
	.reg .b64 	%SPL;
	.reg .pred 	%p<75>;
	.reg .b32 	%r<178>;
	.reg .b64 	%rd<99>;
	.reg .b64 	%fd<1736>;

	mov.u64 	%SPL, __local_depot2;
	ld.param.u64 	%rd7, [_Z18propagateLinearAllPiS_ddPdS0_i_param_0];
	ld.param.u64 	%rd9, [_Z18propagateLinearAllPiS_ddPdS0_i_param_4];
	ld.param.u32 	%r61, [_Z18propagateLinearAllPiS_ddPdS0_i_param_6];
	add.u64 	%rd1, %SPL, 0;
	mov.u32 	%r62, %ctaid.x;
	mov.u32 	%r63, %ntid.x;
	mov.u32 	%r64, %tid.x;
	mad.lo.s32 	%r1, %r62, %r63, %r64;
	setp.ge.s32 	%p1, %r1, %r61;
	@%p1 bra 	$L__BB2_71;
	ld.param.f64 	%fd1711, [_Z18propagateLinearAllPiS_ddPdS0_i_param_3];
	cvta.to.global.u64 	%rd12, %rd7;
	cvta.to.global.u64 	%rd13, %rd9;
	mul.wide.s32 	%rd14, %r1, 4;
	add.s64 	%rd15, %rd12, %rd14;
	ld.global.u32 	%r2, [%rd15];
	mul.wide.s32 	%rd16, %r1, 8;
	add.s64 	%rd17, %rd13, %rd16;
	ld.global.f64 	%fd1, [%rd17];
	mul.f64 	%fd215, %fd1711, 0d3FE0000000000000;
	setp.lt.s32 	%p2, %r2, 0;
	selp.f64 	%fd216, 0d3F240000F084A6B2, 0dBF240000F084A6B2, %p2;
	mul.f64 	%fd217, %fd1, %fd216;
	mul.f64 	%fd218, %fd215, %fd217;
	setp.gt.s32 	%p3, %r2, -1;
	selp.b32 	%r65, 1, -1, %p3;
	ld.const.f64 	%fd219, [dm_device+8];
	add.f64 	%fd220, %fd218, %fd219;
	ld.const.f64 	%fd221, [dm_device+16];
	add.f64 	%fd2, %fd220, %fd221;
	add.f64 	%fd222, %fd219, %fd221;
	mul.f64 	%fd223, %fd219, %fd221;
	ld.const.f64 	%fd224, [mix_device+16];
	mul.f64 	%fd225, %fd224, %fd224;
	mov.f64 	%fd226, 0d3FF0000000000000;
	sub.f64 	%fd227, %fd226, %fd225;
	ld.const.f64 	%fd228, [mix_device+24];
	mul.f64 	%fd229, %fd228, %fd228;
	sub.f64 	%fd230, %fd227, %fd229;
	ld.const.f64 	%fd231, [mix_device+32];
	mul.f64 	%fd232, %fd231, %fd231;
	sub.f64 	%fd233, %fd226, %fd232;
	cvt.rn.f64.s32 	%fd234, %r65;
	ld.const.f64 	%fd235, [mix_device+40];
	mul.f64 	%fd236, %fd235, %fd234;
	mul.f64 	%fd237, %fd236, %fd236;
	sub.f64 	%fd238, %fd233, %fd237;
	mul.f64 	%fd239, %fd221, %fd238;
	fma.rn.f64 	%fd240, %fd219, %fd230, %fd239;
	fma.rn.f64 	%fd241, %fd218, %fd240, %fd223;
	mul.f64 	%fd242, %fd218, %fd219;
	mul.f64 	%fd243, %fd242, %fd221;
	ld.const.f64 	%fd244, [mix_device];
	ld.const.f64 	%fd245, [mix_device+8];
	mul.f64 	%fd246, %fd245, %fd245;
	fma.rn.f64 	%fd247, %fd244, %fd244, %fd246;
	mul.f64 	%fd248, %fd243, %fd247;
	mul.f64 	%fd249, %fd2, %fd2;
	mul.f64 	%fd250, %fd241, 0d4008000000000000;
	sub.f64 	%fd251, %fd249, %fd250;
	mul.f64 	%fd252, %fd222, %fd222;
	mul.f64 	%fd253, %fd223, 0d4008000000000000;
	sub.f64 	%fd3, %fd252, %fd253;
	setp.lt.f64 	%p4, %fd251, 0d0000000000000000;
	selp.f64 	%fd4, 0d0000000000000000, %fd251, %p4;
	add.f64 	%fd254, %fd2, %fd2;
	mul.f64 	%fd255, %fd2, %fd254;
	mul.f64 	%fd256, %fd2, %fd255;
	mul.f64 	%fd257, %fd2, 0d4022000000000000;
	mul.f64 	%fd258, %fd257, %fd241;
	sub.f64 	%fd259, %fd256, %fd258;
	fma.rn.f64 	%fd260, %fd248, 0d403B000000000000, %fd259;
	mul.f64 	%fd261, %fd4, %fd4;
	mul.f64 	%fd262, %fd4, %fd261;
	sqrt.rn.f64 	%fd263, %fd262;
	add.f64 	%fd264, %fd263, %fd263;
	div.rn.f64 	%fd265, %fd260, %fd264;
	abs.f64 	%fd266, %fd265;
	setp.gt.f64 	%p5, %fd266, 0d3FF0000000000000;
	div.rn.f64 	%fd267, %fd265, %fd266;
	selp.f64 	%fd5, %fd267, %fd265, %p5;
	add.f64 	%fd268, %fd222, %fd222;
	mul.f64 	%fd269, %fd222, %fd268;
	mul.f64 	%fd270, %fd222, %fd269;
	mul.f64 	%fd271, %fd222, 0d4022000000000000;
	mul.f64 	%fd272, %fd271, %fd223;
	sub.f64 	%fd273, %fd270, %fd272;
	add.f64 	%fd274, %fd273, 0d0000000000000000;
	mul.f64 	%fd275, %fd3, %fd3;
	mul.f64 	%fd276, %fd3, %fd275;
	sqrt.rn.f64 	%fd277, %fd276;
	add.f64 	%fd278, %fd277, %fd277;
	div.rn.f64 	%fd279, %fd274, %fd278;
	abs.f64 	%fd280, %fd279;
	setp.gt.f64 	%p6, %fd280, 0d3FF0000000000000;
	div.rn.f64 	%fd281, %fd279, %fd280;
	selp.f64 	%fd6, %fd281, %fd279, %p6;
	{
	.reg .b32 %temp; 
	mov.b64 	{%temp, %r3}, %fd5;
	}
	abs.f64 	%fd7, %fd5;
	{
	.reg .b32 %temp; 
	mov.b64 	{%temp, %r66}, %fd7;
	}
	setp.gt.s32 	%p7, %r66, 1071801957;
	@%p7 bra 	$L__BB2_5;
	mul.f64 	%fd322, %fd5, %fd5;
	fma.rn.f64 	%fd323, %fd322, 0d3FB0066BDC1895E9, 0dBFB3823B180754AF;
	fma.rn.f64 	%fd324, %fd323, %fd322, 0d3FB11E52CC2F79AE;
	fma.rn.f64 	%fd325, %fd324, %fd322, 0dBF924EAF3526861B;
	fma.rn.f64 	%fd326, %fd325, %fd322, 0d3F91DF02A31E6CB7;
	fma.rn.f64 	%fd327, %fd326, %fd322, 0d3F847D18B0EEC6CC;
	fma.rn.f64 	%fd328, %fd327, %fd322, 0d3F8D0AF961BA53B0;
	fma.rn.f64 	%fd329, %fd328, %fd322, 0d3F91BF7734CF1C48;
	fma.rn.f64 	%fd330, %fd329, %fd322, 0d3F96E91483144EF7;
	fma.rn.f64 	%fd331, %fd330, %fd322, 0d3F9F1C6E0A4F9F81;
	fma.rn.f64 	%fd332, %fd331, %fd322, 0d3FA6DB6DC27FA92B;
	fma.rn.f64 	%fd333, %fd332, %fd322, 0d3FB333333320F91B;
	fma.rn.f64 	%fd334, %fd333, %fd322, 0d3FC5555555555F4D;
	mul.f64 	%fd335, %fd322, %fd334;
	fma.rn.f64 	%fd8, %fd335, %fd7, %fd7;
	setp.gt.s32 	%p11, %r3, -1;
	@%p11 bra 	$L__BB2_4;
	mov.f64 	%fd340, 0d3C91A62633145C07;
	add.rn.f64 	%fd341, %fd8, %fd340;
	mov.f64 	%fd342, 0d3FF921FB54442D18;
	add.rn.f64 	%fd1713, %fd342, %fd341;
	bra.uni 	$L__BB2_6;
$L__BB2_4:
	mov.f64 	%fd336, 0dBC91A62633145C07;
	add.rn.f64 	%fd337, %fd8, %fd336;
	neg.f64 	%fd338, %fd337;
	mov.f64 	%fd339, 0d3FF921FB54442D18;
	add.rn.f64 	%fd1713, %fd339, %fd338;
	bra.uni 	$L__BB2_6;
$L__BB2_5:
	mov.f64 	%fd282, 0d3FF0000000000000;
	sub.f64 	%fd283, %fd282, %fd7;
	{
	.reg .b32 %temp; 
	mov.b64 	{%r67, %temp}, %fd283;
	}
	{
	.reg .b32 %temp; 
	mov.b64 	{%temp, %r68}, %fd283;
	}
	add.s32 	%r69, %r68, -1048576;
	mov.b64 	%fd284, {%r67, %r69};
	rsqrt.approx.ftz.f64 	%fd285, %fd284;
	{
	.reg .b32 %temp; 
	mov.b64 	{%r70, %temp}, %fd285;
	}
	{
	.reg .b32 %temp; 
	mov.b64 	{%temp, %r71}, %fd285;
	}
	add.s32 	%r72, %r71, -1048576;
	mov.b64 	%fd286, {%r70, %r72};
	mul.f64 	%fd287, %fd284, %fd285;
	neg.f64 	%fd288, %fd287;
	fma.rn.f64 	%fd289, %fd287, %fd288, %fd284;
	fma.rn.f64 	%fd290, %fd289, %fd286, %fd287;
	neg.f64 	%fd291, %fd290;
	fma.rn.f64 	%fd292, %fd285, %fd291, 0d3FF0000000000000;
	fma.rn.f64 	%fd293, %fd292, %fd286, %fd286;
	fma.rn.f64 	%fd294, %fd290, %fd291, %fd284;
	fma.rn.f64 	%fd295, %fd294, %fd293, %fd290;
	{
	.reg .b32 %temp; 
	mov.b64 	{%r73, %temp}, %fd295;
	}
	{
	.reg .b32 %temp; 
	mov.b64 	{%temp, %r74}, %fd295;
	}
	add.s32 	%r75, %r74, 1048576;
	mov.b64 	%fd296, {%r73, %r75};
	fma.rn.f64 	%fd297, %fd283, 0d3EC715B371155F70, 0dBEBAC2FE66FAAC4B;
	fma.rn.f64 	%fd298, %fd297, %fd283, 0d3ED9A9B88EFCD9B8;
	fma.rn.f64 	%fd299, %fd298, %fd283, 0d3EDD0F40A8A0C4C3;
	fma.rn.f64 	%fd300, %fd299, %fd283, 0d3EF46D4CFA9E0E1F;
	fma.rn.f64 	%fd301, %fd300, %fd283, 0d3F079C168D1E2422;
	fma.rn.f64 	%fd302, %fd301, %fd283, 0d3F1C9A88C3BCA540;
	fma.rn.f64 	%fd303, %fd302, %fd283, 0d3F31C4E64BD476DF;
	fma.rn.f64 	%fd304, %fd303, %fd283, 0d3F46E8BA60009C8F;
	fma.rn.f64 	%fd305, %fd304, %fd283, 0d3F5F1C71C62B05A2;
	fma.rn.f64 	%fd306, %fd305, %fd283, 0d3F76DB6DB6DC9F2C;
	fma.rn.f64 	%fd307, %fd306, %fd283, 0d3F9333333333329C;
	fma.rn.f64 	%fd308, %fd307, %fd283, 0d3FB5555555555555;
	setp.lt.s32 	%p8, %r68, 1;
	mov.f64 	%fd309, 0d0000000000000000;
	mul.rn.f64 	%fd310, %fd7, %fd309;
	mul.f64 	%fd311, %fd283, %fd308;
	fma.rn.f64 	%fd312, %fd311, %fd296, %fd296;
	selp.f64 	%fd313, %fd310, %fd312, %p8;
	setp.lt.s32 	%p9, %r68, 0;
	mov.f64 	%fd314, 0d7FF0000000000000;
	mul.rn.f64 	%fd315, %fd313, %fd314;
	selp.f64 	%fd316, %fd315, %fd313, %p9;
	setp.lt.s32 	%p10, %r3, 0;
	mov.f64 	%fd317, 0dBCA1A62633145C07;
	add.rn.f64 	%fd318, %fd316, %fd317;
	neg.f64 	%fd319, %fd318;
	mov.f64 	%fd320, 0d400921FB54442D18;
	add.rn.f64 	%fd321, %fd320, %fd319;
	selp.f64 	%fd1713, %fd321, %fd316, %p10;
$L__BB2_6:
	div.rn.f64 	%fd13, %fd1713, 0d4008000000000000;
	add.f64 	%fd14, %fd13, 0dC000C152382D7365;
	add.f64 	%fd15, %fd13, 0d4000C152382D7365;
	{
	.reg .b32 %temp; 
	mov.b64 	{%temp, %r4}, %fd6;
	}
	abs.f64 	%fd16, %fd6;
	{
	.reg .b32 %temp; 
	mov.b64 	{%temp, %r76}, %fd16;
	}
	setp.gt.s32 	%p12, %r76, 1071801957;
	@%p12 bra 	$L__BB2_10;
	mul.f64 	%fd383, %fd6, %fd6;
	fma.rn.f64 	%fd384, %fd383, 0d3FB0066BDC1895E9, 0dBFB3823B180754AF;
	fma.rn.f64 	%fd385, %fd384, %fd383, 0d3FB11E52CC2F79AE;
	fma.rn.f64 	%fd386, %fd385, %fd383, 0dBF924EAF3526861B;
	fma.rn.f64 	%fd387, %fd386, %fd383, 0d3F91DF02A31E6CB7;
	fma.rn.f64 	%fd388, %fd387, %fd383, 0d3F847D18B0EEC6CC;
	fma.rn.f64 	%fd389, %fd388, %fd383, 0d3F8D0AF961BA53B0;
	fma.rn.f64 	%fd390, %fd389, %fd383, 0d3F91BF7734CF1C48;
	fma.rn.f64 	%fd391, %fd390, %fd383, 0d3F96E91483144EF7;
	fma.rn.f64 	%fd392, %fd391, %fd383, 0d3F9F1C6E0A4F9F81;
	fma.rn.f64 	%fd393, %fd392, %fd383, 0d3FA6DB6DC27FA92B;
	fma.rn.f64 	%fd394, %fd393, %fd383, 0d3FB333333320F91B;
	fma.rn.f64 	%fd395, %fd394, %fd383, 0d3FC5555555555F4D;
	mul.f64 	%fd396, %fd383, %fd395;
	fma.rn.f64 	%fd17, %fd396, %fd16, %fd16;
	setp.gt.s32 	%p16, %r4, -1;
	@%p16 bra 	$L__BB2_9;
	mov.f64 	%fd401, 0d3C91A62633145C07;
	add.rn.f64 	%fd402, %fd17, %fd401;
	mov.f64 	%fd403, 0d3FF921FB54442D18;
	add.rn.f64 	%fd1714, %fd403, %fd402;
	bra.uni 	$L__BB2_11;
$L__BB2_9:
	mov.f64 	%fd397, 0dBC91A62633145C07;
	add.rn.f64 	%fd398, %fd17, %fd397;
	neg.f64 	%fd399, %fd398;
	mov.f64 	%fd400, 0d3FF921FB54442D18;
	add.rn.f64 	%fd1714, %fd400, %fd399;
	bra.uni 	$L__BB2_11;
$L__BB2_10:
	mov.f64 	%fd343, 0d3FF0000000000000;
	sub.f64 	%fd344, %fd343, %fd16;
	{
	.reg .b32 %temp; 
	mov.b64 	{%r77, %temp}, %fd344;
	}
	{
	.reg .b32 %temp; 
	mov.b64 	{%temp, %r78}, %fd344;
	}
	add.s32 	%r79, %r78, -1048576;
	mov.b64 	%fd345, {%r77, %r79};
	rsqrt.approx.ftz.f64 	%fd346, %fd345;
	{
	.reg .b32 %temp; 
	mov.b64 	{%r80, %temp}, %fd346;
	}
	{
	.reg .b32 %temp; 
	mov.b64 	{%temp, %r81}, %fd346;
	}
	add.s32 	%r82, %r81, -1048576;
	mov.b64 	%fd347, {%r80, %r82};
	mul.f64 	%fd348, %fd345, %fd346;
	neg.f64 	%fd349, %fd348;
	fma.rn.f64 	%fd350, %fd348, %fd349, %fd345;
	fma.rn.f64 	%fd351, %fd350, %fd347, %fd348;
	neg.f64 	%fd352, %fd351;
	fma.rn.f64 	%fd353, %fd346, %fd352, 0d3FF0000000000000;
	fma.rn.f64 	%fd354, %fd353, %fd347, %fd347;
	fma.rn.f64 	%fd355, %fd351, %fd352, %fd345;
	fma.rn.f64 	%fd356, %fd355, %fd354, %fd351;
	{
	.reg .b32 %temp; 
	mov.b64 	{%r83, %temp}, %fd356;
	}
	{
	.reg .b32 %temp; 
	mov.b64 	{%temp, %r84}, %fd356;
	}
	add.s32 	%r85, %r84, 1048576;
	mov.b64 	%fd357, {%r83, %r85};
	fma.rn.f64 	%fd358, %fd344, 0d3EC715B371155F70, 0dBEBAC2FE66FAAC4B;
	fma.rn.f64 	%fd359, %fd358, %fd344, 0d3ED9A9B88EFCD9B8;
	fma.rn.f64 	%fd360, %fd359, %fd344, 0d3EDD0F40A8A0C4C3;
	fma.rn.f64 	%fd361, %fd360, %fd344, 0d3EF46D4CFA9E0E1F;
	fma.rn.f64 	%fd362, %fd361, %fd344, 0d3F079C168D1E2422;
	fma.rn.f64 	%fd363, %fd362, %fd344, 0d3F1C9A88C3BCA540;
	fma.rn.f64 	%fd364, %fd363, %fd344, 0d3F31C4E64BD476DF;
	fma.rn.f64 	%fd365, %fd364, %fd344, 0d3F46E8BA60009C8F;
	fma.rn.f64 	%fd366, %fd365, %fd344, 0d3F5F1C71C62B05A2;
	fma.rn.f64 	%fd367, %fd366, %fd344, 0d3F76DB6DB6DC9F2C;
	fma.rn.f64 	%fd368, %fd367, %fd344, 0d3F9333333333329C;
	fma.rn.f64 	%fd369, %fd368, %fd344, 0d3FB5555555555555;
	setp.lt.s32 	%p13, %r78, 1;
	mov.f64 	%fd370, 0d0000000000000000;
	mul.rn.f64 	%fd371, %fd16, %fd370;
	mul.f64 	%fd372, %fd344, %fd369;
	fma.rn.f64 	%fd373, %fd372, %fd357, %fd357;
	selp.f64 	%fd374, %fd371, %fd373, %p13;
	setp.lt.s32 	%p14, %r78, 0;
	mov.f64 	%fd375, 0d7FF0000000000000;
	mul.rn.f64 	%fd376, %fd374, %fd375;
	selp.f64 	%fd377, %fd376, %fd374, %p14;
	setp.lt.s32 	%p15, %r4, 0;
	mov.f64 	%fd378, 0dBCA1A62633145C07;
	add.rn.f64 	%fd379, %fd377, %fd378;
	neg.f64 	%fd380, %fd379;
	mov.f64 	%fd381, 0d400921FB54442D18;
	add.rn.f64 	%fd382, %fd381, %fd380;
	selp.f64 	%fd1714, %fd382, %fd377, %p15;
$L__BB2_11:
	div.rn.f64 	%fd22, %fd1714, 0d4008000000000000;
	add.f64 	%fd23, %fd22, 0dC000C152382D7365;
	add.f64 	%fd24, %fd22, 0d4000C152382D7365;
	sqrt.rn.f64 	%fd25, %fd4;
	abs.f64 	%fd26, %fd13;
	setp.neu.f64 	%p17, %fd26, 0d7FF0000000000000;
	@%p17 bra 	$L__BB2_13;
	mov.f64 	%fd409, 0d0000000000000000;
	mul.rn.f64 	%fd1716, %fd13, %fd409;
	mov.b32 	%r157, 1;
	bra.uni 	$L__BB2_16;
$L__BB2_13:
	mul.f64 	%fd404, %fd13, 0d3FE45F306DC9C883;
	cvt.rni.s32.f64 	%r156, %fd404;
	cvt.rn.f64.s32 	%fd405, %r156;
	fma.rn.f64 	%fd406, %fd405, 0dBFF921FB54442D18, %fd13;
	fma.rn.f64 	%fd407, %fd405, 0dBC91A62633145C00, %fd406;
	fma.rn.f64 	%fd1716, %fd405, 0dB97B839A252049C0, %fd407;
	setp.ltu.f64 	%p18, %fd26, 0d41E0000000000000;
	@%p18 bra 	$L__BB2_15;
	{ // callseq 15, 0
	.param .b64 param0;
	st.param.f64 	[param0], %fd13;
	.param .align 16 .b8 retval0[16];
	call.uni (retval0), 
	__internal_trig_reduction_slowpathd, 
	(
	param0
	);
	ld.param.f64 	%fd1716, [retval0];
	ld.param.b32 	%r156, [retval0+8];
	} // callseq 15
$L__BB2_15:
	add.s32 	%r157, %r156, 1;
$L__BB2_16:
	shl.b32 	%r88, %r157, 6;
	cvt.u64.u32 	%rd18, %r88;
	and.b64  	%rd19, %rd18, 64;
	mov.u64 	%rd20, __cudart_sin_cos_coeffs;
	add.s64 	%rd21, %rd20, %rd19;
	mul.rn.f64 	%fd410, %fd1716, %fd1716;
	and.b32  	%r89, %r157, 1;
	setp.eq.b32 	%p19, %r89, 1;
	selp.f64 	%fd411, 0dBDA8FF8320FD8164, 0d3DE5DB65F9785EBA, %p19;
	ld.global.nc.v2.f64 	{%fd412, %fd413}, [%rd21];
	fma.rn.f64 	%fd414, %fd411, %fd410, %fd412;
	fma.rn.f64 	%fd415, %fd414, %fd410, %fd413;
	ld.global.nc.v2.f64 	{%fd416, %fd417}, [%rd21+16];
	fma.rn.f64 	%fd418, %fd415, %fd410, %fd416;
	fma.rn.f64 	%fd419, %fd418, %fd410, %fd417;
	ld.global.nc.v2.f64 	{%fd420, %fd421}, [%rd21+32];
	fma.rn.f64 	%fd422, %fd419, %fd410, %fd420;
	fma.rn.f64 	%fd423, %fd422, %fd410, %fd421;
	fma.rn.f64 	%fd424, %fd423, %fd1716, %fd1716;
	fma.rn.f64 	%fd425, %fd423, %fd410, 0d3FF0000000000000;
	selp.f64 	%fd426, %fd425, %fd424, %p19;
	and.b32  	%r90, %r157, 2;
	setp.eq.s32 	%p20, %r90, 0;
	mov.f64 	%fd427, 0d0000000000000000;
	sub.f64 	%fd428, %fd427, %fd426;
	selp.f64 	%fd32, %fd426, %fd428, %p20;
	abs.f64 	%fd33, %fd14;
	setp.neu.f64 	%p21, %fd33, 0d7FF0000000000000;
	@%p21 bra 	$L__BB2_18;
	mov.f64 	%fd434, 0d0000000000000000;
	mul.rn.f64 	%fd1718, %fd14, %fd434;
	mov.b32 	%r159, 1;
	bra.uni 	$L__BB2_21;
$L__BB2_18:
	mul.f64 	%fd429, %fd14, 0d3FE45F306DC9C883;
	cvt.rni.s32.f64 	%r158, %fd429;
	cvt.rn.f64.s32 	%fd430, %r158;
	fma.rn.f64 	%fd431, %fd430, 0dBFF921FB54442D18, %fd14;
	fma.rn.f64 	%fd432, %fd430, 0dBC91A62633145C00, %fd431;
	fma.rn.f64 	%fd1718, %fd430, 0dB97B839A252049C0, %fd432;
	setp.ltu.f64 	%p22, %fd33, 0d41E0000000000000;
	@%p22 bra 	$L__BB2_20;
	{ // callseq 16, 0
	.param .b64 param0;
	st.param.f64 	[param0], %fd14;
	.param .align 16 .b8 retval0[16];
	call.uni (retval0), 
	__internal_trig_reduction_slowpathd, 
	(
	param0
	);
	ld.param.f64 	%fd1718, [retval0];
	ld.param.b32 	%r158, [retval0+8];
	} // callseq 16
$L__BB2_20:
	add.s32 	%r159, %r158, 1;
$L__BB2_21:
	shl.b32 	%r93, %r159, 6;
	cvt.u64.u32 	%rd22, %r93;
	and.b64  	%rd23, %rd22, 64;
	add.s64 	%rd25, %rd20, %rd23;
	mul.rn.f64 	%fd435, %fd1718, %fd1718;
	and.b32  	%r94, %r159, 1;
	setp.eq.b32 	%p23, %r94, 1;
	selp.f64 	%fd436, 0dBDA8FF8320FD8164, 0d3DE5DB65F9785EBA, %p23;
	ld.global.nc.v2.f64 	{%fd437, %fd438}, [%rd25];
	fma.rn.f64 	%fd439, %fd436, %fd435, %fd437;
	fma.rn.f64 	%fd440, %fd439, %fd435, %fd438;
	ld.global.nc.v2.f64 	{%fd441, %fd442}, [%rd25+16];
	fma.rn.f64 	%fd443, %fd440, %fd435, %fd441;
	fma.rn.f64 	%fd444, %fd443, %fd435, %fd442;
	ld.global.nc.v2.f64 	{%fd445, %fd446}, [%rd25+32];
	fma.rn.f64 	%fd447, %fd444, %fd435, %fd445;
	fma.rn.f64 	%fd448, %fd447, %fd435, %fd446;
	fma.rn.f64 	%fd449, %fd448, %fd1718, %fd1718;
	fma.rn.f64 	%fd450, %fd448, %fd435, 0d3FF0000000000000;
	selp.f64 	%fd451, %fd450, %fd449, %p23;
	and.b32  	%r95, %r159, 2;
	setp.eq.s32 	%p24, %r95, 0;
	mov.f64 	%fd452, 0d0000000000000000;
	sub.f64 	%fd453, %fd452, %fd451;
	selp.f64 	%fd39, %fd451, %fd453, %p24;
	abs.f64 	%fd40, %fd15;
	setp.neu.f64 	%p25, %fd40, 0d7FF0000000000000;
	@%p25 bra 	$L__BB2_23;
	mov.f64 	%fd459, 0d0000000000000000;
	mul.rn.f64 	%fd1720, %fd15, %fd459;
	mov.b32 	%r161, 1;
	bra.uni 	$L__BB2_26;
$L__BB2_23:
	mul.f64 	%fd454, %fd15, 0d3FE45F306DC9C883;
	cvt.rni.s32.f64 	%r160, %fd454;
	cvt.rn.f64.s32 	%fd455, %r160;
	fma.rn.f64 	%fd456, %fd455, 0dBFF921FB54442D18, %fd15;
	fma.rn.f64 	%fd457, %fd455, 0dBC91A62633145C00, %fd456;
	fma.rn.f64 	%fd1720, %fd455, 0dB97B839A252049C0, %fd457;
	setp.ltu.f64 	%p26, %fd40, 0d41E0000000000000;
	@%p26 bra 	$L__BB2_25;
	{ // callseq 17, 0
	.param .b64 param0;
	st.param.f64 	[param0], %fd15;
	.param .align 16 .b8 retval0[16];
	call.uni (retval0), 
	__internal_trig_reduction_slowpathd, 
	(
	param0
	);
	ld.param.f64 	%fd1720, [retval0];
	ld.param.b32 	%r160, [retval0+8];
	} // callseq 17
$L__BB2_25:
	add.s32 	%r161, %r160, 1;
$L__BB2_26:
	mul.f64 	%fd460, %fd25, 0dBFE5555555555555;
	shl.b32 	%r98, %r161, 6;
	cvt.u64.u32 	%rd26, %r98;
	and.b64  	%rd27, %rd26, 64;
	add.s64 	%rd29, %rd20, %rd27;
	mul.rn.f64 	%fd461, %fd1720, %fd1720;
	and.b32  	%r99, %r161, 1;
	setp.eq.b32 	%p27, %r99, 1;
	selp.f64 	%fd462, 0dBDA8FF8320FD8164, 0d3DE5DB65F9785EBA, %p27;
	ld.global.nc.v2.f64 	{%fd463, %fd464}, [%rd29];
	fma.rn.f64 	%fd465, %fd462, %fd461, %fd463;
	fma.rn.f64 	%fd466, %fd465, %fd461, %fd464;
	ld.global.nc.v2.f64 	{%fd467, %fd468}, [%rd29+16];
	fma.rn.f64 	%fd469, %fd466, %fd461, %fd467;
	fma.rn.f64 	%fd470, %fd469, %fd461, %fd468;
	ld.global.nc.v2.f64 	{%fd471, %fd472}, [%rd29+32];
	fma.rn.f64 	%fd473, %fd470, %fd461, %fd471;
	fma.rn.f64 	%fd474, %fd473, %fd461, %fd472;
	fma.rn.f64 	%fd475, %fd474, %fd1720, %fd1720;
	fma.rn.f64 	%fd476, %fd474, %fd461, 0d3FF0000000000000;
	selp.f64 	%fd477, %fd476, %fd475, %p27;
	and.b32  	%r100, %r161, 2;
	setp.eq.s32 	%p28, %r100, 0;
	mov.f64 	%fd478, 0d0000000000000000;
	sub.f64 	%fd479, %fd478, %fd477;
	selp.f64 	%fd480, %fd477, %fd479, %p28;
	ld.const.f64 	%fd481, [dm_device];
	div.rn.f64 	%fd482, %fd2, 0dC008000000000000;
	add.f64 	%fd483, %fd481, %fd482;
	fma.rn.f64 	%fd484, %fd460, %fd32, %fd483;
	st.local.f64 	[%rd1], %fd484;
	fma.rn.f64 	%fd485, %fd460, %fd39, %fd483;
	st.local.f64 	[%rd1+8], %fd485;
	fma.rn.f64 	%fd486, %fd460, %fd480, %fd483;
	st.local.f64 	[%rd1+16], %fd486;
	sqrt.rn.f64 	%fd46, %fd3;
	abs.f64 	%fd47, %fd22;
	setp.neu.f64 	%p29, %fd47, 0d7FF0000000000000;
	@%p29 bra 	$L__BB2_28;
	mov.f64 	%fd492, 0d0000000000000000;
	mul.rn.f64 	%fd1722, %fd22, %fd492;
	mov.b32 	%r163, 1;
	bra.uni 	$L__BB2_31;
$L__BB2_28:
	mul.f64 	%fd487, %fd22, 0d3FE45F306DC9C883;
	cvt.rni.s32.f64 	%r162, %fd487;
	cvt.rn.f64.s32 	%fd488, %r162;
	fma.rn.f64 	%fd489, %fd488, 0dBFF921FB54442D18, %fd22;
	fma.rn.f64 	%fd490, %fd488, 0dBC91A62633145C00, %fd489;
	fma.rn.f64 	%fd1722, %fd488, 0dB97B839A252049C0, %fd490;
	setp.ltu.f64 	%p30, %fd47, 0d41E0000000000000;
	@%p30 bra 	$L__BB2_30;
	{ // callseq 18, 0
	.param .b64 param0;
	st.param.f64 	[param0], %fd22;
	.param .align 16 .b8 retval0[16];
	call.uni (retval0), 
	__internal_trig_reduction_slowpathd, 
	(
	param0
	);
	ld.param.f64 	%fd1722, [retval0];
	ld.param.b32 	%r162, [retval0+8];
	} // callseq 18
$L__BB2_30:
	add.s32 	%r163, %r162, 1;
$L__BB2_31:
	shl.b32 	%r103, %r163, 6;
	cvt.u64.u32 	%rd30, %r103;
	and.b64  	%rd31, %rd30, 64;
	add.s64 	%rd33, %rd20, %rd31;
	mul.rn.f64 	%fd493, %fd1722, %fd1722;
	and.b32  	%r104, %r163, 1;
	setp.eq.b32 	%p31, %r104, 1;
	selp.f64 	%fd494, 0dBDA8FF8320FD8164, 0d3DE5DB65F9785EBA, %p31;
	ld.global.nc.v2.f64 	{%fd495, %fd496}, [%rd33];
	fma.rn.f64 	%fd497, %fd494, %fd493, %fd495;
	fma.rn.f64 	%fd498, %fd497, %fd493, %fd496;
	ld.global.nc.v2.f64 	{%fd499, %fd500}, [%rd33+16];
	fma.rn.f64 	%fd501, %fd498, %fd493, %fd499;
	fma.rn.f64 	%fd502, %fd501, %fd493, %fd500;
	ld.global.nc.v2.f64 	{%fd503, %fd504}, [%rd33+32];
	fma.rn.f64 	%fd505, %fd502, %fd493, %fd503;
	fma.rn.f64 	%fd506, %fd505, %fd493, %fd504;
	fma.rn.f64 	%fd507, %fd506, %fd1722, %fd1722;
	fma.rn.f64 	%fd508, %fd506, %fd493, 0d3FF0000000000000;
	selp.f64 	%fd509, %fd508, %fd507, %p31;
	and.b32  	%r105, %r163, 2;
	setp.eq.s32 	%p32, %r105, 0;
	mov.f64 	%fd510, 0d0000000000000000;
	sub.f64 	%fd511, %fd510, %fd509;
	selp.f64 	%fd53, %fd509, %fd511, %p32;
	abs.f64 	%fd54, %fd23;
	setp.neu.f64 	%p33, %fd54, 0d7FF0000000000000;
	@%p33 bra 	$L__BB2_33;
	mov.f64 	%fd517, 0d0000000000000000;
	mul.rn.f64 	%fd1724, %fd23, %fd517;
	mov.b32 	%r165, 1;
	bra.uni 	$L__BB2_36;
$L__BB2_33:
	mul.f64 	%fd512, %fd23, 0d3FE45F306DC9C883;
	cvt.rni.s32.f64 	%r164, %fd512;
	cvt.rn.f64.s32 	%fd513, %r164;
	fma.rn.f64 	%fd514, %fd513, 0dBFF921FB54442D18, %fd23;
	fma.rn.f64 	%fd515, %fd513, 0dBC91A62633145C00, %fd514;
	fma.rn.f64 	%fd1724, %fd513, 0dB97B839A252049C0, %fd515;
	setp.ltu.f64 	%p34, %fd54, 0d41E0000000000000;
	@%p34 bra 	$L__BB2_35;
	{ // callseq 19, 0
	.param .b64 param0;
	st.param.f64 	[param0], %fd23;
	.param .align 16 .b8 retval0[16];
	call.uni (retval0), 
	__internal_trig_reduction_slowpathd, 
	(
	param0
	);
	ld.param.f64 	%fd1724, [retval0];
	ld.param.b32 	%r164, [retval0+8];
	} // callseq 19
$L__BB2_35:
	add.s32 	%r165, %r164, 1;
$L__BB2_36:
	shl.b32 	%r108, %r165, 6;
	cvt.u64.u32 	%rd34, %r108;
	and.b64  	%rd35, %rd34, 64;
	add.s64 	%rd37, %rd20, %rd35;
	mul.rn.f64 	%fd518, %fd1724, %fd1724;
	and.b32  	%r109, %r165, 1;
	setp.eq.b32 	%p35, %r109, 1;
	selp.f64 	%fd519, 0dBDA8FF8320FD8164, 0d3DE5DB65F9785EBA, %p35;
	ld.global.nc.v2.f64 	{%fd520, %fd521}, [%rd37];
	fma.rn.f64 	%fd522, %fd519, %fd518, %fd520;
	fma.rn.f64 	%fd523, %fd522, %fd518, %fd521;
	ld.global.nc.v2.f64 	{%fd524, %fd525}, [%rd37+16];
	fma.rn.f64 	%fd526, %fd523, %fd518, %fd524;
	fma.rn.f64 	%fd527, %fd526, %fd518, %fd525;
	ld.global.nc.v2.f64 	{%fd528, %fd529}, [%rd37+32];
	fma.rn.f64 	%fd530, %fd527, %fd518, %fd528;
	fma.rn.f64 	%fd531, %fd530, %fd518, %fd529;
	fma.rn.f64 	%fd532, %fd531, %fd1724, %fd1724;
	fma.rn.f64 	%fd533, %fd531, %fd518, 0d3FF0000000000000;
	selp.f64 	%fd534, %fd533, %fd532, %p35;
	and.b32  	%r110, %r165, 2;
	setp.eq.s32 	%p36, %r110, 0;
	mov.f64 	%fd535, 0d0000000000000000;
	sub.f64 	%fd536, %fd535, %fd534;
	selp.f64 	%fd60, %fd534, %fd536, %p36;
	abs.f64 	%fd61, %fd24;
	setp.neu.f64 	%p37, %fd61, 0d7FF0000000000000;
	@%p37 bra 	$L__BB2_38;
	mov.f64 	%fd542, 0d0000000000000000;
	mul.rn.f64 	%fd1726, %fd24, %fd542;
	mov.b32 	%r167, 1;
	bra.uni 	$L__BB2_41;
$L__BB2_38:
	mul.f64 	%fd537, %fd24, 0d3FE45F306DC9C883;
	cvt.rni.s32.f64 	%r166, %fd537;
	cvt.rn.f64.s32 	%fd538, %r166;
	fma.rn.f64 	%fd539, %fd538, 0dBFF921FB54442D18, %fd24;
	fma.rn.f64 	%fd540, %fd538, 0dBC91A62633145C00, %fd539;
	fma.rn.f64 	%fd1726, %fd538, 0dB97B839A252049C0, %fd540;
	setp.ltu.f64 	%p38, %fd61, 0d41E0000000000000;
	@%p38 bra 	$L__BB2_40;
	{ // callseq 20, 0
	.param .b64 param0;
	st.param.f64 	[param0], %fd24;
	.param .align 16 .b8 retval0[16];
	call.uni (retval0), 
	__internal_trig_reduction_slowpathd, 
	(
	param0
	);
	ld.param.f64 	%fd1726, [retval0];
	ld.param.b32 	%r166, [retval0+8];
	} // callseq 20
$L__BB2_40:
	add.s32 	%r167, %r166, 1;
$L__BB2_41:
	ld.param.f64 	%fd1712, [_Z18propagateLinearAllPiS_ddPdS0_i_param_3];
	ld.param.f64 	%fd1708, [_Z18propagateLinearAllPiS_ddPdS0_i_param_2];
	mul.f64 	%fd543, %fd46, 0dBFE5555555555555;
	shl.b32 	%r113, %r167, 6;
	cvt.u64.u32 	%rd38, %r113;
	and.b64  	%rd39, %rd38, 64;
	mov.u64 	%rd40, __cudart_sin_cos_coeffs;
	add.s64 	%rd41, %rd40, %rd39;
	mul.rn.f64 	%fd544, %fd1726, %fd1726;
	and.b32  	%r114, %r167, 1;
	setp.eq.b32 	%p39, %r114, 1;
	selp.f64 	%fd545, 0dBDA8FF8320FD8164, 0d3DE5DB65F9785EBA, %p39;
	ld.global.nc.v2.f64 	{%fd546, %fd547}, [%rd41];
	fma.rn.f64 	%fd548, %fd545, %fd544, %fd546;
	fma.rn.f64 	%fd549, %fd548, %fd544, %fd547;
	ld.global.nc.v2.f64 	{%fd550, %fd551}, [%rd41+16];
	fma.rn.f64 	%fd552, %fd549, %fd544, %fd550;
	fma.rn.f64 	%fd553, %fd552, %fd544, %fd551;
	ld.global.nc.v2.f64 	{%fd554, %fd555}, [%rd41+32];
	fma.rn.f64 	%fd556, %fd553, %fd544, %fd554;
	fma.rn.f64 	%fd557, %fd556, %fd544, %fd555;
	fma.rn.f64 	%fd558, %fd557, %fd1726, %fd1726;
	fma.rn.f64 	%fd559, %fd557, %fd544, 0d3FF0000000000000;
	selp.f64 	%fd560, %fd559, %fd558, %p39;
	and.b32  	%r115, %r167, 2;
	setp.eq.s32 	%p40, %r115, 0;
	mov.f64 	%fd561, 0d0000000000000000;
	sub.f64 	%fd562, %fd561, %fd560;
	selp.f64 	%fd563, %fd560, %fd562, %p40;
	ld.const.f64 	%fd564, [dm_device+8];
	ld.const.f64 	%fd565, [dm_device+16];
	add.f64 	%fd566, %fd564, %fd565;
	div.rn.f64 	%fd567, %fd566, 0dC008000000000000;
	ld.const.f64 	%fd568, [dm_device];
	add.f64 	%fd569, %fd568, %fd567;
	fma.rn.f64 	%fd570, %fd543, %fd53, %fd569;
	fma.rn.f64 	%fd571, %fd543, %fd60, %fd569;
	fma.rn.f64 	%fd572, %fd543, %fd563, %fd569;
	sub.f64 	%fd573, %fd568, %fd570;
	abs.f64 	%fd574, %fd573;
	sub.f64 	%fd575, %fd568, %fd571;
	abs.f64 	%fd576, %fd575;
	setp.lt.f64 	%p41, %fd576, %fd574;
	selp.f64 	%fd577, %fd576, %fd574, %p41;
	sub.f64 	%fd578, %fd568, %fd572;
	abs.f64 	%fd579, %fd578;
	setp.lt.f64 	%p42, %fd579, %fd577;
	selp.u64 	%rd42, 1, 0, %p41;
	selp.b64 	%rd43, 2, %rd42, %p42;
	shl.b64 	%rd44, %rd43, 3;
	add.s64 	%rd45, %rd1, %rd44;
	ld.local.f64 	%fd580, [%rd45];
	ld.const.f64 	%fd581, [dm_device+24];
	sub.f64 	%fd582, %fd581, %fd570;
	abs.f64 	%fd583, %fd582;
	sub.f64 	%fd584, %fd581, %fd571;
	abs.f64 	%fd585, %fd584;
	setp.lt.f64 	%p43, %fd585, %fd583;
	selp.f64 	%fd586, %fd585, %fd583, %p43;
	sub.f64 	%fd587, %fd581, %fd572;
	abs.f64 	%fd588, %fd587;
	setp.lt.f64 	%p44, %fd588, %fd586;
	selp.u64 	%rd46, 1, 0, %p43;
	selp.b64 	%rd47, 2, %rd46, %p44;
	shl.b64 	%rd48, %rd47, 3;
	add.s64 	%rd49, %rd1, %rd48;
	ld.local.f64 	%fd589, [%rd49];
	ld.const.f64 	%fd590, [dm_device+48];
	sub.f64 	%fd591, %fd590, %fd570;
	abs.f64 	%fd592, %fd591;
	sub.f64 	%fd593, %fd590, %fd571;
	abs.f64 	%fd594, %fd593;
	setp.lt.f64 	%p45, %fd594, %fd592;
	selp.f64 	%fd595, %fd594, %fd592, %p45;
	sub.f64 	%fd596, %fd590, %fd572;
	abs.f64 	%fd597, %fd596;
	setp.lt.f64 	%p46, %fd597, %fd595;
	selp.u64 	%rd50, 1, 0, %p45;
	selp.b64 	%rd51, 2, %rd50, %p46;
	shl.b64 	%rd52, %rd51, 3;
	add.s64 	%rd53, %rd1, %rd52;
	ld.local.f64 	%fd598, [%rd53];
	sub.f64 	%fd599, %fd580, %fd568;
	sub.f64 	%fd600, %fd580, %fd589;
	sub.f64 	%fd601, %fd580, %fd581;
	sub.f64 	%fd602, %fd580, %fd598;
	sub.f64 	%fd603, %fd580, %fd590;
	sub.f64 	%fd604, %fd589, %fd580;
	sub.f64 	%fd67, %fd589, %fd568;
	sub.f64 	%fd605, %fd589, %fd581;
	sub.f64 	%fd606, %fd589, %fd598;
	sub.f64 	%fd607, %fd589, %fd590;
	sub.f64 	%fd608, %fd598, %fd580;
	sub.f64 	%fd68, %fd598, %fd568;
	sub.f64 	%fd609, %fd598, %fd589;
	sub.f64 	%fd610, %fd598, %fd581;
	sub.f64 	%fd611, %fd598, %fd590;
	mul.f64 	%fd612, %fd1712, 0dBFE0000000000000;
	setp.lt.s32 	%p47, %r2, 0;
	selp.f64 	%fd613, 0d3F240000F084A6B2, 0dBF240000F084A6B2, %p47;
	mul.f64 	%fd614, %fd1, %fd613;
	mul.f64 	%fd615, %fd612, %fd614;
	ld.const.f64 	%fd616, [mix_device+8];
	setp.gt.s32 	%p48, %r2, -1;
	selp.b32 	%r116, 1, -1, %p48;
	cvt.rn.f64.s32 	%fd617, %r116;
	mul.f64 	%fd618, %fd616, %fd617;
	mul.f64 	%fd619, %fd618, %fd618;
	ld.const.f64 	%fd620, [mix_device];
	fma.rn.f64 	%fd621, %fd620, %fd620, %fd619;
	mul.f64 	%fd622, %fd621, %fd615;
	mul.f64 	%fd623, %fd620, %fd618;
	sub.f64 	%fd624, %fd623, %fd623;
	mul.f64 	%fd625, %fd624, %fd615;
	sub.f64 	%fd626, %fd622, %fd599;
	sub.f64 	%fd627, %fd622, %fd67;
	sub.f64 	%fd628, %fd622, %fd68;
	ld.const.f64 	%fd629, [mix_device+16];
	ld.const.f64 	%fd630, [mix_device+24];
	mul.f64 	%fd631, %fd630, %fd617;
	mul.f64 	%fd632, %fd618, %fd631;
	fma.rn.f64 	%fd633, %fd620, %fd629, %fd632;
	mul.f64 	%fd634, %fd633, %fd615;
	mul.f64 	%fd635, %fd620, %fd631;
	mul.f64 	%fd636, %fd618, %fd629;
	sub.f64 	%fd637, %fd635, %fd636;
	mul.f64 	%fd638, %fd637, %fd615;
	ld.const.f64 	%fd639, [mix_device+32];
	ld.const.f64 	%fd640, [mix_device+40];
	mul.f64 	%fd641, %fd640, %fd617;
	mul.f64 	%fd642, %fd618, %fd641;
	fma.rn.f64 	%fd643, %fd620, %fd639, %fd642;
	mul.f64 	%fd644, %fd643, %fd615;
	mul.f64 	%fd645, %fd620, %fd641;
	mul.f64 	%fd646, %fd618, %fd639;
	sub.f64 	%fd647, %fd645, %fd646;
	mul.f64 	%fd648, %fd647, %fd615;
	sub.f64 	%fd649, %fd636, %fd635;
	mul.f64 	%fd650, %fd649, %fd615;
	mul.f64 	%fd651, %fd631, %fd631;
	fma.rn.f64 	%fd652, %fd629, %fd629, %fd651;
	mul.f64 	%fd653, %fd652, %fd615;
	mul.f64 	%fd654, %fd629, %fd631;
	sub.f64 	%fd655, %fd654, %fd654;
	mul.f64 	%fd656, %fd655, %fd615;
	sub.f64 	%fd657, %fd653, %fd601;
	sub.f64 	%fd658, %fd653, %fd605;
	sub.f64 	%fd659, %fd653, %fd610;
	mul.f64 	%fd660, %fd631, %fd641;
	fma.rn.f64 	%fd661, %fd629, %fd639, %fd660;
	mul.f64 	%fd662, %fd661, %fd615;
	mul.f64 	%fd663, %fd629, %fd641;
	mul.f64 	%fd664, %fd631, %fd639;
	sub.f64 	%fd665, %fd663, %fd664;
	mul.f64 	%fd666, %fd665, %fd615;
	sub.f64 	%fd667, %fd646, %fd645;
	mul.f64 	%fd668, %fd667, %fd615;
	sub.f64 	%fd669, %fd664, %fd663;
	mul.f64 	%fd670, %fd669, %fd615;
	mul.f64 	%fd671, %fd641, %fd641;
	fma.rn.f64 	%fd672, %fd639, %fd639, %fd671;
	mul.f64 	%fd673, %fd672, %fd615;
	mul.f64 	%fd674, %fd639, %fd641;
	sub.f64 	%fd675, %fd674, %fd674;
	mul.f64 	%fd676, %fd675, %fd615;
	sub.f64 	%fd677, %fd673, %fd603;
	sub.f64 	%fd678, %fd673, %fd607;
	sub.f64 	%fd679, %fd673, %fd611;
	mul.f64 	%fd680, %fd600, %fd602;
	mul.f64 	%fd681, %fd606, %fd604;
	mul.f64 	%fd682, %fd608, %fd609;
	mul.f64 	%fd683, %fd627, %fd628;
	mul.f64 	%fd684, %fd625, %fd625;
	sub.f64 	%fd685, %fd683, %fd684;
	add.f64 	%fd686, %fd685, 0d0000000000000000;
	mul.f64 	%fd687, %fd627, %fd625;
	fma.rn.f64 	%fd688, %fd625, %fd628, %fd687;
	add.f64 	%fd689, %fd688, 0d0000000000000000;
	mul.f64 	%fd690, %fd628, %fd626;
	sub.f64 	%fd691, %fd690, %fd684;
	add.f64 	%fd692, %fd691, 0d0000000000000000;
	mul.f64 	%fd693, %fd625, %fd626;
	fma.rn.f64 	%fd694, %fd625, %fd628, %fd693;
	add.f64 	%fd695, %fd694, 0d0000000000000000;
	mul.f64 	%fd696, %fd626, %fd627;
	sub.f64 	%fd697, %fd696, %fd684;
	add.f64 	%fd698, %fd697, 0d0000000000000000;
	fma.rn.f64 	%fd699, %fd625, %fd626, %fd687;
	add.f64 	%fd700, %fd699, 0d0000000000000000;
	mul.f64 	%fd701, %fd634, %fd634;
	mul.f64 	%fd702, %fd638, %fd650;
	sub.f64 	%fd703, %fd701, %fd702;
	add.f64 	%fd704, %fd686, %fd703;
	mul.f64 	%fd705, %fd638, %fd634;
	fma.rn.f64 	%fd706, %fd634, %fd650, %fd705;
	add.f64 	%fd707, %fd689, %fd706;
	add.f64 	%fd708, %fd692, %fd703;
	add.f64 	%fd709, %fd695, %fd706;
	add.f64 	%fd710, %fd698, %fd703;
	add.f64 	%fd711, %fd700, %fd706;
	mul.f64 	%fd712, %fd644, %fd644;
	mul.f64 	%fd713, %fd648, %fd668;
	sub.f64 	%fd714, %fd712, %fd713;
	add.f64 	%fd715, %fd704, %fd714;
	mul.f64 	%fd716, %fd648, %fd644;
	fma.rn.f64 	%fd717, %fd644, %fd668, %fd716;
	add.f64 	%fd718, %fd707, %fd717;
	add.f64 	%fd719, %fd708, %fd714;
	add.f64 	%fd720, %fd709, %fd717;
	add.f64 	%fd721, %fd710, %fd714;
	add.f64 	%fd722, %fd711, %fd717;
	div.rn.f64 	%fd69, %fd715, %fd680;
	div.rn.f64 	%fd70, %fd718, %fd680;
	div.rn.f64 	%fd71, %fd719, %fd681;
	div.rn.f64 	%fd72, %fd720, %fd681;
	div.rn.f64 	%fd73, %fd721, %fd682;
	div.rn.f64 	%fd74, %fd722, %fd682;
	mul.f64 	%fd723, %fd627, %fd634;
	mul.f64 	%fd724, %fd625, %fd638;
	sub.f64 	%fd725, %fd723, %fd724;
	add.f64 	%fd726, %fd725, 0d0000000000000000;
	mul.f64 	%fd727, %fd625, %fd634;
	fma.rn.f64 	%fd728, %fd627, %fd638, %fd727;
	add.f64 	%fd729, %fd728, 0d0000000000000000;
	mul.f64 	%fd730, %fd628, %fd634;
	sub.f64 	%fd731, %fd730, %fd724;
	add.f64 	%fd732, %fd731, 0d0000000000000000;
	fma.rn.f64 	%fd733, %fd628, %fd638, %fd727;
	add.f64 	%fd734, %fd733, 0d0000000000000000;
	mul.f64 	%fd735, %fd626, %fd634;
	sub.f64 	%fd736, %fd735, %fd724;
	add.f64 	%fd737, %fd736, 0d0000000000000000;
	fma.rn.f64 	%fd738, %fd626, %fd638, %fd727;
	add.f64 	%fd739, %fd738, 0d0000000000000000;
	mul.f64 	%fd740, %fd634, %fd659;
	mul.f64 	%fd741, %fd638, %fd656;
	sub.f64 	%fd742, %fd740, %fd741;
	add.f64 	%fd743, %fd726, %fd742;
	mul.f64 	%fd744, %fd634, %fd656;
	fma.rn.f64 	%fd745, %fd638, %fd659, %fd744;
	add.f64 	%fd746, %fd729, %fd745;
	mul.f64 	%fd747, %fd634, %fd657;
	sub.f64 	%fd748, %fd747, %fd741;
	add.f64 	%fd749, %fd732, %fd748;
	fma.rn.f64 	%fd750, %fd638, %fd657, %fd744;
	add.f64 	%fd751, %fd734, %fd750;
	mul.f64 	%fd752, %fd634, %fd658;
	sub.f64 	%fd753, %fd752, %fd741;
	add.f64 	%fd754, %fd737, %fd753;
	fma.rn.f64 	%fd755, %fd638, %fd658, %fd744;
	add.f64 	%fd756, %fd739, %fd755;
	mul.f64 	%fd757, %fd644, %fd662;
	mul.f64 	%fd758, %fd648, %fd670;
	sub.f64 	%fd759, %fd757, %fd758;
	add.f64 	%fd760, %fd743, %fd759;
	mul.f64 	%fd761, %fd648, %fd662;
	fma.rn.f64 	%fd762, %fd644, %fd670, %fd761;
	add.f64 	%fd763, %fd746, %fd762;
	add.f64 	%fd764, %fd749, %fd759;
	add.f64 	%fd765, %fd751, %fd762;
	add.f64 	%fd766, %fd754, %fd759;
	add.f64 	%fd767, %fd756, %fd762;
	div.rn.f64 	%fd75, %fd760, %fd680;
	div.rn.f64 	%fd76, %fd763, %fd680;
	div.rn.f64 	%fd77, %fd764, %fd681;
	div.rn.f64 	%fd78, %fd765, %fd681;
	div.rn.f64 	%fd79, %fd766, %fd682;
	div.rn.f64 	%fd80, %fd767, %fd682;
	mul.f64 	%fd768, %fd627, %fd644;
	mul.f64 	%fd769, %fd625, %fd648;
	sub.f64 	%fd770, %fd768, %fd769;
	add.f64 	%fd771, %fd770, 0d0000000000000000;
	mul.f64 	%fd772, %fd625, %fd644;
	fma.rn.f64 	%fd773, %fd627, %fd648, %fd772;
	add.f64 	%fd774, %fd773, 0d0000000000000000;
	mul.f64 	%fd775, %fd628, %fd644;
	sub.f64 	%fd776, %fd775, %fd769;
	add.f64 	%fd777, %fd776, 0d0000000000000000;
	fma.rn.f64 	%fd778, %fd628, %fd648, %fd772;
	add.f64 	%fd779, %fd778, 0d0000000000000000;
	mul.f64 	%fd780, %fd626, %fd644;
	sub.f64 	%fd781, %fd780, %fd769;
	add.f64 	%fd782, %fd781, 0d0000000000000000;
	fma.rn.f64 	%fd783, %fd626, %fd648, %fd772;
	add.f64 	%fd784, %fd783, 0d0000000000000000;
	mul.f64 	%fd785, %fd634, %fd662;
	mul.f64 	%fd786, %fd638, %fd666;
	sub.f64 	%fd787, %fd785, %fd786;
	add.f64 	%fd788, %fd771, %fd787;
	mul.f64 	%fd789, %fd638, %fd662;
	fma.rn.f64 	%fd790, %fd634, %fd666, %fd789;
	add.f64 	%fd791, %fd774, %fd790;
	add.f64 	%fd792, %fd777, %fd787;
	add.f64 	%fd793, %fd779, %fd790;
	add.f64 	%fd794, %fd782, %fd787;
	add.f64 	%fd795, %fd784, %fd790;
	mul.f64 	%fd796, %fd644, %fd679;
	mul.f64 	%fd797, %fd648, %fd676;
	sub.f64 	%fd798, %fd796, %fd797;
	add.f64 	%fd799, %fd788, %fd798;
	mul.f64 	%fd800, %fd644, %fd676;
	fma.rn.f64 	%fd801, %fd648, %fd679, %fd800;
	add.f64 	%fd802, %fd791, %fd801;
	mul.f64 	%fd803, %fd644, %fd677;
	sub.f64 	%fd804, %fd803, %fd797;
	add.f64 	%fd805, %fd792, %fd804;
	fma.rn.f64 	%fd806, %fd648, %fd677, %fd800;
	add.f64 	%fd807, %fd793, %fd806;
	mul.f64 	%fd808, %fd644, %fd678;
	sub.f64 	%fd809, %fd808, %fd797;
	add.f64 	%fd810, %fd794, %fd809;
	fma.rn.f64 	%fd811, %fd648, %fd678, %fd800;
	add.f64 	%fd812, %fd795, %fd811;
	div.rn.f64 	%fd81, %fd799, %fd680;
	div.rn.f64 	%fd82, %fd802, %fd680;
	div.rn.f64 	%fd83, %fd805, %fd681;
	div.rn.f64 	%fd84, %fd807, %fd681;
	div.rn.f64 	%fd85, %fd810, %fd682;
	div.rn.f64 	%fd86, %fd812, %fd682;
	mul.f64 	%fd813, %fd650, %fd625;
	sub.f64 	%fd814, %fd730, %fd813;
	add.f64 	%fd815, %fd814, 0d0000000000000000;
	fma.rn.f64 	%fd816, %fd650, %fd628, %fd727;
	add.f64 	%fd817, %fd816, 0d0000000000000000;
	sub.f64 	%fd818, %fd735, %fd813;
	add.f64 	%fd819, %fd818, 0d0000000000000000;
	fma.rn.f64 	%fd820, %fd650, %fd626, %fd727;
	add.f64 	%fd821, %fd820, 0d0000000000000000;
	sub.f64 	%fd822, %fd723, %fd813;
	add.f64 	%fd823, %fd822, 0d0000000000000000;
	fma.rn.f64 	%fd824, %fd650, %fd627, %fd727;
	add.f64 	%fd825, %fd824, 0d0000000000000000;
	mul.f64 	%fd826, %fd656, %fd650;
	sub.f64 	%fd827, %fd752, %fd826;
	add.f64 	%fd828, %fd815, %fd827;
	fma.rn.f64 	%fd829, %fd658, %fd650, %fd744;
	add.f64 	%fd830, %fd817, %fd829;
	sub.f64 	%fd831, %fd740, %fd826;
	add.f64 	%fd832, %fd819, %fd831;
	fma.rn.f64 	%fd833, %fd659, %fd650, %fd744;
	add.f64 	%fd834, %fd821, %fd833;
	sub.f64 	%fd835, %fd747, %fd826;
	add.f64 	%fd836, %fd823, %fd835;
	fma.rn.f64 	%fd837, %fd657, %fd650, %fd744;
	add.f64 	%fd838, %fd825, %fd837;
	mul.f64 	%fd839, %fd666, %fd668;
	sub.f64 	%fd840, %fd757, %fd839;
	add.f64 	%fd841, %fd828, %fd840;
	mul.f64 	%fd842, %fd666, %fd644;
	fma.rn.f64 	%fd843, %fd662, %fd668, %fd842;
	add.f64 	%fd844, %fd830, %fd843;
	add.f64 	%fd845, %fd832, %fd840;
	add.f64 	%fd846, %fd834, %fd843;
	add.f64 	%fd847, %fd836, %fd840;
	add.f64 	%fd848, %fd838, %fd843;
	div.rn.f64 	%fd87, %fd841, %fd680;
	div.rn.f64 	%fd88, %fd844, %fd680;
	div.rn.f64 	%fd89, %fd845, %fd681;
	div.rn.f64 	%fd90, %fd846, %fd681;
	div.rn.f64 	%fd91, %fd847, %fd682;
	div.rn.f64 	%fd92, %fd848, %fd682;
	add.f64 	%fd849, %fd706, 0d0000000000000000;
	mul.f64 	%fd850, %fd658, %fd659;
	mul.f64 	%fd851, %fd656, %fd656;
	sub.f64 	%fd852, %fd850, %fd851;
	add.f64 	%fd853, %fd703, %fd852;
	mul.f64 	%fd854, %fd658, %fd656;
	fma.rn.f64 	%fd855, %fd656, %fd659, %fd854;
	add.f64 	%fd856, %fd849, %fd855;
	mul.f64 	%fd857, %fd659, %fd657;
	sub.f64 	%fd858, %fd857, %fd851;
	add.f64 	%fd859, %fd703, %fd858;
	mul.f64 	%fd860, %fd656, %fd657;
	fma.rn.f64 	%fd861, %fd656, %fd659, %fd860;
	add.f64 	%fd862, %fd849, %fd861;
	mul.f64 	%fd863, %fd657, %fd658;
	sub.f64 	%fd864, %fd863, %fd851;
	add.f64 	%fd865, %fd703, %fd864;
	fma.rn.f64 	%fd866, %fd656, %fd657, %fd854;
	add.f64 	%fd867, %fd849, %fd866;
	mul.f64 	%fd868, %fd662, %fd662;
	mul.f64 	%fd869, %fd666, %fd670;
	sub.f64 	%fd870, %fd868, %fd869;
	add.f64 	%fd871, %fd853, %fd870;
	mul.f64 	%fd872, %fd666, %fd662;
	fma.rn.f64 	%fd873, %fd662, %fd670, %fd872;
	add.f64 	%fd874, %fd856, %fd873;
	add.f64 	%fd875, %fd859, %fd870;
	add.f64 	%fd876, %fd862, %fd873;
	add.f64 	%fd877, %fd865, %fd870;
	add.f64 	%fd878, %fd867, %fd873;
	div.rn.f64 	%fd93, %fd871, %fd680;
	div.rn.f64 	%fd94, %fd874, %fd680;
	div.rn.f64 	%fd95, %fd875, %fd681;
	div.rn.f64 	%fd96, %fd876, %fd681;
	div.rn.f64 	%fd97, %fd877, %fd682;
	div.rn.f64 	%fd98, %fd878, %fd682;
	mul.f64 	%fd879, %fd634, %fd644;
	mul.f64 	%fd880, %fd650, %fd648;
	sub.f64 	%fd881, %fd879, %fd880;
	add.f64 	%fd882, %fd881, 0d0000000000000000;
	mul.f64 	%fd883, %fd650, %fd644;
	fma.rn.f64 	%fd884, %fd634, %fd648, %fd883;
	add.f64 	%fd885, %fd884, 0d0000000000000000;
	mul.f64 	%fd886, %fd658, %fd662;
	mul.f64 	%fd887, %fd656, %fd666;
	sub.f64 	%fd888, %fd886, %fd887;
	add.f64 	%fd889, %fd882, %fd888;
	mul.f64 	%fd890, %fd656, %fd662;
	fma.rn.f64 	%fd891, %fd658, %fd666, %fd890;
	add.f64 	%fd892, %fd885, %fd891;
	mul.f64 	%fd893, %fd659, %fd662;
	sub.f64 	%fd894, %fd893, %fd887;
	add.f64 	%fd895, %fd882, %fd894;
	fma.rn.f64 	%fd896, %fd659, %fd666, %fd890;
	add.f64 	%fd897, %fd885, %fd896;
	mul.f64 	%fd898, %fd657, %fd662;
	sub.f64 	%fd899, %fd898, %fd887;
	add.f64 	%fd900, %fd882, %fd899;
	fma.rn.f64 	%fd901, %fd657, %fd666, %fd890;
	add.f64 	%fd902, %fd885, %fd901;
	mul.f64 	%fd903, %fd662, %fd679;
	mul.f64 	%fd904, %fd666, %fd676;
	sub.f64 	%fd905, %fd903, %fd904;
	add.f64 	%fd906, %fd889, %fd905;
	mul.f64 	%fd907, %fd662, %fd676;
	fma.rn.f64 	%fd908, %fd666, %fd679, %fd907;
	add.f64 	%fd909, %fd892, %fd908;
	mul.f64 	%fd910, %fd662, %fd677;
	sub.f64 	%fd911, %fd910, %fd904;
	add.f64 	%fd912, %fd895, %fd911;
	fma.rn.f64 	%fd913, %fd666, %fd677, %fd907;
	add.f64 	%fd914, %fd897, %fd913;
	mul.f64 	%fd915, %fd662, %fd678;
	sub.f64 	%fd916, %fd915, %fd904;
	add.f64 	%fd917, %fd900, %fd916;
	fma.rn.f64 	%fd918, %fd666, %fd678, %fd907;
	add.f64 	%fd919, %fd902, %fd918;
	div.rn.f64 	%fd99, %fd906, %fd680;
	div.rn.f64 	%fd100, %fd909, %fd680;
	div.rn.f64 	%fd101, %fd912, %fd681;
	div.rn.f64 	%fd102, %fd914, %fd681;
	div.rn.f64 	%fd103, %fd917, %fd682;
	div.rn.f64 	%fd104, %fd919, %fd682;
	mul.f64 	%fd920, %fd668, %fd625;
	sub.f64 	%fd921, %fd775, %fd920;
	add.f64 	%fd922, %fd921, 0d0000000000000000;
	fma.rn.f64 	%fd923, %fd668, %fd628, %fd772;
	add.f64 	%fd924, %fd923, 0d0000000000000000;
	sub.f64 	%fd925, %fd780, %fd920;
	add.f64 	%fd926, %fd925, 0d0000000000000000;
	fma.rn.f64 	%fd927, %fd668, %fd626, %fd772;
	add.f64 	%fd928, %fd927, 0d0000000000000000;
	sub.f64 	%fd929, %fd768, %fd920;
	add.f64 	%fd930, %fd929, 0d0000000000000000;
	fma.rn.f64 	%fd931, %fd668, %fd627, %fd772;
	add.f64 	%fd932, %fd931, 0d0000000000000000;
	mul.f64 	%fd933, %fd670, %fd650;
	sub.f64 	%fd934, %fd785, %fd933;
	add.f64 	%fd935, %fd922, %fd934;
	mul.f64 	%fd936, %fd670, %fd634;
	fma.rn.f64 	%fd937, %fd662, %fd650, %fd936;
	add.f64 	%fd938, %fd924, %fd937;
	add.f64 	%fd939, %fd926, %fd934;
	add.f64 	%fd940, %fd928, %fd937;
	add.f64 	%fd941, %fd930, %fd934;
	add.f64 	%fd942, %fd932, %fd937;
	mul.f64 	%fd943, %fd676, %fd668;
	sub.f64 	%fd944, %fd808, %fd943;
	add.f64 	%fd945, %fd935, %fd944;
	fma.rn.f64 	%fd946, %fd678, %fd668, %fd800;
	add.f64 	%fd947, %fd938, %fd946;
	sub.f64 	%fd948, %fd796, %fd943;
	add.f64 	%fd949, %fd939, %fd948;
	fma.rn.f64 	%fd950, %fd679, %fd668, %fd800;
	add.f64 	%fd951, %fd940, %fd950;
	sub.f64 	%fd952, %fd803, %fd943;
	add.f64 	%fd953, %fd941, %fd952;
	fma.rn.f64 	%fd954, %fd677, %fd668, %fd800;
	add.f64 	%fd955, %fd942, %fd954;
	div.rn.f64 	%fd105, %fd945, %fd680;
	div.rn.f64 	%fd106, %fd947, %fd680;
	div.rn.f64 	%fd107, %fd949, %fd681;
	div.rn.f64 	%fd108, %fd951, %fd681;
	div.rn.f64 	%fd109, %fd953, %fd682;
	div.rn.f64 	%fd110, %fd955, %fd682;
	mul.f64 	%fd956, %fd668, %fd638;
	sub.f64 	%fd957, %fd879, %fd956;
	add.f64 	%fd958, %fd957, 0d0000000000000000;
	mul.f64 	%fd959, %fd668, %fd634;
	fma.rn.f64 	%fd960, %fd644, %fd638, %fd959;
	add.f64 	%fd961, %fd960, 0d0000000000000000;
	mul.f64 	%fd962, %fd670, %fd656;
	sub.f64 	%fd963, %fd893, %fd962;
	add.f64 	%fd964, %fd958, %fd963;
	fma.rn.f64 	%fd965, %fd670, %fd659, %fd890;
	add.f64 	%fd966, %fd961, %fd965;
	sub.f64 	%fd967, %fd898, %fd962;
	add.f64 	%fd968, %fd958, %fd967;
	fma.rn.f64 	%fd969, %fd670, %fd657, %fd890;
	add.f64 	%fd970, %fd961, %fd969;
	sub.f64 	%fd971, %fd886, %fd962;
	add.f64 	%fd972, %fd958, %fd971;
	fma.rn.f64 	%fd973, %fd670, %fd658, %fd890;
	add.f64 	%fd974, %fd961, %fd973;
	mul.f64 	%fd975, %fd676, %fd670;
	sub.f64 	%fd976, %fd915, %fd975;
	add.f64 	%fd977, %fd964, %fd976;
	fma.rn.f64 	%fd978, %fd678, %fd670, %fd907;
	add.f64 	%fd979, %fd966, %fd978;
	sub.f64 	%fd980, %fd903, %fd975;
	add.f64 	%fd981, %fd968, %fd980;
	fma.rn.f64 	%fd982, %fd679, %fd670, %fd907;
	add.f64 	%fd983, %fd970, %fd982;
	sub.f64 	%fd984, %fd910, %fd975;
	add.f64 	%fd985, %fd972, %fd984;
	fma.rn.f64 	%fd986, %fd677, %fd670, %fd907;
	add.f64 	%fd987, %fd974, %fd986;
	div.rn.f64 	%fd111, %fd977, %fd680;
	div.rn.f64 	%fd112, %fd979, %fd680;
	div.rn.f64 	%fd113, %fd981, %fd681;
	div.rn.f64 	%fd114, %fd983, %fd681;
	div.rn.f64 	%fd115, %fd985, %fd682;
	div.rn.f64 	%fd116, %fd987, %fd682;
	add.f64 	%fd988, %fd717, 0d0000000000000000;
	add.f64 	%fd989, %fd714, %fd870;
	add.f64 	%fd990, %fd988, %fd873;
	mul.f64 	%fd991, %fd678, %fd679;
	mul.f64 	%fd992, %fd676, %fd676;
	sub.f64 	%fd993, %fd991, %fd992;
	add.f64 	%fd994, %fd989, %fd993;
	mul.f64 	%fd995, %fd678, %fd676;
	fma.rn.f64 	%fd996, %fd676, %fd679, %fd995;
	add.f64 	%fd997, %fd990, %fd996;
	mul.f64 	%fd998, %fd679, %fd677;
	sub.f64 	%fd999, %fd998, %fd992;
	add.f64 	%fd1000, %fd989, %fd999;
	mul.f64 	%fd1001, %fd676, %fd677;
	fma.rn.f64 	%fd1002, %fd676, %fd679, %fd1001;
	add.f64 	%fd1003, %fd990, %fd1002;
	mul.f64 	%fd1004, %fd677, %fd678;
	sub.f64 	%fd1005, %fd1004, %fd992;
	add.f64 	%fd1006, %fd989, %fd1005;
	fma.rn.f64 	%fd1007, %fd676, %fd677, %fd995;
	add.f64 	%fd1008, %fd990, %fd1007;
	div.rn.f64 	%fd117, %fd994, %fd680;
	div.rn.f64 	%fd118, %fd997, %fd680;
	div.rn.f64 	%fd119, %fd1000, %fd681;
	div.rn.f64 	%fd120, %fd1003, %fd681;
	div.rn.f64 	%fd121, %fd1006, %fd682;
	div.rn.f64 	%fd122, %fd1008, %fd682;
	mul.f64 	%fd1009, %fd599, 0dC00445A1CAC08312;
	mul.f64 	%fd1010, %fd1708, %fd1009;
	div.rn.f64 	%fd123, %fd1010, %fd1;
	abs.f64 	%fd124, %fd123;
	setp.neu.f64 	%p49, %fd124, 0d7FF0000000000000;
	@%p49 bra 	$L__BB2_43;
	mov.f64 	%fd1016, 0d0000000000000000;
	mul.rn.f64 	%fd1728, %fd123, %fd1016;
	mov.b32 	%r169, 1;
	bra.uni 	$L__BB2_46;
$L__BB2_43:
	mul.f64 	%fd1011, %fd123, 0d3FE45F306DC9C883;
	cvt.rni.s32.f64 	%r168, %fd1011;
	cvt.rn.f64.s32 	%fd1012, %r168;
	fma.rn.f64 	%fd1013, %fd1012, 0dBFF921FB54442D18, %fd123;
	fma.rn.f64 	%fd1014, %fd1012, 0dBC91A62633145C00, %fd1013;
	fma.rn.f64 	%fd1728, %fd1012, 0dB97B839A252049C0, %fd1014;
	setp.ltu.f64 	%p50, %fd124, 0d41E0000000000000;
	@%p50 bra 	$L__BB2_45;
	{ // callseq 21, 0
	.param .b64 param0;
	st.param.f64 	[param0], %fd123;
	.param .align 16 .b8 retval0[16];
	call.uni (retval0), 
	__internal_trig_reduction_slowpathd, 
	(
	param0
	);
	ld.param.f64 	%fd1728, [retval0];
	ld.param.b32 	%r168, [retval0+8];
	} // callseq 21
$L__BB2_45:
	add.s32 	%r169, %r168, 1;
$L__BB2_46:
	shl.b32 	%r119, %r169, 6;
	cvt.u64.u32 	%rd54, %r119;
	and.b64  	%rd55, %rd54, 64;
	mov.u64 	%rd56, __cudart_sin_cos_coeffs;
	add.s64 	%rd57, %rd56, %rd55;
	mul.rn.f64 	%fd1017, %fd1728, %fd1728;
	and.b32  	%r120, %r169, 1;
	setp.eq.b32 	%p52, %r120, 1;
	selp.f64 	%fd1018, 0dBDA8FF8320FD8164, 0d3DE5DB65F9785EBA, %p52;
	ld.global.nc.v2.f64 	{%fd1019, %fd1020}, [%rd57];
	fma.rn.f64 	%fd1021, %fd1018, %fd1017, %fd1019;
	fma.rn.f64 	%fd1022, %fd1021, %fd1017, %fd1020;
	ld.global.nc.v2.f64 	{%fd1023, %fd1024}, [%rd57+16];
	fma.rn.f64 	%fd1025, %fd1022, %fd1017, %fd1023;
	fma.rn.f64 	%fd1026, %fd1025, %fd1017, %fd1024;
	ld.global.nc.v2.f64 	{%fd1027, %fd1028}, [%rd57+32];
	fma.rn.f64 	%fd1029, %fd1026, %fd1017, %fd1027;
	fma.rn.f64 	%fd1030, %fd1029, %fd1017, %fd1028;
	fma.rn.f64 	%fd1031, %fd1030, %fd1728, %fd1728;
	fma.rn.f64 	%fd1032, %fd1030, %fd1017, 0d3FF0000000000000;
	selp.f64 	%fd1033, %fd1032, %fd1031, %p52;
	and.b32  	%r121, %r169, 2;
	setp.eq.s32 	%p53, %r121, 0;
	mov.f64 	%fd1034, 0d0000000000000000;
	sub.f64 	%fd1035, %fd1034, %fd1033;
	selp.f64 	%fd130, %fd1033, %fd1035, %p53;
	@%p49 bra 	$L__BB2_48;
	mov.f64 	%fd1041, 0d0000000000000000;
	mul.rn.f64 	%fd1729, %fd123, %fd1041;
	mov.b32 	%r170, 0;
	bra.uni 	$L__BB2_50;
$L__BB2_48:
	mul.f64 	%fd1036, %fd123, 0d3FE45F306DC9C883;
	cvt.rni.s32.f64 	%r170, %fd1036;
	cvt.rn.f64.s32 	%fd1037, %r170;
	fma.rn.f64 	%fd1038, %fd1037, 0dBFF921FB54442D18, %fd123;
	fma.rn.f64 	%fd1039, %fd1037, 0dBC91A62633145C00, %fd1038;
	fma.rn.f64 	%fd1729, %fd1037, 0dB97B839A252049C0, %fd1039;
	setp.ltu.f64 	%p54, %fd124, 0d41E0000000000000;
	@%p54 bra 	$L__BB2_50;
	{ // callseq 22, 0
	.param .b64 param0;
	st.param.f64 	[param0], %fd123;
	.param .align 16 .b8 retval0[16];
	call.uni (retval0), 
	__internal_trig_reduction_slowpathd, 
	(
	param0
	);
	ld.param.f64 	%fd1729, [retval0];
	ld.param.b32 	%r170, [retval0+8];
	} // callseq 22
$L__BB2_50:
	ld.param.f64 	%fd1709, [_Z18propagateLinearAllPiS_ddPdS0_i_param_2];
	shl.b32 	%r124, %r170, 6;
	cvt.u64.u32 	%rd58, %r124;
	and.b64  	%rd59, %rd58, 64;
	mov.u64 	%rd60, __cudart_sin_cos_coeffs;
	add.s64 	%rd61, %rd60, %rd59;
	mul.rn.f64 	%fd1042, %fd1729, %fd1729;
	and.b32  	%r125, %r170, 1;
	setp.eq.b32 	%p55, %r125, 1;
	selp.f64 	%fd1043, 0dBDA8FF8320FD8164, 0d3DE5DB65F9785EBA, %p55;
	ld.global.nc.v2.f64 	{%fd1044, %fd1045}, [%rd61];
	fma.rn.f64 	%fd1046, %fd1043, %fd1042, %fd1044;
	fma.rn.f64 	%fd1047, %fd1046, %fd1042, %fd1045;
	ld.global.nc.v2.f64 	{%fd1048, %fd1049}, [%rd61+16];
	fma.rn.f64 	%fd1050, %fd1047, %fd1042, %fd1048;
	fma.rn.f64 	%fd1051, %fd1050, %fd1042, %fd1049;
	ld.global.nc.v2.f64 	{%fd1052, %fd1053}, [%rd61+32];
	fma.rn.f64 	%fd1054, %fd1051, %fd1042, %fd1052;
	fma.rn.f64 	%fd1055, %fd1054, %fd1042, %fd1053;
	fma.rn.f64 	%fd1056, %fd1055, %fd1729, %fd1729;
	fma.rn.f64 	%fd1057, %fd1055, %fd1042, 0d3FF0000000000000;
	selp.f64 	%fd1058, %fd1057, %fd1056, %p55;
	and.b32  	%r126, %r170, 2;
	setp.eq.s32 	%p56, %r126, 0;
	mov.f64 	%fd1059, 0d0000000000000000;
	sub.f64 	%fd1060, %fd1059, %fd1058;
	selp.f64 	%fd1061, %fd1058, %fd1060, %p56;
	mul.f64 	%fd1062, %fd130, %fd69;
	mul.f64 	%fd1063, %fd1061, %fd70;
	sub.f64 	%fd1064, %fd1062, %fd1063;
	add.f64 	%fd135, %fd1064, 0d0000000000000000;
	mul.f64 	%fd1065, %fd1061, %fd69;
	fma.rn.f64 	%fd1066, %fd130, %fd70, %fd1065;
	add.f64 	%fd136, %fd1066, 0d0000000000000000;
	mul.f64 	%fd1067, %fd130, %fd75;
	mul.f64 	%fd1068, %fd1061, %fd76;
	sub.f64 	%fd1069, %fd1067, %fd1068;
	add.f64 	%fd137, %fd1069, 0d0000000000000000;
	mul.f64 	%fd1070, %fd1061, %fd75;
	fma.rn.f64 	%fd1071, %fd130, %fd76, %fd1070;
	add.f64 	%fd138, %fd1071, 0d0000000000000000;
	mul.f64 	%fd1072, %fd130, %fd81;
	mul.f64 	%fd1073, %fd1061, %fd82;
	sub.f64 	%fd1074, %fd1072, %fd1073;
	add.f64 	%fd139, %fd1074, 0d0000000000000000;
	mul.f64 	%fd1075, %fd1061, %fd81;
	fma.rn.f64 	%fd1076, %fd130, %fd82, %fd1075;
	add.f64 	%fd140, %fd1076, 0d0000000000000000;
	mul.f64 	%fd1077, %fd130, %fd87;
	mul.f64 	%fd1078, %fd1061, %fd88;
	sub.f64 	%fd1079, %fd1077, %fd1078;
	add.f64 	%fd141, %fd1079, 0d0000000000000000;
	mul.f64 	%fd1080, %fd1061, %fd87;
	fma.rn.f64 	%fd1081, %fd130, %fd88, %fd1080;
	add.f64 	%fd142, %fd1081, 0d0000000000000000;
	mul.f64 	%fd1082, %fd130, %fd93;
	mul.f64 	%fd1083, %fd1061, %fd94;
	sub.f64 	%fd1084, %fd1082, %fd1083;
	add.f64 	%fd143, %fd1084, 0d0000000000000000;
	mul.f64 	%fd1085, %fd1061, %fd93;
	fma.rn.f64 	%fd1086, %fd130, %fd94, %fd1085;
	add.f64 	%fd144, %fd1086, 0d0000000000000000;
	mul.f64 	%fd1087, %fd130, %fd99;
	mul.f64 	%fd1088, %fd1061, %fd100;
	sub.f64 	%fd1089, %fd1087, %fd1088;
	add.f64 	%fd145, %fd1089, 0d0000000000000000;
	mul.f64 	%fd1090, %fd1061, %fd99;
	fma.rn.f64 	%fd1091, %fd130, %fd100, %fd1090;
	add.f64 	%fd146, %fd1091, 0d0000000000000000;
	mul.f64 	%fd1092, %fd130, %fd105;
	mul.f64 	%fd1093, %fd1061, %fd106;
	sub.f64 	%fd1094, %fd1092, %fd1093;
	add.f64 	%fd147, %fd1094, 0d0000000000000000;
	mul.f64 	%fd1095, %fd1061, %fd105;
	fma.rn.f64 	%fd1096, %fd130, %fd106, %fd1095;
	add.f64 	%fd148, %fd1096, 0d0000000000000000;
	mul.f64 	%fd1097, %fd130, %fd111;
	mul.f64 	%fd1098, %fd1061, %fd112;
	sub.f64 	%fd1099, %fd1097, %fd1098;
	add.f64 	%fd149, %fd1099, 0d0000000000000000;
	mul.f64 	%fd1100, %fd1061, %fd111;
	fma.rn.f64 	%fd1101, %fd130, %fd112, %fd1100;
	add.f64 	%fd150, %fd1101, 0d0000000000000000;
	mul.f64 	%fd1102, %fd130, %fd117;
	mul.f64 	%fd1103, %fd1061, %fd118;
	sub.f64 	%fd151, %fd1102, %fd1103;
	mul.f64 	%fd1104, %fd1061, %fd117;
	fma.rn.f64 	%fd152, %fd130, %fd118, %fd1104;
	mul.f64 	%fd1105, %fd67, 0dC00445A1CAC08312;
	mul.f64 	%fd1106, %fd1709, %fd1105;
	div.rn.f64 	%fd153, %fd1106, %fd1;
	abs.f64 	%fd154, %fd153;
	setp.eq.f64 	%p57, %fd154, 0d7FF0000000000000;
	@%p57 bra 	$L__BB2_54;
	mul.f64 	%fd1107, %fd153, 0d3FE45F306DC9C883;
	cvt.rni.s32.f64 	%r171, %fd1107;
	cvt.rn.f64.s32 	%fd1108, %r171;
	fma.rn.f64 	%fd1109, %fd1108, 0dBFF921FB54442D18, %fd153;
	fma.rn.f64 	%fd1110, %fd1108, 0dBC91A62633145C00, %fd1109;
	fma.rn.f64 	%fd1731, %fd1108, 0dB97B839A252049C0, %fd1110;
	setp.ltu.f64 	%p58, %fd154, 0d41E0000000000000;
	@%p58 bra 	$L__BB2_53;
	{ // callseq 23, 0
	.param .b64 param0;
	st.param.f64 	[param0], %fd153;
	.param .align 16 .b8 retval0[16];
	call.uni (retval0), 
	__internal_trig_reduction_slowpathd, 
	(
	param0
	);
	ld.param.f64 	%fd1731, [retval0];
	ld.param.b32 	%r171, [retval0+8];
	} // callseq 23
$L__BB2_53:
	add.s32 	%r172, %r171, 1;
	bra.uni 	$L__BB2_55;
$L__BB2_54:
	mov.f64 	%fd1112, 0d0000000000000000;
	mul.rn.f64 	%fd1731, %fd153, %fd1112;
	mov.b32 	%r172, 1;
$L__BB2_55:
	shl.b32 	%r129, %r172, 6;
	cvt.u64.u32 	%rd62, %r129;
	and.b64  	%rd63, %rd62, 64;
	mov.u64 	%rd64, __cudart_sin_cos_coeffs;
	add.s64 	%rd65, %rd64, %rd63;
	mul.rn.f64 	%fd1113, %fd1731, %fd1731;
	and.b32  	%r130, %r172, 1;
	setp.eq.b32 	%p60, %r130, 1;
	selp.f64 	%fd1114, 0dBDA8FF8320FD8164, 0d3DE5DB65F9785EBA, %p60;
	ld.global.nc.v2.f64 	{%fd1115, %fd1116}, [%rd65];
	fma.rn.f64 	%fd1117, %fd1114, %fd1113, %fd1115;
	fma.rn.f64 	%fd1118, %fd1117, %fd1113, %fd1116;
	ld.global.nc.v2.f64 	{%fd1119, %fd1120}, [%rd65+16];
	fma.rn.f64 	%fd1121, %fd1118, %fd1113, %fd1119;
	fma.rn.f64 	%fd1122, %fd1121, %fd1113, %fd1120;
	ld.global.nc.v2.f64 	{%fd1123, %fd1124}, [%rd65+32];
	fma.rn.f64 	%fd1125, %fd1122, %fd1113, %fd1123;
	fma.rn.f64 	%fd1126, %fd1125, %fd1113, %fd1124;
	fma.rn.f64 	%fd1127, %fd1126, %fd1731, %fd1731;
	fma.rn.f64 	%fd1128, %fd1126, %fd1113, 0d3FF0000000000000;
	selp.f64 	%fd1129, %fd1128, %fd1127, %p60;
	and.b32  	%r131, %r172, 2;
	setp.eq.s32 	%p61, %r131, 0;
	mov.f64 	%fd1130, 0d0000000000000000;
	sub.f64 	%fd1131, %fd1130, %fd1129;
	selp.f64 	%fd160, %fd1129, %fd1131, %p61;
	@%p57 bra 	$L__BB2_58;
	mul.f64 	%fd1132, %fd153, 0d3FE45F306DC9C883;
	cvt.rni.s32.f64 	%r173, %fd1132;
	cvt.rn.f64.s32 	%fd1133, %r173;
	fma.rn.f64 	%fd1134, %fd1133, 0dBFF921FB54442D18, %fd153;
	fma.rn.f64 	%fd1135, %fd1133, 0dBC91A62633145C00, %fd1134;
	fma.rn.f64 	%fd1732, %fd1133, 0dB97B839A252049C0, %fd1135;
	setp.ltu.f64 	%p62, %fd154, 0d41E0000000000000;
	@%p62 bra 	$L__BB2_59;
	{ // callseq 24, 0
	.param .b64 param0;
	st.param.f64 	[param0], %fd153;
	.param .align 16 .b8 retval0[16];
	call.uni (retval0), 
	__internal_trig_reduction_slowpathd, 
	(
	param0
	);
	ld.param.f64 	%fd1732, [retval0];
	ld.param.b32 	%r173, [retval0+8];
	} // callseq 24
	bra.uni 	$L__BB2_59;
$L__BB2_58:
	mov.f64 	%fd1137, 0d0000000000000000;
	mul.rn.f64 	%fd1732, %fd153, %fd1137;
	mov.b32 	%r173, 0;
$L__BB2_59:
	ld.param.f64 	%fd1710, [_Z18propagateLinearAllPiS_ddPdS0_i_param_2];
	shl.b32 	%r134, %r173, 6;
	cvt.u64.u32 	%rd66, %r134;
	and.b64  	%rd67, %rd66, 64;
	mov.u64 	%rd68, __cudart_sin_cos_coeffs;
	add.s64 	%rd69, %rd68, %rd67;
	mul.rn.f64 	%fd1138, %fd1732, %fd1732;
	and.b32  	%r135, %r173, 1;
	setp.eq.b32 	%p63, %r135, 1;
	selp.f64 	%fd1139, 0dBDA8FF8320FD8164, 0d3DE5DB65F9785EBA, %p63;
	ld.global.nc.v2.f64 	{%fd1140, %fd1141}, [%rd69];
	fma.rn.f64 	%fd1142, %fd1139, %fd1138, %fd1140;
	fma.rn.f64 	%fd1143, %fd1142, %fd1138, %fd1141;
	ld.global.nc.v2.f64 	{%fd1144, %fd1145}, [%rd69+16];
	fma.rn.f64 	%fd1146, %fd1143, %fd1138, %fd1144;
	fma.rn.f64 	%fd1147, %fd1146, %fd1138, %fd1145;
	ld.global.nc.v2.f64 	{%fd1148, %fd1149}, [%rd69+32];
	fma.rn.f64 	%fd1150, %fd1147, %fd1138, %fd1148;
	fma.rn.f64 	%fd1151, %fd1150, %fd1138, %fd1149;
	fma.rn.f64 	%fd1152, %fd1151, %fd1732, %fd1732;
	fma.rn.f64 	%fd1153, %fd1151, %fd1138, 0d3FF0000000000000;
	selp.f64 	%fd1154, %fd1153, %fd1152, %p63;
	and.b32  	%r136, %r173, 2;
	setp.eq.s32 	%p64, %r136, 0;
	mov.f64 	%fd1155, 0d0000000000000000;
	sub.f64 	%fd1156, %fd1155, %fd1154;
	selp.f64 	%fd1157, %fd1154, %fd1156, %p64;
	mul.f64 	%fd1158, %fd160, %fd71;
	mul.f64 	%fd1159, %fd1157, %fd72;
	sub.f64 	%fd1160, %fd1158, %fd1159;
	add.f64 	%fd165, %fd135, %fd1160;
	mul.f64 	%fd1161, %fd1157, %fd71;
	fma.rn.f64 	%fd1162, %fd160, %fd72, %fd1161;
	add.f64 	%fd166, %fd136, %fd1162;
	mul.f64 	%fd1163, %fd160, %fd77;
	mul.f64 	%fd1164, %fd1157, %fd78;
	sub.f64 	%fd1165, %fd1163, %fd1164;
	add.f64 	%fd167, %fd137, %fd1165;
	mul.f64 	%fd1166, %fd1157, %fd77;
	fma.rn.f64 	%fd1167, %fd160, %fd78, %fd1166;
	add.f64 	%fd168, %fd138, %fd1167;
	mul.f64 	%fd1168, %fd160, %fd83;
	mul.f64 	%fd1169, %fd1157, %fd84;
	sub.f64 	%fd1170, %fd1168, %fd1169;
	add.f64 	%fd169, %fd139, %fd1170;
	mul.f64 	%fd1171, %fd1157, %fd83;
	fma.rn.f64 	%fd1172, %fd160, %fd84, %fd1171;
	add.f64 	%fd170, %fd140, %fd1172;
	mul.f64 	%fd1173, %fd160, %fd89;
	mul.f64 	%fd1174, %fd1157, %fd90;
	sub.f64 	%fd1175, %fd1173, %fd1174;
	add.f64 	%fd171, %fd141, %fd1175;
	mul.f64 	%fd1176, %fd1157, %fd89;
	fma.rn.f64 	%fd1177, %fd160, %fd90, %fd1176;
	add.f64 	%fd172, %fd142, %fd1177;
	mul.f64 	%fd1178, %fd160, %fd95;
	mul.f64 	%fd1179, %fd1157, %fd96;
	sub.f64 	%fd1180, %fd1178, %fd1179;
	add.f64 	%fd173, %fd143, %fd1180;
	mul.f64 	%fd1181, %fd1157, %fd95;
	fma.rn.f64 	%fd1182, %fd160, %fd96, %fd1181;
	add.f64 	%fd174, %fd144, %fd1182;
	mul.f64 	%fd1183, %fd160, %fd101;
	mul.f64 	%fd1184, %fd1157, %fd102;
	sub.f64 	%fd1185, %fd1183, %fd1184;
	add.f64 	%fd175, %fd145, %fd1185;
	mul.f64 	%fd1186, %fd1157, %fd101;
	fma.rn.f64 	%fd1187, %fd160, %fd102, %fd1186;
	add.f64 	%fd176, %fd146, %fd1187;
	mul.f64 	%fd1188, %fd160, %fd107;
	mul.f64 	%fd1189, %fd1157, %fd108;
	sub.f64 	%fd1190, %fd1188, %fd1189;
	add.f64 	%fd177, %fd147, %fd1190;
	mul.f64 	%fd1191, %fd1157, %fd107;
	fma.rn.f64 	%fd1192, %fd160, %fd108, %fd1191;
	add.f64 	%fd178, %fd148, %fd1192;
	mul.f64 	%fd1193, %fd160, %fd113;
	mul.f64 	%fd1194, %fd1157, %fd114;
	sub.f64 	%fd1195, %fd1193, %fd1194;
	add.f64 	%fd179, %fd149, %fd1195;
	mul.f64 	%fd1196, %fd1157, %fd113;
	fma.rn.f64 	%fd1197, %fd160, %fd114, %fd1196;
	add.f64 	%fd180, %fd150, %fd1197;
	mul.f64 	%fd1198, %fd160, %fd119;
	mul.f64 	%fd1199, %fd1157, %fd120;
	sub.f64 	%fd1200, %fd1198, %fd1199;
	add.f64 	%fd1201, %fd151, 0d0000000000000000;
	add.f64 	%fd181, %fd1201, %fd1200;
	mul.f64 	%fd1202, %fd1157, %fd119;
	fma.rn.f64 	%fd1203, %fd160, %fd120, %fd1202;
	add.f64 	%fd1204, %fd152, 0d0000000000000000;
	add.f64 	%fd182, %fd1204, %fd1203;
	mul.f64 	%fd1205, %fd68, 0dC00445A1CAC08312;
	mul.f64 	%fd1206, %fd1710, %fd1205;
	div.rn.f64 	%fd1207, %fd1206, %fd1;
	add.f64 	%fd183, %fd1207, 0d0000000000000000;
	abs.f64 	%fd184, %fd183;
	setp.eq.f64 	%p65, %fd184, 0d7FF0000000000000;
	@%p65 bra 	$L__BB2_63;
	mul.f64 	%fd1208, %fd183, 0d3FE45F306DC9C883;
	cvt.rni.s32.f64 	%r174, %fd1208;
	cvt.rn.f64.s32 	%fd1209, %r174;
	fma.rn.f64 	%fd1210, %fd1209, 0dBFF921FB54442D18, %fd183;
	fma.rn.f64 	%fd1211, %fd1209, 0dBC91A62633145C00, %fd1210;
	fma.rn.f64 	%fd1734, %fd1209, 0dB97B839A252049C0, %fd1211;
	setp.ltu.f64 	%p66, %fd184, 0d41E0000000000000;
	@%p66 bra 	$L__BB2_62;
	{ // callseq 25, 0
	.param .b64 param0;
	st.param.f64 	[param0], %fd183;
	.param .align 16 .b8 retval0[16];
	call.uni (retval0), 
	__internal_trig_reduction_slowpathd, 
	(
	param0
	);
	ld.param.f64 	%fd1734, [retval0];
	ld.param.b32 	%r174, [retval0+8];
	} // callseq 25
$L__BB2_62:
	add.s32 	%r175, %r174, 1;
	bra.uni 	$L__BB2_64;
$L__BB2_63:
	mov.f64 	%fd1213, 0d0000000000000000;
	mul.rn.f64 	%fd1734, %fd183, %fd1213;
	mov.b32 	%r175, 1;
$L__BB2_64:
	setp.eq.f64 	%p67, %fd184, 0d7FF0000000000000;
	shl.b32 	%r139, %r175, 6;
	cvt.u64.u32 	%rd70, %r139;
	and.b64  	%rd71, %rd70, 64;
	add.s64 	%rd73, %rd68, %rd71;
	mul.rn.f64 	%fd1214, %fd1734, %fd1734;
	and.b32  	%r140, %r175, 1;
	setp.eq.b32 	%p68, %r140, 1;
	selp.f64 	%fd1215, 0dBDA8FF8320FD8164, 0d3DE5DB65F9785EBA, %p68;
	ld.global.nc.v2.f64 	{%fd1216, %fd1217}, [%rd73];
	fma.rn.f64 	%fd1218, %fd1215, %fd1214, %fd1216;
	fma.rn.f64 	%fd1219, %fd1218, %fd1214, %fd1217;
	ld.global.nc.v2.f64 	{%fd1220, %fd1221}, [%rd73+16];
	fma.rn.f64 	%fd1222, %fd1219, %fd1214, %fd1220;
	fma.rn.f64 	%fd1223, %fd1222, %fd1214, %fd1221;
	ld.global.nc.v2.f64 	{%fd1224, %fd1225}, [%rd73+32];
	fma.rn.f64 	%fd1226, %fd1223, %fd1214, %fd1224;
	fma.rn.f64 	%fd1227, %fd1226, %fd1214, %fd1225;
	fma.rn.f64 	%fd1228, %fd1227, %fd1734, %fd1734;
	fma.rn.f64 	%fd1229, %fd1227, %fd1214, 0d3FF0000000000000;
	selp.f64 	%fd1230, %fd1229, %fd1228, %p68;
	and.b32  	%r141, %r175, 2;
	setp.eq.s32 	%p69, %r141, 0;
	mov.f64 	%fd1231, 0d0000000000000000;
	sub.f64 	%fd1232, %fd1231, %fd1230;
	selp.f64 	%fd190, %fd1230, %fd1232, %p69;
	@%p67 bra 	$L__BB2_67;
	mul.f64 	%fd1233, %fd183, 0d3FE45F306DC9C883;
	cvt.rni.s32.f64 	%r176, %fd1233;
	cvt.rn.f64.s32 	%fd1234, %r176;
	fma.rn.f64 	%fd1235, %fd1234, 0dBFF921FB54442D18, %fd183;
	fma.rn.f64 	%fd1236, %fd1234, 0dBC91A62633145C00, %fd1235;
	fma.rn.f64 	%fd1735, %fd1234, 0dB97B839A252049C0, %fd1236;
	setp.ltu.f64 	%p70, %fd184, 0d41E0000000000000;
	@%p70 bra 	$L__BB2_68;
	{ // callseq 26, 0
	.param .b64 param0;
	st.param.f64 	[param0], %fd183;
	.param .align 16 .b8 retval0[16];
	call.uni (retval0), 
	__internal_trig_reduction_slowpathd, 
	(
	param0
	);
	ld.param.f64 	%fd1735, [retval0];
	ld.param.b32 	%r176, [retval0+8];
	} // callseq 26
	bra.uni 	$L__BB2_68;
$L__BB2_67:
	mov.f64 	%fd1238, 0d0000000000000000;
	mul.rn.f64 	%fd1735, %fd183, %fd1238;
	mov.b32 	%r176, 0;
$L__BB2_68:
	add.u64 	%rd76, %SPL, 96;
	shl.b32 	%r145, %r176, 6;
	cvt.u64.u32 	%rd77, %r145;
	and.b64  	%rd78, %rd77, 64;
	add.s64 	%rd80, %rd68, %rd78;
	mul.rn.f64 	%fd1239, %fd1735, %fd1735;
	and.b32  	%r146, %r176, 1;
	setp.eq.b32 	%p71, %r146, 1;
	selp.f64 	%fd1240, 0dBDA8FF8320FD8164, 0d3DE5DB65F9785EBA, %p71;
	ld.global.nc.v2.f64 	{%fd1241, %fd1242}, [%rd80];
	fma.rn.f64 	%fd1243, %fd1240, %fd1239, %fd1241;
	fma.rn.f64 	%fd1244, %fd1243, %fd1239, %fd1242;
	ld.global.nc.v2.f64 	{%fd1245, %fd1246}, [%rd80+16];
	fma.rn.f64 	%fd1247, %fd1244, %fd1239, %fd1245;
	fma.rn.f64 	%fd1248, %fd1247, %fd1239, %fd1246;
	ld.global.nc.v2.f64 	{%fd1249, %fd1250}, [%rd80+32];
	fma.rn.f64 	%fd1251, %fd1248, %fd1239, %fd1249;
	fma.rn.f64 	%fd1252, %fd1251, %fd1239, %fd1250;
	fma.rn.f64 	%fd1253, %fd1252, %fd1735, %fd1735;
	fma.rn.f64 	%fd1254, %fd1252, %fd1239, 0d3FF0000000000000;
	selp.f64 	%fd1255, %fd1254, %fd1253, %p71;
	and.b32  	%r147, %r176, 2;
	setp.eq.s32 	%p72, %r147, 0;
	mov.f64 	%fd1256, 0d0000000000000000;
	sub.f64 	%fd1257, %fd1256, %fd1255;
	selp.f64 	%fd1258, %fd1255, %fd1257, %p72;
	mul.f64 	%fd1259, %fd190, %fd73;
	mul.f64 	%fd1260, %fd1258, %fd74;
	sub.f64 	%fd1261, %fd1259, %fd1260;
	add.f64 	%fd195, %fd165, %fd1261;
	mul.f64 	%fd1262, %fd1258, %fd73;
	fma.rn.f64 	%fd1263, %fd190, %fd74, %fd1262;
	add.f64 	%fd196, %fd166, %fd1263;
	mul.f64 	%fd1264, %fd190, %fd79;
	mul.f64 	%fd1265, %fd1258, %fd80;
	sub.f64 	%fd1266, %fd1264, %fd1265;
	add.f64 	%fd197, %fd167, %fd1266;
	mul.f64 	%fd1267, %fd1258, %fd79;
	fma.rn.f64 	%fd1268, %fd190, %fd80, %fd1267;
	add.f64 	%fd198, %fd168, %fd1268;
	mul.f64 	%fd1269, %fd190, %fd85;
	mul.f64 	%fd1270, %fd1258, %fd86;
	sub.f64 	%fd1271, %fd1269, %fd1270;
	add.f64 	%fd199, %fd169, %fd1271;
	mul.f64 	%fd1272, %fd1258, %fd85;
	fma.rn.f64 	%fd1273, %fd190, %fd86, %fd1272;
	add.f64 	%fd200, %fd170, %fd1273;
	mul.f64 	%fd1274, %fd190, %fd91;
	mul.f64 	%fd1275, %fd1258, %fd92;
	sub.f64 	%fd1276, %fd1274, %fd1275;
	add.f64 	%fd201, %fd171, %fd1276;
	mul.f64 	%fd1277, %fd1258, %fd91;
	fma.rn.f64 	%fd1278, %fd190, %fd92, %fd1277;
	add.f64 	%fd202, %fd172, %fd1278;
	mul.f64 	%fd1279, %fd190, %fd97;
	mul.f64 	%fd1280, %fd1258, %fd98;
	sub.f64 	%fd1281, %fd1279, %fd1280;
	add.f64 	%fd203, %fd173, %fd1281;
	mul.f64 	%fd1282, %fd1258, %fd97;
	fma.rn.f64 	%fd1283, %fd190, %fd98, %fd1282;
	add.f64 	%fd204, %fd174, %fd1283;
	mul.f64 	%fd1284, %fd190, %fd103;
	mul.f64 	%fd1285, %fd1258, %fd104;
	sub.f64 	%fd1286, %fd1284, %fd1285;
	add.f64 	%fd205, %fd175, %fd1286;
	mul.f64 	%fd1287, %fd1258, %fd103;
	fma.rn.f64 	%fd1288, %fd190, %fd104, %fd1287;
	add.f64 	%fd206, %fd176, %fd1288;
	mul.f64 	%fd1289, %fd190, %fd109;
	mul.f64 	%fd1290, %fd1258, %fd110;
	sub.f64 	%fd1291, %fd1289, %fd1290;
	add.f64 	%fd207, %fd177, %fd1291;
	mul.f64 	%fd1292, %fd1258, %fd109;
	fma.rn.f64 	%fd1293, %fd190, %fd110, %fd1292;
	add.f64 	%fd208, %fd178, %fd1293;
	mul.f64 	%fd1294, %fd190, %fd115;
	mul.f64 	%fd1295, %fd1258, %fd116;
	sub.f64 	%fd1296, %fd1294, %fd1295;
	add.f64 	%fd209, %fd179, %fd1296;
	mul.f64 	%fd1297, %fd1258, %fd115;
	fma.rn.f64 	%fd1298, %fd190, %fd116, %fd1297;
	add.f64 	%fd210, %fd180, %fd1298;
	mul.f64 	%fd1299, %fd190, %fd121;
	mul.f64 	%fd1300, %fd1258, %fd122;
	sub.f64 	%fd1301, %fd1299, %fd1300;
	add.f64 	%fd211, %fd181, %fd1301;
	mul.f64 	%fd1302, %fd1258, %fd121;
	fma.rn.f64 	%fd1303, %fd190, %fd122, %fd1302;
	add.f64 	%fd212, %fd182, %fd1303;
	st.local.v2.f64 	[%rd76], {%fd1256, %fd1256};
	add.s64 	%rd97, %rd76, 16;
	st.local.v2.f64 	[%rd76+16], {%fd1256, %fd1256};
	st.local.v2.f64 	[%rd76+32], {%fd1256, %fd1256};
	st.local.v2.f64 	[%rd76+48], {%fd1256, %fd1256};
	st.local.v2.f64 	[%rd76+64], {%fd1256, %fd1256};
	st.local.v2.f64 	[%rd76+80], {%fd1256, %fd1256};
	st.local.v2.f64 	[%rd76+96], {%fd1256, %fd1256};
	st.local.v2.f64 	[%rd76+112], {%fd1256, %fd1256};
	st.local.v2.f64 	[%rd76+128], {%fd1256, %fd1256};
	mov.u64 	%rd81, mix_device;
	add.s64 	%rd98, %rd81, 24;
	mov.b32 	%r177, 0;
	ld.const.f64 	%fd1311, [mix_device];
	ld.const.f64 	%fd1313, [mix_device+8];
	ld.const.f64 	%fd1330, [mix_device+16];
	ld.const.f64 	%fd1332, [mix_device+24];
	ld.const.f64 	%fd1349, [mix_device+32];
	ld.const.f64 	%fd1351, [mix_device+40];
	ld.const.f64 	%fd1471, [mix_device+48];
	ld.const.f64 	%fd1472, [mix_device+56];
	ld.const.f64 	%fd1486, [mix_device+64];
	ld.const.f64 	%fd1487, [mix_device+72];
	ld.const.f64 	%fd1501, [mix_device+80];
	ld.const.f64 	%fd1502, [mix_device+88];
	ld.const.f64 	%fd1590, [mix_device+96];
	ld.const.f64 	%fd1591, [mix_device+104];
	ld.const.f64 	%fd1605, [mix_device+112];
	ld.const.f64 	%fd1606, [mix_device+120];
	ld.const.f64 	%fd1620, [mix_device+128];
	ld.const.f64 	%fd1621, [mix_device+136];
$L__BB2_69:
	ld.local.v2.f64 	{%fd1304, %fd1305}, [%rd97+-16];
	ld.const.f64 	%fd1306, [%rd98+-16];
	setp.gt.s32 	%p73, %r2, -1;
	selp.b32 	%r148, 1, -1, %p73;
	cvt.rn.f64.s32 	%fd1307, %r148;
	mul.f64 	%fd1308, %fd1306, %fd1307;
	ld.const.f64 	%fd1309, [%rd98+-24];
	mul.f64 	%fd1310, %fd1309, %fd195;
	mul.f64 	%fd1312, %fd1309, %fd196;
	mul.f64 	%fd1314, %fd1313, %fd1307;
	mul.f64 	%fd1315, %fd1312, %fd1314;
	fma.rn.f64 	%fd1316, %fd1310, %fd1311, %fd1315;
	mul.f64 	%fd1317, %fd1308, %fd195;
	fma.rn.f64 	%fd1318, %fd1317, %fd1314, %fd1316;
	mul.f64 	%fd1319, %fd1308, %fd196;
	mul.f64 	%fd1320, %fd1319, %fd1311;
	sub.f64 	%fd1321, %fd1318, %fd1320;
	add.f64 	%fd1322, %fd1304, %fd1321;
	mul.f64 	%fd1323, %fd1317, %fd1311;
	fma.rn.f64 	%fd1324, %fd1319, %fd1314, %fd1323;
	fma.rn.f64 	%fd1325, %fd1311, %fd1312, %fd1324;
	mul.f64 	%fd1326, %fd1310, %fd1314;
	sub.f64 	%fd1327, %fd1325, %fd1326;
	add.f64 	%fd1328, %fd1305, %fd1327;
	mul.f64 	%fd1329, %fd1309, %fd197;
	mul.f64 	%fd1331, %fd1309, %fd198;
	mul.f64 	%fd1333, %fd1332, %fd1307;
	mul.f64 	%fd1334, %fd1331, %fd1333;
	fma.rn.f64 	%fd1335, %fd1329, %fd1330, %fd1334;
	mul.f64 	%fd1336, %fd1308, %fd197;
	fma.rn.f64 	%fd1337, %fd1336, %fd1333, %fd1335;
	mul.f64 	%fd1338, %fd1308, %fd198;
	mul.f64 	%fd1339, %fd1338, %fd1330;
	sub.f64 	%fd1340, %fd1337, %fd1339;
	add.f64 	%fd1341, %fd1322, %fd1340;
	mul.f64 	%fd1342, %fd1336, %fd1330;
	fma.rn.f64 	%fd1343, %fd1338, %fd1333, %fd1342;
	fma.rn.f64 	%fd1344, %fd1330, %fd1331, %fd1343;
	mul.f64 	%fd1345, %fd1329, %fd1333;
	sub.f64 	%fd1346, %fd1344, %fd1345;
	add.f64 	%fd1347, %fd1328, %fd1346;
	mul.f64 	%fd1348, %fd1309, %fd199;
	mul.f64 	%fd1350, %fd1309, %fd200;
	mul.f64 	%fd1352, %fd1351, %fd1307;
	mul.f64 	%fd1353, %fd1350, %fd1352;
	fma.rn.f64 	%fd1354, %fd1348, %fd1349, %fd1353;
	mul.f64 	%fd1355, %fd1308, %fd199;
	fma.rn.f64 	%fd1356, %fd1355, %fd1352, %fd1354;
	mul.f64 	%fd1357, %fd1308, %fd200;
	mul.f64 	%fd1358, %fd1357, %fd1349;
	sub.f64 	%fd1359, %fd1356, %fd1358;
	add.f64 	%fd1360, %fd1341, %fd1359;
	mul.f64 	%fd1361, %fd1355, %fd1349;
	fma.rn.f64 	%fd1362, %fd1357, %fd1352, %fd1361;
	fma.rn.f64 	%fd1363, %fd1349, %fd1350, %fd1362;
	mul.f64 	%fd1364, %fd1348, %fd1352;
	sub.f64 	%fd1365, %fd1363, %fd1364;
	add.f64 	%fd1366, %fd1347, %fd1365;
	ld.const.f64 	%fd1367, [%rd98];
	mul.f64 	%fd1368, %fd1367, %fd1307;
	ld.const.f64 	%fd1369, [%rd98+-8];
	mul.f64 	%fd1370, %fd1369, %fd201;
	mul.f64 	%fd1371, %fd1369, %fd202;
	mul.f64 	%fd1372, %fd1371, %fd1314;
	fma.rn.f64 	%fd1373, %fd1370, %fd1311, %fd1372;
	mul.f64 	%fd1374, %fd1368, %fd201;
	fma.rn.f64 	%fd1375, %fd1374, %fd1314, %fd1373;
	mul.f64 	%fd1376, %fd1368, %fd202;
	mul.f64 	%fd1377, %fd1376, %fd1311;
	sub.f64 	%fd1378, %fd1375, %fd1377;
	add.f64 	%fd1379, %fd1360, %fd1378;
	mul.f64 	%fd1380, %fd1374, %fd1311;
	fma.rn.f64 	%fd1381, %fd1376, %fd1314, %fd1380;
	fma.rn.f64 	%fd1382, %fd1311, %fd1371, %fd1381;
	mul.f64 	%fd1383, %fd1370, %fd1314;
	sub.f64 	%fd1384, %fd1382, %fd1383;
	add.f64 	%fd1385, %fd1366, %fd1384;
	mul.f64 	%fd1386, %fd1369, %fd203;
	mul.f64 	%fd1387, %fd1369, %fd204;
	mul.f64 	%fd1388, %fd1387, %fd1333;
	fma.rn.f64 	%fd1389, %fd1386, %fd1330, %fd1388;
	mul.f64 	%fd1390, %fd1368, %fd203;
	fma.rn.f64 	%fd1391, %fd1390, %fd1333, %fd1389;
	mul.f64 	%fd1392, %fd1368, %fd204;
	mul.f64 	%fd1393, %fd1392, %fd1330;
	sub.f64 	%fd1394, %fd1391, %fd1393;
	add.f64 	%fd1395, %fd1379, %fd1394;
	mul.f64 	%fd1396, %fd1390, %fd1330;
	fma.rn.f64 	%fd1397, %fd1392, %fd1333, %fd1396;
	fma.rn.f64 	%fd1398, %fd1330, %fd1387, %fd1397;
	mul.f64 	%fd1399, %fd1386, %fd1333;
	sub.f64 	%fd1400, %fd1398, %fd1399;
	add.f64 	%fd1401, %fd1385, %fd1400;
	mul.f64 	%fd1402, %fd1369, %fd205;
	mul.f64 	%fd1403, %fd1369, %fd206;
	mul.f64 	%fd1404, %fd1403, %fd1352;
	fma.rn.f64 	%fd1405, %fd1402, %fd1349, %fd1404;
	mul.f64 	%fd1406, %fd1368, %fd205;
	fma.rn.f64 	%fd1407, %fd1406, %fd1352, %fd1405;
	mul.f64 	%fd1408, %fd1368, %fd206;
	mul.f64 	%fd1409, %fd1408, %fd1349;
	sub.f64 	%fd1410, %fd1407, %fd1409;
	add.f64 	%fd1411, %fd1395, %fd1410;
	mul.f64 	%fd1412, %fd1406, %fd1349;
	fma.rn.f64 	%fd1413, %fd1408, %fd1352, %fd1412;
	fma.rn.f64 	%fd1414, %fd1349, %fd1403, %fd1413;
	mul.f64 	%fd1415, %fd1402, %fd1352;
	sub.f64 	%fd1416, %fd1414, %fd1415;
	add.f64 	%fd1417, %fd1401, %fd1416;
	ld.const.f64 	%fd1418, [%rd98+16];
	mul.f64 	%fd1419, %fd1418, %fd1307;
	ld.const.f64 	%fd1420, [%rd98+8];
	mul.f64 	%fd1421, %fd1420, %fd207;
	mul.f64 	%fd1422, %fd1420, %fd208;
	mul.f64 	%fd1423, %fd1422, %fd1314;
	fma.rn.f64 	%fd1424, %fd1421, %fd1311, %fd1423;
	mul.f64 	%fd1425, %fd1419, %fd207;
	fma.rn.f64 	%fd1426, %fd1425, %fd1314, %fd1424;
	mul.f64 	%fd1427, %fd1419, %fd208;
	mul.f64 	%fd1428, %fd1427, %fd1311;
	sub.f64 	%fd1429, %fd1426, %fd1428;
	add.f64 	%fd1430, %fd1411, %fd1429;
	mul.f64 	%fd1431, %fd1425, %fd1311;
	fma.rn.f64 	%fd1432, %fd1427, %fd1314, %fd1431;
	fma.rn.f64 	%fd1433, %fd1311, %fd1422, %fd1432;
	mul.f64 	%fd1434, %fd1421, %fd1314;
	sub.f64 	%fd1435, %fd1433, %fd1434;
	add.f64 	%fd1436, %fd1417, %fd1435;
	mul.f64 	%fd1437, %fd1420, %fd209;
	mul.f64 	%fd1438, %fd1420, %fd210;
	mul.f64 	%fd1439, %fd1438, %fd1333;
	fma.rn.f64 	%fd1440, %fd1437, %fd1330, %fd1439;
	mul.f64 	%fd1441, %fd1419, %fd209;
	fma.rn.f64 	%fd1442, %fd1441, %fd1333, %fd1440;
	mul.f64 	%fd1443, %fd1419, %fd210;
	mul.f64 	%fd1444, %fd1443, %fd1330;
	sub.f64 	%fd1445, %fd1442, %fd1444;
	add.f64 	%fd1446, %fd1430, %fd1445;
	mul.f64 	%fd1447, %fd1441, %fd1330;
	fma.rn.f64 	%fd1448, %fd1443, %fd1333, %fd1447;
	fma.rn.f64 	%fd1449, %fd1330, %fd1438, %fd1448;
	mul.f64 	%fd1450, %fd1437, %fd1333;
	sub.f64 	%fd1451, %fd1449, %fd1450;
	add.f64 	%fd1452, %fd1436, %fd1451;
	mul.f64 	%fd1453, %fd1420, %fd211;
	mul.f64 	%fd1454, %fd1420, %fd212;
	mul.f64 	%fd1455, %fd1454, %fd1352;
	fma.rn.f64 	%fd1456, %fd1453, %fd1349, %fd1455;
	mul.f64 	%fd1457, %fd1419, %fd211;
	fma.rn.f64 	%fd1458, %fd1457, %fd1352, %fd1456;
	mul.f64 	%fd1459, %fd1419, %fd212;
	mul.f64 	%fd1460, %fd1459, %fd1349;
	sub.f64 	%fd1461, %fd1458, %fd1460;
	add.f64 	%fd1462, %fd1446, %fd1461;
	mul.f64 	%fd1463, %fd1457, %fd1349;
	fma.rn.f64 	%fd1464, %fd1459, %fd1352, %fd1463;
	fma.rn.f64 	%fd1465, %fd1349, %fd1454, %fd1464;
	mul.f64 	%fd1466, %fd1453, %fd1352;
	sub.f64 	%fd1467, %fd1465, %fd1466;
	add.f64 	%fd1468, %fd1452, %fd1467;
	st.local.v2.f64 	[%rd97+-16], {%fd1462, %fd1468};
	ld.local.v2.f64 	{%fd1469, %fd1470}, [%rd97];
	mul.f64 	%fd1473, %fd1472, %fd1307;
	mul.f64 	%fd1474, %fd1312, %fd1473;
	fma.rn.f64 	%fd1475, %fd1310, %fd1471, %fd1474;
	fma.rn.f64 	%fd1476, %fd1317, %fd1473, %fd1475;
	mul.f64 	%fd1477, %fd1319, %fd1471;
	sub.f64 	%fd1478, %fd1476, %fd1477;
	add.f64 	%fd1479, %fd1469, %fd1478;
	mul.f64 	%fd1480, %fd1317, %fd1471;
	fma.rn.f64 	%fd1481, %fd1319, %fd1473, %fd1480;
	fma.rn.f64 	%fd1482, %fd1471, %fd1312, %fd1481;
	mul.f64 	%fd1483, %fd1310, %fd1473;
	sub.f64 	%fd1484, %fd1482, %fd1483;
	add.f64 	%fd1485, %fd1470, %fd1484;
	mul.f64 	%fd1488, %fd1487, %fd1307;
	mul.f64 	%fd1489, %fd1331, %fd1488;
	fma.rn.f64 	%fd1490, %fd1329, %fd1486, %fd1489;
	fma.rn.f64 	%fd1491, %fd1336, %fd1488, %fd1490;
	mul.f64 	%fd1492, %fd1338, %fd1486;
	sub.f64 	%fd1493, %fd1491, %fd1492;
	add.f64 	%fd1494, %fd1479, %fd1493;
	mul.f64 	%fd1495, %fd1336, %fd1486;
	fma.rn.f64 	%fd1496, %fd1338, %fd1488, %fd1495;
	fma.rn.f64 	%fd1497, %fd1486, %fd1331, %fd1496;
	mul.f64 	%fd1498, %fd1329, %fd1488;
	sub.f64 	%fd1499, %fd1497, %fd1498;
	add.f64 	%fd1500, %fd1485, %fd1499;
	mul.f64 	%fd1503, %fd1502, %fd1307;
	mul.f64 	%fd1504, %fd1350, %fd1503;
	fma.rn.f64 	%fd1505, %fd1348, %fd1501, %fd1504;
	fma.rn.f64 	%fd1506, %fd1355, %fd1503, %fd1505;
	mul.f64 	%fd1507, %fd1357, %fd1501;
	sub.f64 	%fd1508, %fd1506, %fd1507;
	add.f64 	%fd1509, %fd1494, %fd1508;
	mul.f64 	%fd1510, %fd1355, %fd1501;
	fma.rn.f64 	%fd1511, %fd1357, %fd1503, %fd1510;
	fma.rn.f64 	%fd1512, %fd1501, %fd1350, %fd1511;
	mul.f64 	%fd1513, %fd1348, %fd1503;
	sub.f64 	%fd1514, %fd1512, %fd1513;
	add.f64 	%fd1515, %fd1500, %fd1514;
	mul.f64 	%fd1516, %fd1371, %fd1473;
	fma.rn.f64 	%fd1517, %fd1370, %fd1471, %fd1516;
	fma.rn.f64 	%fd1518, %fd1374, %fd1473, %fd1517;
	mul.f64 	%fd1519, %fd1376, %fd1471;
	sub.f64 	%fd1520, %fd1518, %fd1519;
	add.f64 	%fd1521, %fd1509, %fd1520;
	mul.f64 	%fd1522, %fd1374, %fd1471;
	fma.rn.f64 	%fd1523, %fd1376, %fd1473, %fd1522;
	fma.rn.f64 	%fd1524, %fd1471, %fd1371, %fd1523;
	mul.f64 	%fd1525, %fd1370, %fd1473;
	sub.f64 	%fd1526, %fd1524, %fd1525;
	add.f64 	%fd1527, %fd1515, %fd1526;
	mul.f64 	%fd1528, %fd1387, %fd1488;
	fma.rn.f64 	%fd1529, %fd1386, %fd1486, %fd1528;
	fma.rn.f64 	%fd1530, %fd1390, %fd1488, %fd1529;
	mul.f64 	%fd1531, %fd1392, %fd1486;
	sub.f64 	%fd1532, %fd1530, %fd1531;
	add.f64 	%fd1533, %fd1521, %fd1532;
	mul.f64 	%fd1534, %fd1390, %fd1486;
	fma.rn.f64 	%fd1535, %fd1392, %fd1488, %fd1534;
	fma.rn.f64 	%fd1536, %fd1486, %fd1387, %fd1535;
	mul.f64 	%fd1537, %fd1386, %fd1488;
	sub.f64 	%fd1538, %fd1536, %fd1537;
	add.f64 	%fd1539, %fd1527, %fd1538;
	mul.f64 	%fd1540, %fd1403, %fd1503;
	fma.rn.f64 	%fd1541, %fd1402, %fd1501, %fd1540;
	fma.rn.f64 	%fd1542, %fd1406, %fd1503, %fd1541;
	mul.f64 	%fd1543, %fd1408, %fd1501;
	sub.f64 	%fd1544, %fd1542, %fd1543;
	add.f64 	%fd1545, %fd1533, %fd1544;
	mul.f64 	%fd1546, %fd1406, %fd1501;
	fma.rn.f64 	%fd1547, %fd1408, %fd1503, %fd1546;
	fma.rn.f64 	%fd1548, %fd1501, %fd1403, %fd1547;
	mul.f64 	%fd1549, %fd1402, %fd1503;
	sub.f64 	%fd1550, %fd1548, %fd1549;
	add.f64 	%fd1551, %fd1539, %fd1550;
	mul.f64 	%fd1552, %fd1422, %fd1473;
	fma.rn.f64 	%fd1553, %fd1421, %fd1471, %fd1552;
	fma.rn.f64 	%fd1554, %fd1425, %fd1473, %fd1553;
	mul.f64 	%fd1555, %fd1427, %fd1471;
	sub.f64 	%fd1556, %fd1554, %fd1555;
	add.f64 	%fd1557, %fd1545, %fd1556;
	mul.f64 	%fd1558, %fd1425, %fd1471;
	fma.rn.f64 	%fd1559, %fd1427, %fd1473, %fd1558;
	fma.rn.f64 	%fd1560, %fd1471, %fd1422, %fd1559;
	mul.f64 	%fd1561, %fd1421, %fd1473;
	sub.f64 	%fd1562, %fd1560, %fd1561;
	add.f64 	%fd1563, %fd1551, %fd1562;
	mul.f64 	%fd1564, %fd1438, %fd1488;
	fma.rn.f64 	%fd1565, %fd1437, %fd1486, %fd1564;
	fma.rn.f64 	%fd1566, %fd1441, %fd1488, %fd1565;
	mul.f64 	%fd1567, %fd1443, %fd1486;
	sub.f64 	%fd1568, %fd1566, %fd1567;
	add.f64 	%fd1569, %fd1557, %fd1568;
	mul.f64 	%fd1570, %fd1441, %fd1486;
	fma.rn.f64 	%fd1571, %fd1443, %fd1488, %fd1570;
	fma.rn.f64 	%fd1572, %fd1486, %fd1438, %fd1571;
	mul.f64 	%fd1573, %fd1437, %fd1488;
	sub.f64 	%fd1574, %fd1572, %fd1573;
	add.f64 	%fd1575, %fd1563, %fd1574;
	mul.f64 	%fd1576, %fd1454, %fd1503;
	fma.rn.f64 	%fd1577, %fd1453, %fd1501, %fd1576;
	fma.rn.f64 	%fd1578, %fd1457, %fd1503, %fd1577;
	mul.f64 	%fd1579, %fd1459, %fd1501;
	sub.f64 	%fd1580, %fd1578, %fd1579;
	add.f64 	%fd1581, %fd1569, %fd1580;
	mul.f64 	%fd1582, %fd1457, %fd1501;
	fma.rn.f64 	%fd1583, %fd1459, %fd1503, %fd1582;
	fma.rn.f64 	%fd1584, %fd1501, %fd1454, %fd1583;
	mul.f64 	%fd1585, %fd1453, %fd1503;
	sub.f64 	%fd1586, %fd1584, %fd1585;
	add.f64 	%fd1587, %fd1575, %fd1586;
	st.local.v2.f64 	[%rd97], {%fd1581, %fd1587};
	ld.local.v2.f64 	{%fd1588, %fd1589}, [%rd97+16];
	mul.f64 	%fd1592, %fd1591, %fd1307;
	mul.f64 	%fd1593, %fd1312, %fd1592;
	fma.rn.f64 	%fd1594, %fd1310, %fd1590, %fd1593;
	fma.rn.f64 	%fd1595, %fd1317, %fd1592, %fd1594;
	mul.f64 	%fd1596, %fd1319, %fd1590;
	sub.f64 	%fd1597, %fd1595, %fd1596;
	add.f64 	%fd1598, %fd1588, %fd1597;
	mul.f64 	%fd1599, %fd1317, %fd1590;
	fma.rn.f64 	%fd1600, %fd1319, %fd1592, %fd1599;
	fma.rn.f64 	%fd1601, %fd1590, %fd1312, %fd1600;
	mul.f64 	%fd1602, %fd1310, %fd1592;
	sub.f64 	%fd1603, %fd1601, %fd1602;
	add.f64 	%fd1604, %fd1589, %fd1603;
	mul.f64 	%fd1607, %fd1606, %fd1307;
	mul.f64 	%fd1608, %fd1331, %fd1607;
	fma.rn.f64 	%fd1609, %fd1329, %fd1605, %fd1608;
	fma.rn.f64 	%fd1610, %fd1336, %fd1607, %fd1609;
	mul.f64 	%fd1611, %fd1338, %fd1605;
	sub.f64 	%fd1612, %fd1610, %fd1611;
	add.f64 	%fd1613, %fd1598, %fd1612;
	mul.f64 	%fd1614, %fd1336, %fd1605;
	fma.rn.f64 	%fd1615, %fd1338, %fd1607, %fd1614;
	fma.rn.f64 	%fd1616, %fd1605, %fd1331, %fd1615;
	mul.f64 	%fd1617, %fd1329, %fd1607;
	sub.f64 	%fd1618, %fd1616, %fd1617;
	add.f64 	%fd1619, %fd1604, %fd1618;
	mul.f64 	%fd1622, %fd1621, %fd1307;
	mul.f64 	%fd1623, %fd1350, %fd1622;
	fma.rn.f64 	%fd1624, %fd1348, %fd1620, %fd1623;
	fma.rn.f64 	%fd1625, %fd1355, %fd1622, %fd1624;
	mul.f64 	%fd1626, %fd1357, %fd1620;
	sub.f64 	%fd1627, %fd1625, %fd1626;
	add.f64 	%fd1628, %fd1613, %fd1627;
	mul.f64 	%fd1629, %fd1355, %fd1620;
	fma.rn.f64 	%fd1630, %fd1357, %fd1622, %fd1629;
	fma.rn.f64 	%fd1631, %fd1620, %fd1350, %fd1630;
	mul.f64 	%fd1632, %fd1348, %fd1622;
	sub.f64 	%fd1633, %fd1631, %fd1632;
	add.f64 	%fd1634, %fd1619, %fd1633;
	mul.f64 	%fd1635, %fd1371, %fd1592;
	fma.rn.f64 	%fd1636, %fd1370, %fd1590, %fd1635;
	fma.rn.f64 	%fd1637, %fd1374, %fd1592, %fd1636;
	mul.f64 	%fd1638, %fd1376, %fd1590;
	sub.f64 	%fd1639, %fd1637, %fd1638;
	add.f64 	%fd1640, %fd1628, %fd1639;
	mul.f64 	%fd1641, %fd1374, %fd1590;
	fma.rn.f64 	%fd1642, %fd1376, %fd1592, %fd1641;
	fma.rn.f64 	%fd1643, %fd1590, %fd1371, %fd1642;
	mul.f64 	%fd1644, %fd1370, %fd1592;
	sub.f64 	%fd1645, %fd1643, %fd1644;
	add.f64 	%fd1646, %fd1634, %fd1645;
	mul.f64 	%fd1647, %fd1387, %fd1607;
	fma.rn.f64 	%fd1648, %fd1386, %fd1605, %fd1647;
	fma.rn.f64 	%fd1649, %fd1390, %fd1607, %fd1648;
	mul.f64 	%fd1650, %fd1392, %fd1605;
	sub.f64 	%fd1651, %fd1649, %fd1650;
	add.f64 	%fd1652, %fd1640, %fd1651;
	mul.f64 	%fd1653, %fd1390, %fd1605;
	fma.rn.f64 	%fd1654, %fd1392, %fd1607, %fd1653;
	fma.rn.f64 	%fd1655, %fd1605, %fd1387, %fd1654;
	mul.f64 	%fd1656, %fd1386, %fd1607;
	sub.f64 	%fd1657, %fd1655, %fd1656;
	add.f64 	%fd1658, %fd1646, %fd1657;
	mul.f64 	%fd1659, %fd1403, %fd1622;
	fma.rn.f64 	%fd1660, %fd1402, %fd1620, %fd1659;
	fma.rn.f64 	%fd1661, %fd1406, %fd1622, %fd1660;
	mul.f64 	%fd1662, %fd1408, %fd1620;
	sub.f64 	%fd1663, %fd1661, %fd1662;
	add.f64 	%fd1664, %fd1652, %fd1663;
	mul.f64 	%fd1665, %fd1406, %fd1620;
	fma.rn.f64 	%fd1666, %fd1408, %fd1622, %fd1665;
	fma.rn.f64 	%fd1667, %fd1620, %fd1403, %fd1666;
	mul.f64 	%fd1668, %fd1402, %fd1622;
	sub.f64 	%fd1669, %fd1667, %fd1668;
	add.f64 	%fd1670, %fd1658, %fd1669;
	mul.f64 	%fd1671, %fd1422, %fd1592;
	fma.rn.f64 	%fd1672, %fd1421, %fd1590, %fd1671;
	fma.rn.f64 	%fd1673, %fd1425, %fd1592, %fd1672;
	mul.f64 	%fd1674, %fd1427, %fd1590;
	sub.f64 	%fd1675, %fd1673, %fd1674;
	add.f64 	%fd1676, %fd1664, %fd1675;
	mul.f64 	%fd1677, %fd1425, %fd1590;
	fma.rn.f64 	%fd1678, %fd1427, %fd1592, %fd1677;
	fma.rn.f64 	%fd1679, %fd1590, %fd1422, %fd1678;
	mul.f64 	%fd1680, %fd1421, %fd1592;
	sub.f64 	%fd1681, %fd1679, %fd1680;
	add.f64 	%fd1682, %fd1670, %fd1681;
	mul.f64 	%fd1683, %fd1438, %fd1607;
	fma.rn.f64 	%fd1684, %fd1437, %fd1605, %fd1683;
	fma.rn.f64 	%fd1685, %fd1441, %fd1607, %fd1684;
	mul.f64 	%fd1686, %fd1443, %fd1605;
	sub.f64 	%fd1687, %fd1685, %fd1686;
	add.f64 	%fd1688, %fd1676, %fd1687;
	mul.f64 	%fd1689, %fd1441, %fd1605;
	fma.rn.f64 	%fd1690, %fd1443, %fd1607, %fd1689;
	fma.rn.f64 	%fd1691, %fd1605, %fd1438, %fd1690;
	mul.f64 	%fd1692, %fd1437, %fd1607;
	sub.f64 	%fd1693, %fd1691, %fd1692;
	add.f64 	%fd1694, %fd1682, %fd1693;
	mul.f64 	%fd1695, %fd1454, %fd1622;
	fma.rn.f64 	%fd1696, %fd1453, %fd1620, %fd1695;
	fma.rn.f64 	%fd1697, %fd1457, %fd1622, %fd1696;
	mul.f64 	%fd1698, %fd1459, %fd1620;
	sub.f64 	%fd1699, %fd1697, %fd1698;
	add.f64 	%fd1700, %fd1688, %fd1699;
	mul.f64 	%fd1701, %fd1457, %fd1620;
	fma.rn.f64 	%fd1702, %fd1459, %fd1622, %fd1701;
	fma.rn.f64 	%fd1703, %fd1620, %fd1454, %fd1702;
	mul.f64 	%fd1704, %fd1453, %fd1622;
	sub.f64 	%fd1705, %fd1703, %fd1704;
	add.f64 	%fd1706, %fd1694, %fd1705;
	st.local.v2.f64 	[%rd97+16], {%fd1700, %fd1706};
	add.s32 	%r177, %r177, 1;
	add.s64 	%rd98, %rd98, 48;
	add.s64 	%rd97, %rd97, 48;
	setp.ne.s32 	%p74, %r177, 3;
	@%p74 bra 	$L__BB2_69;
	ld.param.u64 	%rd96, [_Z18propagateLinearAllPiS_ddPdS0_i_param_5];
	ld.param.u64 	%rd95, [_Z18propagateLinearAllPiS_ddPdS0_i_param_1];
	add.u64 	%rd83, %SPL, 24;
	mov.u32 	%r149, %ctaid.x;
	mov.u32 	%r150, %ntid.x;
	mov.u32 	%r151, %tid.x;
	mad.lo.s32 	%r152, %r149, %r150, %r151;
	mov.b64 	%rd84, 9221120237041090560;
	st.local.u64 	[%rd83], %rd84;
	st.local.u64 	[%rd83+8], %rd84;
	st.local.u64 	[%rd83+16], %rd84;
	st.local.u64 	[%rd83+24], %rd84;
	st.local.u64 	[%rd83+32], %rd84;
	st.local.u64 	[%rd83+40], %rd84;
	st.local.u64 	[%rd83+48], %rd84;
	st.local.u64 	[%rd83+56], %rd84;
	st.local.u64 	[%rd83+64], %rd84;
	abs.s32 	%r153, %r2;
	cvta.to.global.u64 	%rd85, %rd95;
	mul.wide.s32 	%rd86, %r152, 4;
	add.s64 	%rd87, %rd85, %rd86;
	ld.global.u32 	%r154, [%rd87];
	abs.s32 	%r155, %r154;
	mul.wide.s32 	%rd88, %r153, 24;
	add.s64 	%rd89, %rd83, %rd88;
	mul.wide.s32 	%rd90, %r155, 8;
	add.s64 	%rd91, %rd89, %rd90;
	ld.local.f64 	%fd1707, [%rd91+-32];
	cvta.to.global.u64 	%rd92, %rd96;
	mul.wide.s32 	%rd93, %r152, 8;
	add.s64 	%rd94, %rd92, %rd93;
	st.global.f64 	[%rd94], %fd1707;
$L__BB2_71:
	ret;

}
	// .globl	_Z9propagateiiPdS_diS_
.visible .entry _Z9propagateiiPdS_diS_(
	.param .u32 _Z9propagateiiPdS_diS__param_0,
	.param .u32 _Z9propagateiiPdS_diS__param_1,
	.param .u64 .ptr .align 1 _Z9propagateiiPdS_diS__param_2,
	.param .u64 .ptr .align 1 _Z9propagateiiPdS_diS__param_3,
	.param .f64 _Z9propagateiiPdS_diS__param_4,
	.param .u32 _Z9propagateiiPdS_diS__param_5,
	.param .u64 .ptr .align 1 _Z9propagateiiPdS_diS__param_6
)
{
	.local .align 16 .b8 	__local_depot3[512];
	.reg .b64 	%SP;
	.reg .b64 	%SPL;
	.reg .pred 	%p<88>;
	.reg .b32 	%r<195>;
	.reg .b64 	%rd<114>;
	.reg .b64 	%fd<1781>;

	mov.u64 	%SPL, __local_depot3;
	ld.param.u64 	%rd17, [_Z9propagateiiPdS_diS__param_2];
	ld.param.u64 	%rd18, [_Z9propagateiiPdS_diS__param_3];
	ld.param.f64 	%fd262, [_Z9propagateiiPdS_diS__param_4];
	ld.param.u32 	%r70, [_Z9propagateiiPdS_diS__param_5];
	add.u64 	%rd1, %SPL, 0;
	add.u64 	%rd2, %SPL, 24;
	add.u64 	%rd3, %SPL, 112;
	add.u64 	%rd4, %SPL, 200;
	add.u64 	%rd5, %SPL, 368;
	mov.u32 	%r71, %ctaid.x;
	mov.u32 	%r72, %ntid.x;
	mov.u32 	%r73, %tid.x;
	mad.lo.s32 	%r1, %r71, %r72, %r73;
	setp.ge.s32 	%p1, %r1, %r70;
	@%p1 bra 	$L__BB3_80;
	cvta.to.global.u64 	%rd25, %rd18;
	mov.b64 	%rd26, 0;
	st.local.u64 	[%rd2+8], %rd26;
	st.local.u64 	[%rd3+8], %rd26;
	st.local.u64 	[%rd4+8], %rd26;
	st.local.u64 	[%rd2+16], %rd26;
	st.local.u64 	[%rd3+16], %rd26;
	st.local.u64 	[%rd4+16], %rd26;
	st.local.u64 	[%rd2+24], %rd26;
	st.local.u64 	[%rd3+24], %rd26;
	st.local.u64 	[%rd4+24], %rd26;
	st.local.u64 	[%rd2+32], %rd26;
	st.local.u64 	[%rd3+32], %rd26;
	st.local.u64 	[%rd4+32], %rd26;
	st.local.u64 	[%rd2+40], %rd26;
	st.local.u64 	[%rd3+40], %rd26;
	st.local.u64 	[%rd4+40], %rd26;
	st.local.u64 	[%rd2+48], %rd26;
	st.local.u64 	[%rd3+48], %rd26;
	st.local.u64 	[%rd4+48], %rd26;
	st.local.u64 	[%rd2+56], %rd26;
	st.local.u64 	[%rd3+56], %rd26;
	st.local.u64 	[%rd4+56], %rd26;
	st.local.u64 	[%rd2+64], %rd26;
	st.local.u64 	[%rd3+64], %rd26;
	st.local.u64 	[%rd4+64], %rd26;
	st.local.u64 	[%rd2+72], %rd26;
	st.local.u64 	[%rd3+72], %rd26;
	st.local.u64 	[%rd4+72], %rd26;
	st.local.u64 	[%rd2+80], %rd26;
	st.local.u64 	[%rd3+80], %rd26;
	st.local.u64 	[%rd4+80], %rd26;
	ld.const.f64 	%fd1, [device_Radii];
	mul.f64 	%fd263, %fd1, 0d40F86A0000000000;
	mul.wide.s32 	%rd27, %r1, 8;
	add.s64 	%rd28, %rd25, %rd27;
	ld.global.f64 	%fd2, [%rd28];
	fma.rn.f64 	%fd264, %fd262, 0d40F86A0000000000, %fd263;
	mul.f64 	%fd265, %fd264, %fd264;
	mul.f64 	%fd266, %fd263, %fd263;
	mul.f64 	%fd267, %fd2, %fd2;
	mov.f64 	%fd268, 0d3FF0000000000000;
	sub.f64 	%fd3, %fd268, %fd267;
	mul.f64 	%fd269, %fd266, %fd3;
	sub.f64 	%fd270, %fd265, %fd269;
	sqrt.rn.f64 	%fd271, %fd270;
	mul.f64 	%fd272, %fd263, %fd2;
	sub.f64 	%fd4, %fd271, %fd272;
	add.f64 	%fd273, %fd2, %fd2;
	mul.f64 	%fd274, %fd273, %fd1;
	st.local.u64 	[%rd3], %rd26;
	st.local.u64 	[%rd4], %rd26;
	fma.rn.f64 	%fd5, %fd274, 0d40F86A0000000000, %fd4;
	st.local.f64 	[%rd2], %fd5;
	setp.ltu.f64 	%p2, %fd2, 0d0000000000000000;
	@%p2 bra 	$L__BB3_3;
	st.local.f64 	[%rd2], %fd4;
	mov.b32 	%r171, 1;
	bra.uni 	$L__BB3_10;
$L__BB3_3:
	ld.const.f64 	%fd275, [device_CosLimit];
	setp.lt.f64 	%p3, %fd2, %fd275;
	selp.u32 	%r75, 1, 0, %p3;
	ld.const.f64 	%fd276, [device_CosLimit+8];
	setp.lt.f64 	%p4, %fd2, %fd276;
	selp.u32 	%r76, 1, 0, %p4;
	add.s32 	%r77, %r75, %r76;
	ld.const.f64 	%fd277, [device_CosLimit+16];
	setp.lt.f64 	%p5, %fd2, %fd277;
	selp.u32 	%r78, 1, 0, %p5;
	add.s32 	%r79, %r77, %r78;
	ld.const.f64 	%fd278, [device_CosLimit+24];
	setp.lt.f64 	%p6, %fd2, %fd278;
	selp.u32 	%r80, 1, 0, %p6;
	add.s32 	%r81, %r79, %r80;
	ld.const.f64 	%fd279, [device_CosLimit+32];
	setp.lt.f64 	%p7, %fd2, %fd279;
	selp.u32 	%r82, 1, 0, %p7;
	add.s32 	%r3, %r81, %r82;
	setp.eq.s32 	%p8, %r3, 0;
	@%p8 bra 	$L__BB3_9;
	mul.f64 	%fd280, %fd1, %fd1;
	mul.f64 	%fd6, %fd280, %fd3;
	shl.b32 	%r2, %r3, 1;
	ld.const.f64 	%fd7, [device_Rhos];
	st.local.f64 	[%rd3+8], %fd7;
	ld.const.f64 	%fd8, [device_YpMap];
	st.local.f64 	[%rd4+8], %fd8;
	sub.f64 	%fd281, %fd280, %fd6;
	sqrt.rn.f64 	%fd282, %fd281;
	add.f64 	%fd283, %fd282, %fd282;
	ld.const.f64 	%fd284, [device_Radii+8];
	mul.f64 	%fd285, %fd284, %fd284;
	sub.f64 	%fd286, %fd285, %fd6;
	setp.eq.s32 	%p9, %r3, 1;
	sqrt.rn.f64 	%fd287, %fd286;
	add.f64 	%fd9, %fd287, %fd287;
	sub.f64 	%fd288, %fd283, %fd9;
	mul.f64 	%fd289, %fd288, 0d3FE0000000000000;
	selp.f64 	%fd290, %fd283, %fd289, %p9;
	mul.f64 	%fd10, %fd290, 0d40F86A0000000000;
	st.local.f64 	[%rd2+8], %fd10;
	mul.wide.u32 	%rd29, %r2, 8;
	add.s64 	%rd6, %rd3, %rd29;
	mov.b64 	%rd30, 0;
	st.local.u64 	[%rd6], %rd30;
	add.s64 	%rd7, %rd4, %rd29;
	st.local.u64 	[%rd7], %rd30;
	add.s64 	%rd8, %rd2, %rd29;
	st.local.f64 	[%rd8], %fd5;
	@%p9 bra 	$L__BB3_9;
	ld.const.f64 	%fd11, [device_Rhos+8];
	st.local.f64 	[%rd3+16], %fd11;
	ld.const.f64 	%fd12, [device_YpMap+8];
	st.local.f64 	[%rd4+16], %fd12;
	ld.const.f64 	%fd291, [device_Radii+16];
	mul.f64 	%fd292, %fd291, %fd291;
	sub.f64 	%fd293, %fd292, %fd6;
	setp.gt.u32 	%p10, %r3, 2;
	sqrt.rn.f64 	%fd294, %fd293;
	add.f64 	%fd13, %fd294, %fd294;
	sub.f64 	%fd295, %fd9, %fd13;
	mul.f64 	%fd296, %fd295, 0d3FE0000000000000;
	selp.f64 	%fd297, %fd296, %fd9, %p10;
	mul.f64 	%fd14, %fd297, 0d40F86A0000000000;
	st.local.f64 	[%rd2+16], %fd14;
	add.s32 	%r83, %r2, -1;
	mul.wide.u32 	%rd31, %r83, 8;
	add.s64 	%rd9, %rd3, %rd31;
	st.local.f64 	[%rd9], %fd7;
	add.s64 	%rd10, %rd4, %rd31;
	st.local.f64 	[%rd10], %fd8;
	add.s64 	%rd11, %rd2, %rd31;
	st.local.f64 	[%rd11], %fd10;
	setp.eq.s32 	%p11, %r3, 2;
	@%p11 bra 	$L__BB3_9;
	ld.const.f64 	%fd15, [device_Rhos+16];
	st.local.f64 	[%rd3+24], %fd15;
	ld.const.f64 	%fd16, [device_YpMap+16];
	st.local.f64 	[%rd4+24], %fd16;
	ld.const.f64 	%fd298, [device_Radii+24];
	mul.f64 	%fd299, %fd298, %fd298;
	sub.f64 	%fd300, %fd299, %fd6;
	setp.gt.u32 	%p12, %r3, 3;
	sqrt.rn.f64 	%fd301, %fd300;
	add.f64 	%fd17, %fd301, %fd301;
	sub.f64 	%fd302, %fd13, %fd17;
	mul.f64 	%fd303, %fd302, 0d3FE0000000000000;
	selp.f64 	%fd304, %fd303, %fd13, %p12;
	mul.f64 	%fd18, %fd304, 0d40F86A0000000000;
	st.local.f64 	[%rd2+24], %fd18;
	st.local.f64 	[%rd9+-8], %fd11;
	st.local.f64 	[%rd10+-8], %fd12;
	st.local.f64 	[%rd11+-8], %fd14;
	setp.eq.s32 	%p13, %r3, 3;
	@%p13 bra 	$L__BB3_9;
	ld.const.f64 	%fd19, [device_Rhos+24];
	st.local.f64 	[%rd3+32], %fd19;
	ld.const.f64 	%fd20, [device_YpMap+24];
	st.local.f64 	[%rd4+32], %fd20;
	ld.const.f64 	%fd305, [device_Radii+32];
	mul.f64 	%fd306, %fd305, %fd305;
	sub.f64 	%fd307, %fd306, %fd6;
	setp.gt.u32 	%p14, %r3, 4;
	sqrt.rn.f64 	%fd308, %fd307;
	add.f64 	%fd21, %fd308, %fd308;
	sub.f64 	%fd309, %fd17, %fd21;
	mul.f64 	%fd310, %fd309, 0d3FE0000000000000;
	selp.f64 	%fd311, %fd310, %fd17, %p14;
	mul.f64 	%fd22, %fd311, 0d40F86A0000000000;
	st.local.f64 	[%rd2+32], %fd22;
	st.local.f64 	[%rd6+-24], %fd15;
	st.local.f64 	[%rd7+-24], %fd16;
	st.local.f64 	[%rd8+-24], %fd18;
	setp.eq.s32 	%p15, %r3, 4;
	@%p15 bra 	$L__BB3_9;
	ld.const.f64 	%fd312, [device_Rhos+32];
	st.local.f64 	[%rd3+40], %fd312;
	ld.const.f64 	%fd313, [device_YpMap+32];
	st.local.f64 	[%rd4+40], %fd313;
	mul.f64 	%fd314, %fd21, 0d40F86A0000000000;
	st.local.f64 	[%rd2+40], %fd314;
	st.local.f64 	[%rd6+-32], %fd19;
	st.local.f64 	[%rd7+-32], %fd20;
	st.local.f64 	[%rd8+-32], %fd22;
$L__BB3_9:
	shl.b32 	%r171, %r3, 1;
$L__BB3_10:
	setp.eq.s32 	%p16, %r171, 0;
	@%p16 bra 	$L__BB3_79;
	ld.param.u32 	%r167, [_Z9propagateiiPdS_diS__param_0];
	cvta.to.global.u64 	%rd32, %rd17;
	add.s64 	%rd34, %rd32, %rd27;
	ld.global.f64 	%fd23, [%rd34];
	setp.gt.s32 	%p17, %r167, -1;
	selp.b32 	%r85, 1, -1, %p17;
	ld.const.f64 	%fd24, [dm_device+8];
	ld.const.f64 	%fd25, [dm_device+16];
	add.f64 	%fd315, %fd24, %fd25;
	mul.f64 	%fd26, %fd24, %fd25;
	ld.const.f64 	%fd27, [mix_device+16];
	mul.f64 	%fd316, %fd27, %fd27;
	mov.f64 	%fd317, 0d3FF0000000000000;
	sub.f64 	%fd318, %fd317, %fd316;
	ld.const.f64 	%fd319, [mix_device+24];
	mul.f64 	%fd320, %fd319, %fd319;
	sub.f64 	%fd321, %fd318, %fd320;
	ld.const.f64 	%fd28, [mix_device+32];
	mul.f64 	%fd322, %fd28, %fd28;
	sub.f64 	%fd323, %fd317, %fd322;
	cvt.rn.f64.s32 	%fd29, %r85;
	ld.const.f64 	%fd324, [mix_device+40];
	mul.f64 	%fd30, %fd324, %fd29;
	mul.f64 	%fd325, %fd30, %fd30;
	sub.f64 	%fd326, %fd323, %fd325;
	mul.f64 	%fd327, %fd25, %fd326;
	fma.rn.f64 	%fd31, %fd24, %fd321, %fd327;
	ld.const.f64 	%fd32, [mix_device];
	ld.const.f64 	%fd328, [mix_device+8];
	mul.f64 	%fd329, %fd328, %fd328;
	fma.rn.f64 	%fd33, %fd32, %fd32, %fd329;
	mul.f64 	%fd330, %fd315, %fd315;
	mul.f64 	%fd331, %fd26, 0d4008000000000000;
	sub.f64 	%fd332, %fd330, %fd331;
	add.f64 	%fd333, %fd315, %fd315;
	mul.f64 	%fd334, %fd315, %fd333;
	mul.f64 	%fd335, %fd315, 0dC022000000000000;
	mul.f64 	%fd336, %fd335, %fd26;
	fma.rn.f64 	%fd337, %fd315, %fd334, %fd336;
	add.f64 	%fd338, %fd337, 0d0000000000000000;
	mul.f64 	%fd339, %fd332, %fd332;
	mul.f64 	%fd340, %fd332, %fd339;
	sqrt.rn.f64 	%fd341, %fd340;
	add.f64 	%fd342, %fd341, %fd341;
	div.rn.f64 	%fd343, %fd338, %fd342;
	abs.f64 	%fd344, %fd343;
	setp.gt.f64 	%p18, %fd344, 0d3FF0000000000000;
	div.rn.f64 	%fd345, %fd343, %fd344;
	selp.f64 	%fd346, %fd345, %fd343, %p18;
	{
	.reg .b32 %temp; 
	mov.b64 	{%temp, %r6}, %fd346;
	}
	abs.f64 	%fd347, %fd346;
	{
	.reg .b32 %temp; 
	mov.b64 	{%temp, %r7}, %fd347;
	}
	sub.f64 	%fd348, %fd317, %fd347;
	{
	.reg .b32 %temp; 
	mov.b64 	{%r86, %temp}, %fd348;
	}
	{
	.reg .b32 %temp; 
	mov.b64 	{%temp, %r8}, %fd348;
	}
	add.s32 	%r87, %r8, -1048576;
	mov.b64 	%fd34, {%r86, %r87};
	fma.rn.f64 	%fd349, %fd348, 0d3EC715B371155F70, 0dBEBAC2FE66FAAC4B;
	fma.rn.f64 	%fd350, %fd349, %fd348, 0d3ED9A9B88EFCD9B8;
	fma.rn.f64 	%fd351, %fd350, %fd348, 0d3EDD0F40A8A0C4C3;
	fma.rn.f64 	%fd352, %fd351, %fd348, 0d3EF46D4CFA9E0E1F;
	fma.rn.f64 	%fd353, %fd352, %fd348, 0d3F079C168D1E2422;
	fma.rn.f64 	%fd354, %fd353, %fd348, 0d3F1C9A88C3BCA540;
	fma.rn.f64 	%fd355, %fd354, %fd348, 0d3F31C4E64BD476DF;
	fma.rn.f64 	%fd356, %fd355, %fd348, 0d3F46E8BA60009C8F;
	fma.rn.f64 	%fd357, %fd356, %fd348, 0d3F5F1C71C62B05A2;
	fma.rn.f64 	%fd358, %fd357, %fd348, 0d3F76DB6DB6DC9F2C;
	fma.rn.f64 	%fd359, %fd358, %fd348, 0d3F9333333333329C;
	fma.rn.f64 	%fd360, %fd359, %fd348, 0d3FB5555555555555;
	mov.f64 	%fd361, 0d0000000000000000;
	mul.rn.f64 	%fd35, %fd347, %fd361;
	mul.f64 	%fd36, %fd348, %fd360;
	setp.lt.s32 	%p19, %r6, 0;
	mul.f64 	%fd362, %fd346, %fd346;
	fma.rn.f64 	%fd363, %fd362, 0d3FB0066BDC1895E9, 0dBFB3823B180754AF;
	fma.rn.f64 	%fd364, %fd363, %fd362, 0d3FB11E52CC2F79AE;
	fma.rn.f64 	%fd365, %fd364, %fd362, 0dBF924EAF3526861B;
	fma.rn.f64 	%fd366, %fd365, %fd362, 0d3F91DF02A31E6CB7;
	fma.rn.f64 	%fd367, %fd366, %fd362, 0d3F847D18B0EEC6CC;
	fma.rn.f64 	%fd368, %fd367, %fd362, 0d3F8D0AF961BA53B0;
	fma.rn.f64 	%fd369, %fd368, %fd362, 0d3F91BF7734CF1C48;
	fma.rn.f64 	%fd370, %fd369, %fd362, 0d3F96E91483144EF7;
	fma.rn.f64 	%fd371, %fd370, %fd362, 0d3F9F1C6E0A4F9F81;
	fma.rn.f64 	%fd372, %fd371, %fd362, 0d3FA6DB6DC27FA92B;
	fma.rn.f64 	%fd373, %fd372, %fd362, 0d3FB333333320F91B;
	fma.rn.f64 	%fd374, %fd373, %fd362, 0d3FC5555555555F4D;
	mul.f64 	%fd375, %fd362, %fd374;
	fma.rn.f64 	%fd376, %fd375, %fd347, %fd347;
	mov.f64 	%fd377, 0dBC91A62633145C07;
	add.rn.f64 	%fd378, %fd376, %fd377;
	neg.f64 	%fd379, %fd378;
	mov.f64 	%fd380, 0d3FF921FB54442D18;
	add.rn.f64 	%fd381, %fd380, %fd379;
	mov.f64 	%fd382, 0d3C91A62633145C07;
	add.rn.f64 	%fd383, %fd376, %fd382;
	add.rn.f64 	%fd384, %fd380, %fd383;
	ld.const.f64 	%fd37, [dm_device];
	sqrt.rn.f64 	%fd385, %fd332;
	mul.f64 	%fd38, %fd385, 0dBFE5555555555555;
	div.rn.f64 	%fd386, %fd315, 0d4008000000000000;
	sub.f64 	%fd39, %fd37, %fd386;
	selp.f64 	%fd40, %fd384, %fd381, %p19;
	mul.f64 	%fd41, %fd328, %fd29;
	mul.f64 	%fd42, %fd319, %fd29;
	mul.f64 	%fd387, %fd32, %fd42;
	mul.f64 	%fd388, %fd41, %fd27;
	sub.f64 	%fd43, %fd388, %fd387;
	ld.const.f64 	%fd44, [mix_device+48];
	ld.const.f64 	%fd389, [mix_device+56];
	ld.const.f64 	%fd45, [mix_device+64];
	ld.const.f64 	%fd390, [mix_device+72];
	ld.const.f64 	%fd46, [mix_device+80];
	ld.const.f64 	%fd391, [mix_device+88];
	ld.const.f64 	%fd47, [mix_device+96];
	ld.const.f64 	%fd392, [mix_device+104];
	ld.const.f64 	%fd48, [mix_device+112];
	ld.const.f64 	%fd393, [mix_device+120];
	ld.const.f64 	%fd49, [mix_device+128];
	ld.const.f64 	%fd394, [mix_device+136];
	mul.f64 	%fd50, %fd389, %fd29;
	mul.f64 	%fd51, %fd390, %fd29;
	mul.f64 	%fd52, %fd391, %fd29;
	mul.f64 	%fd53, %fd392, %fd29;
	mul.f64 	%fd54, %fd393, %fd29;
	mul.f64 	%fd55, %fd394, %fd29;
	mov.b32 	%r172, 0;
	mov.u64 	%rd41, __cudart_sin_cos_coeffs;
	ld.const.f64 	%fd673, [dm_device+24];
	ld.const.f64 	%fd682, [dm_device+48];
$L__BB3_12:
	ld.param.u32 	%r168, [_Z9propagateiiPdS_diS__param_0];
	mul.wide.u32 	%rd35, %r172, 8;
	add.s64 	%rd36, %rd3, %rd35;
	ld.local.f64 	%fd395, [%rd36];
	add.s64 	%rd37, %rd4, %rd35;
	ld.local.f64 	%fd396, [%rd37];
	mul.f64 	%fd397, %fd395, %fd396;
	add.s64 	%rd38, %rd2, %rd35;
	ld.local.f64 	%fd398, [%rd38];
	div.rn.f64 	%fd56, %fd398, 0d40F86A0000000000;
	setp.lt.s32 	%p20, %r168, 0;
	selp.f64 	%fd399, 0d3F240000F084A6B2, 0dBF240000F084A6B2, %p20;
	mul.f64 	%fd400, %fd399, %fd23;
	mul.f64 	%fd57, %fd400, %fd397;
	add.f64 	%fd401, %fd57, %fd24;
	add.f64 	%fd58, %fd401, %fd25;
	fma.rn.f64 	%fd402, %fd57, %fd31, %fd26;
	mul.f64 	%fd403, %fd57, %fd24;
	mul.f64 	%fd404, %fd403, %fd25;
	mul.f64 	%fd405, %fd404, %fd33;
	mul.f64 	%fd406, %fd402, 0dC008000000000000;
	fma.rn.f64 	%fd407, %fd58, %fd58, %fd406;
	setp.lt.f64 	%p21, %fd407, 0d0000000000000000;
	selp.f64 	%fd59, 0d0000000000000000, %fd407, %p21;
	add.f64 	%fd408, %fd58, %fd58;
	mul.f64 	%fd409, %fd58, %fd408;
	mul.f64 	%fd410, %fd58, 0dC022000000000000;
	mul.f64 	%fd411, %fd410, %fd402;
	fma.rn.f64 	%fd412, %fd58, %fd409, %fd411;
	fma.rn.f64 	%fd413, %fd405, 0d403B000000000000, %fd412;
	mul.f64 	%fd414, %fd59, %fd59;
	mul.f64 	%fd415, %fd59, %fd414;
	sqrt.rn.f64 	%fd416, %fd415;
	add.f64 	%fd417, %fd416, %fd416;
	div.rn.f64 	%fd418, %fd413, %fd417;
	abs.f64 	%fd419, %fd418;
	setp.gt.f64 	%p22, %fd419, 0d3FF0000000000000;
	div.rn.f64 	%fd420, %fd418, %fd419;
	selp.f64 	%fd60, %fd420, %fd418, %p22;
	{
	.reg .b32 %temp; 
	mov.b64 	{%temp, %r10}, %fd60;
	}
	abs.f64 	%fd61, %fd60;
	{
	.reg .b32 %temp; 
	mov.b64 	{%temp, %r88}, %fd61;
	}
	setp.gt.s32 	%p23, %r88, 1071801957;
	@%p23 bra 	$L__BB3_16;
	mul.f64 	%fd461, %fd60, %fd60;
	fma.rn.f64 	%fd462, %fd461, 0d3FB0066BDC1895E9, 0dBFB3823B180754AF;
	fma.rn.f64 	%fd463, %fd462, %fd461, 0d3FB11E52CC2F79AE;
	fma.rn.f64 	%fd464, %fd463, %fd461, 0dBF924EAF3526861B;
	fma.rn.f64 	%fd465, %fd464, %fd461, 0d3F91DF02A31E6CB7;
	fma.rn.f64 	%fd466, %fd465, %fd461, 0d3F847D18B0EEC6CC;
	fma.rn.f64 	%fd467, %fd466, %fd461, 0d3F8D0AF961BA53B0;
	fma.rn.f64 	%fd468, %fd467, %fd461, 0d3F91BF7734CF1C48;
	fma.rn.f64 	%fd469, %fd468, %fd461, 0d3F96E91483144EF7;
	fma.rn.f64 	%fd470, %fd469, %fd461, 0d3F9F1C6E0A4F9F81;
	fma.rn.f64 	%fd471, %fd470, %fd461, 0d3FA6DB6DC27FA92B;
	fma.rn.f64 	%fd472, %fd471, %fd461, 0d3FB333333320F91B;
	fma.rn.f64 	%fd473, %fd472, %fd461, 0d3FC5555555555F4D;
	mul.f64 	%fd474, %fd461, %fd473;
	fma.rn.f64 	%fd62, %fd474, %fd61, %fd61;
	setp.gt.s32 	%p27, %r10, -1;
	@%p27 bra 	$L__BB3_15;
	mov.f64 	%fd479, 0d3C91A62633145C07;
	add.rn.f64 	%fd480, %fd62, %fd479;
	mov.f64 	%fd481, 0d3FF921FB54442D18;
	add.rn.f64 	%fd1758, %fd481, %fd480;
	bra.uni 	$L__BB3_17;
$L__BB3_15:
	mov.f64 	%fd475, 0dBC91A62633145C07;
	add.rn.f64 	%fd476, %fd62, %fd475;
	neg.f64 	%fd477, %fd476;
	mov.f64 	%fd478, 0d3FF921FB54442D18;
	add.rn.f64 	%fd1758, %fd478, %fd477;
	bra.uni 	$L__BB3_17;
$L__BB3_16:
	mov.f64 	%fd421, 0d3FF0000000000000;
	sub.f64 	%fd422, %fd421, %fd61;
	{
	.reg .b32 %temp; 
	mov.b64 	{%r89, %temp}, %fd422;
	}
	{
	.reg .b32 %temp; 
	mov.b64 	{%temp, %r90}, %fd422;
	}
	add.s32 	%r91, %r90, -1048576;
	mov.b64 	%fd423, {%r89, %r91};
	rsqrt.approx.ftz.f64 	%fd424, %fd423;
	{
	.reg .b32 %temp; 
	mov.b64 	{%r92, %temp}, %fd424;
	}
	{
	.reg .b32 %temp; 
	mov.b64 	{%temp, %r93}, %fd424;
	}
	add.s32 	%r94, %r93, -1048576;
	mov.b64 	%fd425, {%r92, %r94};
	mul.f64 	%fd426, %fd423, %fd424;
	neg.f64 	%fd427, %fd426;
	fma.rn.f64 	%fd428, %fd426, %fd427, %fd423;
	fma.rn.f64 	%fd429, %fd428, %fd425, %fd426;
	neg.f64 	%fd430, %fd429;
	fma.rn.f64 	%fd431, %fd424, %fd430, 0d3FF0000000000000;
	fma.rn.f64 	%fd432, %fd431, %fd425, %fd425;
	fma.rn.f64 	%fd433, %fd429, %fd430, %fd423;
	fma.rn.f64 	%fd434, %fd433, %fd432, %fd429;
	{
	.reg .b32 %temp; 
	mov.b64 	{%r95, %temp}, %fd434;
	}
	{
	.reg .b32 %temp; 
	mov.b64 	{%temp, %r96}, %fd434;
	}
	add.s32 	%r97, %r96, 1048576;
	mov.b64 	%fd435, {%r95, %r97};
	fma.rn.f64 	%fd436, %fd422, 0d3EC715B371155F70, 0dBEBAC2FE66FAAC4B;
	fma.rn.f64 	%fd437, %fd436, %fd422, 0d3ED9A9B88EFCD9B8;
	fma.rn.f64 	%fd438, %fd437, %fd422, 0d3EDD0F40A8A0C4C3;
	fma.rn.f64 	%fd439, %fd438, %fd422, 0d3EF46D4CFA9E0E1F;
	fma.rn.f64 	%fd440, %fd439, %fd422, 0d3F079C168D1E2422;
	fma.rn.f64 	%fd441, %fd440, %fd422, 0d3F1C9A88C3BCA540;
	fma.rn.f64 	%fd442, %fd441, %fd422, 0d3F31C4E64BD476DF;
	fma.rn.f64 	%fd443, %fd442, %fd422, 0d3F46E8BA60009C8F;
	fma.rn.f64 	%fd444, %fd443, %fd422, 0d3F5F1C71C62B05A2;
	fma.rn.f64 	%fd445, %fd444, %fd422, 0d3F76DB6DB6DC9F2C;
	fma.rn.f64 	%fd446, %fd445, %fd422, 0d3F9333333333329C;
	fma.rn.f64 	%fd447, %fd446, %fd422, 0d3FB5555555555555;
	setp.lt.s32 	%p24, %r90, 1;
	mov.f64 	%fd448, 0d0000000000000000;
	mul.rn.f64 	%fd449, %fd61, %fd448;
	mul.f64 	%fd450, %fd422, %fd447;
	fma.rn.f64 	%fd451, %fd450, %fd435, %fd435;
	selp.f64 	%fd452, %fd449, %fd451, %p24;
	setp.lt.s32 	%p25, %r90, 0;
	mov.f64 	%fd453, 0d7FF0000000000000;
	mul.rn.f64 	%fd454, %fd452, %fd453;
	selp.f64 	%fd455, %fd454, %fd452, %p25;
	setp.lt.s32 	%p26, %r10, 0;
	mov.f64 	%fd456, 0dBCA1A62633145C07;
	add.rn.f64 	%fd457, %fd455, %fd456;
	neg.f64 	%fd458, %fd457;
	mov.f64 	%fd459, 0d400921FB54442D18;
	add.rn.f64 	%fd460, %fd459, %fd458;
	selp.f64 	%fd1758, %fd460, %fd455, %p26;
$L__BB3_17:
	setp.lt.s32 	%p28, %r7, 1071801958;
	div.rn.f64 	%fd67, %fd1758, 0d4008000000000000;
	add.f64 	%fd68, %fd67, 0dC000C152382D7365;
	add.f64 	%fd69, %fd67, 0d4000C152382D7365;
	mov.f64 	%fd1759, %fd40;
	@%p28 bra 	$L__BB3_19;
	setp.lt.s32 	%p29, %r6, 0;
	setp.lt.s32 	%p30, %r8, 0;
	setp.lt.s32 	%p31, %r8, 1;
	rsqrt.approx.ftz.f64 	%fd482, %fd34;
	{
	.reg .b32 %temp; 
	mov.b64 	{%r98, %temp}, %fd482;
	}
	{
	.reg .b32 %temp; 
	mov.b64 	{%temp, %r99}, %fd482;
	}
	add.s32 	%r100, %r99, -1048576;
	mov.b64 	%fd483, {%r98, %r100};
	mul.f64 	%fd484, %fd34, %fd482;
	neg.f64 	%fd485, %fd484;
	fma.rn.f64 	%fd486, %fd484, %fd485, %fd34;
	fma.rn.f64 	%fd487, %fd486, %fd483, %fd484;
	neg.f64 	%fd488, %fd487;
	fma.rn.f64 	%fd489, %fd482, %fd488, 0d3FF0000000000000;
	fma.rn.f64 	%fd490, %fd489, %fd483, %fd483;
	fma.rn.f64 	%fd491, %fd487, %fd488, %fd34;
	fma.rn.f64 	%fd492, %fd491, %fd490, %fd487;
	{
	.reg .b32 %temp; 
	mov.b64 	{%r101, %temp}, %fd492;
	}
	{
	.reg .b32 %temp; 
	mov.b64 	{%temp, %r102}, %fd492;
	}
	add.s32 	%r103, %r102, 1048576;
	mov.b64 	%fd493, {%r101, %r103};
	fma.rn.f64 	%fd494, %fd36, %fd493, %fd493;
	selp.f64 	%fd495, %fd35, %fd494, %p31;
	mov.f64 	%fd496, 0d7FF0000000000000;
	mul.rn.f64 	%fd497, %fd495, %fd496;
	selp.f64 	%fd498, %fd497, %fd495, %p30;
	mov.f64 	%fd499, 0dBCA1A62633145C07;
	add.rn.f64 	%fd500, %fd498, %fd499;
	neg.f64 	%fd501, %fd500;
	mov.f64 	%fd502, 0d400921FB54442D18;
	add.rn.f64 	%fd503, %fd502, %fd501;
	selp.f64 	%fd1759, %fd503, %fd498, %p29;
$L__BB3_19:
	div.rn.f64 	%fd72, %fd1759, 0d4008000000000000;
	add.f64 	%fd73, %fd72, 0dC000C152382D7365;
	add.f64 	%fd74, %fd72, 0d4000C152382D7365;
	sqrt.rn.f64 	%fd75, %fd59;
	abs.f64 	%fd76, %fd67;
	setp.neu.f64 	%p32, %fd76, 0d7FF0000000000000;
	@%p32 bra 	$L__BB3_21;
	mov.f64 	%fd509, 0d0000000000000000;
	mul.rn.f64 	%fd1761, %fd67, %fd509;
	mov.b32 	%r174, 1;
	bra.uni 	$L__BB3_24;
$L__BB3_21:
	mul.f64 	%fd504, %fd67, 0d3FE45F306DC9C883;
	cvt.rni.s32.f64 	%r173, %fd504;
	cvt.rn.f64.s32 	%fd505, %r173;
	fma.rn.f64 	%fd506, %fd505, 0dBFF921FB54442D18, %fd67;
	fma.rn.f64 	%fd507, %fd505, 0dBC91A62633145C00, %fd506;
	fma.rn.f64 	%fd1761, %fd505, 0dB97B839A252049C0, %fd507;
	setp.ltu.f64 	%p33, %fd76, 0d41E0000000000000;
	@%p33 bra 	$L__BB3_23;
	{ // callseq 27, 0
	.param .b64 param0;
	st.param.f64 	[param0], %fd67;
	.param .align 16 .b8 retval0[16];
	call.uni (retval0), 
	__internal_trig_reduction_slowpathd, 
	(
	param0
	);
	ld.param.f64 	%fd1761, [retval0];
	ld.param.b32 	%r173, [retval0+8];
	} // callseq 27
$L__BB3_23:
	add.s32 	%r174, %r173, 1;
$L__BB3_24:
	shl.b32 	%r106, %r174, 6;
	cvt.u64.u32 	%rd39, %r106;
	and.b64  	%rd40, %rd39, 64;
	add.s64 	%rd42, %rd41, %rd40;
	mul.rn.f64 	%fd510, %fd1761, %fd1761;
	and.b32  	%r107, %r174, 1;
	setp.eq.b32 	%p34, %r107, 1;
	selp.f64 	%fd511, 0dBDA8FF8320FD8164, 0d3DE5DB65F9785EBA, %p34;
	ld.global.nc.v2.f64 	{%fd512, %fd513}, [%rd42];
	fma.rn.f64 	%fd514, %fd511, %fd510, %fd512;
	fma.rn.f64 	%fd515, %fd514, %fd510, %fd513;
	ld.global.nc.v2.f64 	{%fd516, %fd517}, [%rd42+16];
	fma.rn.f64 	%fd518, %fd515, %fd510, %fd516;
	fma.rn.f64 	%fd519, %fd518, %fd510, %fd517;
	ld.global.nc.v2.f64 	{%fd520, %fd521}, [%rd42+32];
	fma.rn.f64 	%fd522, %fd519, %fd510, %fd520;
	fma.rn.f64 	%fd523, %fd522, %fd510, %fd521;
	fma.rn.f64 	%fd524, %fd523, %fd1761, %fd1761;
	fma.rn.f64 	%fd525, %fd523, %fd510, 0d3FF0000000000000;
	selp.f64 	%fd526, %fd525, %fd524, %p34;
	and.b32  	%r108, %r174, 2;
	setp.eq.s32 	%p35, %r108, 0;
	mov.f64 	%fd527, 0d0000000000000000;
	sub.f64 	%fd528, %fd527, %fd526;
	selp.f64 	%fd82, %fd526, %fd528, %p35;
	abs.f64 	%fd83, %fd68;
	setp.neu.f64 	%p36, %fd83, 0d7FF0000000000000;
	@%p36 bra 	$L__BB3_26;
	mov.f64 	%fd534, 0d0000000000000000;
	mul.rn.f64 	%fd1763, %fd68, %fd534;
	mov.b32 	%r176, 1;
	bra.uni 	$L__BB3_29;
$L__BB3_26:
	mul.f64 	%fd529, %fd68, 0d3FE45F306DC9C883;
	cvt.rni.s32.f64 	%r175, %fd529;
	cvt.rn.f64.s32 	%fd530, %r175;
	fma.rn.f64 	%fd531, %fd530, 0dBFF921FB54442D18, %fd68;
	fma.rn.f64 	%fd532, %fd530, 0dBC91A62633145C00, %fd531;
	fma.rn.f64 	%fd1763, %fd530, 0dB97B839A252049C0, %fd532;
	setp.ltu.f64 	%p37, %fd83, 0d41E0000000000000;
	@%p37 bra 	$L__BB3_28;
	{ // callseq 28, 0
	.param .b64 param0;
	st.param.f64 	[param0], %fd68;
	.param .align 16 .b8 retval0[16];
	call.uni (retval0), 
	__internal_trig_reduction_slowpathd, 
	(
	param0
	);
	ld.param.f64 	%fd1763, [retval0];
	ld.param.b32 	%r175, [retval0+8];
	} // callseq 28
$L__BB3_28:
	add.s32 	%r176, %r175, 1;
$L__BB3_29:
	shl.b32 	%r111, %r176, 6;
	cvt.u64.u32 	%rd43, %r111;
	and.b64  	%rd44, %rd43, 64;
	add.s64 	%rd46, %rd41, %rd44;
	mul.rn.f64 	%fd535, %fd1763, %fd1763;
	and.b32  	%r112, %r176, 1;
	setp.eq.b32 	%p38, %r112, 1;
	selp.f64 	%fd536, 0dBDA8FF8320FD8164, 0d3DE5DB65F9785EBA, %p38;
	ld.global.nc.v2.f64 	{%fd537, %fd538}, [%rd46];
	fma.rn.f64 	%fd539, %fd536, %fd535, %fd537;
	fma.rn.f64 	%fd540, %fd539, %fd535, %fd538;
	ld.global.nc.v2.f64 	{%fd541, %fd542}, [%rd46+16];
	fma.rn.f64 	%fd543, %fd540, %fd535, %fd541;
	fma.rn.f64 	%fd544, %fd543, %fd535, %fd542;
	ld.global.nc.v2.f64 	{%fd545, %fd546}, [%rd46+32];
	fma.rn.f64 	%fd547, %fd544, %fd535, %fd545;
	fma.rn.f64 	%fd548, %fd547, %fd535, %fd546;
	fma.rn.f64 	%fd549, %fd548, %fd1763, %fd1763;
	fma.rn.f64 	%fd550, %fd548, %fd535, 0d3FF0000000000000;
	selp.f64 	%fd551, %fd550, %fd549, %p38;
	and.b32  	%r113, %r176, 2;
	setp.eq.s32 	%p39, %r113, 0;
	mov.f64 	%fd552, 0d0000000000000000;
	sub.f64 	%fd553, %fd552, %fd551;
	selp.f64 	%fd89, %fd551, %fd553, %p39;
	abs.f64 	%fd90, %fd69;
	setp.neu.f64 	%p40, %fd90, 0d7FF0000000000000;
	@%p40 bra 	$L__BB3_31;
	mov.f64 	%fd559, 0d0000000000000000;
	mul.rn.f64 	%fd1765, %fd69, %fd559;
	mov.b32 	%r178, 1;
	bra.uni 	$L__BB3_34;
$L__BB3_31:
	mul.f64 	%fd554, %fd69, 0d3FE45F306DC9C883;
	cvt.rni.s32.f64 	%r177, %fd554;
	cvt.rn.f64.s32 	%fd555, %r177;
	fma.rn.f64 	%fd556, %fd555, 0dBFF921FB54442D18, %fd69;
	fma.rn.f64 	%fd557, %fd555, 0dBC91A62633145C00, %fd556;
	fma.rn.f64 	%fd1765, %fd555, 0dB97B839A252049C0, %fd557;
	setp.ltu.f64 	%p41, %fd90, 0d41E0000000000000;
	@%p41 bra 	$L__BB3_33;
	{ // callseq 29, 0
	.param .b64 param0;
	st.param.f64 	[param0], %fd69;
	.param .align 16 .b8 retval0[16];
	call.uni (retval0), 
	__internal_trig_reduction_slowpathd, 
	(
	param0
	);
	ld.param.f64 	%fd1765, [retval0];
	ld.param.b32 	%r177, [retval0+8];
	} // callseq 29
$L__BB3_33:
	add.s32 	%r178, %r177, 1;
$L__BB3_34:
	mul.f64 	%fd560, %fd75, 0dBFE5555555555555;
	shl.b32 	%r116, %r178, 6;
	cvt.u64.u32 	%rd47, %r116;
	and.b64  	%rd48, %rd47, 64;
	add.s64 	%rd50, %rd41, %rd48;
	mul.rn.f64 	%fd561, %fd1765, %fd1765;
	and.b32  	%r117, %r178, 1;
	setp.eq.b32 	%p42, %r117, 1;
	selp.f64 	%fd562, 0dBDA8FF8320FD8164, 0d3DE5DB65F9785EBA, %p42;
	ld.global.nc.v2.f64 	{%fd563, %fd564}, [%rd50];
	fma.rn.f64 	%fd565, %fd562, %fd561, %fd563;
	fma.rn.f64 	%fd566, %fd565, %fd561, %fd564;
	ld.global.nc.v2.f64 	{%fd567, %fd568}, [%rd50+16];
	fma.rn.f64 	%fd569, %fd566, %fd561, %fd567;
	fma.rn.f64 	%fd570, %fd569, %fd561, %fd568;
	ld.global.nc.v2.f64 	{%fd571, %fd572}, [%rd50+32];
	fma.rn.f64 	%fd573, %fd570, %fd561, %fd571;
	fma.rn.f64 	%fd574, %fd573, %fd561, %fd572;
	fma.rn.f64 	%fd575, %fd574, %fd1765, %fd1765;
	fma.rn.f64 	%fd576, %fd574, %fd561, 0d3FF0000000000000;
	selp.f64 	%fd577, %fd576, %fd575, %p42;
	and.b32  	%r118, %r178, 2;
	setp.eq.s32 	%p43, %r118, 0;
	mov.f64 	%fd578, 0d0000000000000000;
	sub.f64 	%fd579, %fd578, %fd577;
	selp.f64 	%fd580, %fd577, %fd579, %p43;
	div.rn.f64 	%fd581, %fd58, 0dC008000000000000;
	add.f64 	%fd582, %fd37, %fd581;
	fma.rn.f64 	%fd583, %fd560, %fd82, %fd582;
	st.local.f64 	[%rd1], %fd583;
	fma.rn.f64 	%fd584, %fd560, %fd89, %fd582;
	st.local.f64 	[%rd1+8], %fd584;
	fma.rn.f64 	%fd585, %fd560, %fd580, %fd582;
	st.local.f64 	[%rd1+16], %fd585;
	abs.f64 	%fd96, %fd72;
	setp.neu.f64 	%p44, %fd96, 0d7FF0000000000000;
	@%p44 bra 	$L__BB3_36;
	mov.f64 	%fd591, 0d0000000000000000;
	mul.rn.f64 	%fd1767, %fd72, %fd591;
	mov.b32 	%r180, 1;
	bra.uni 	$L__BB3_39;
$L__BB3_36:
	mul.f64 	%fd586, %fd72, 0d3FE45F306DC9C883;
	cvt.rni.s32.f64 	%r179, %fd586;
	cvt.rn.f64.s32 	%fd587, %r179;
	fma.rn.f64 	%fd588, %fd587, 0dBFF921FB54442D18, %fd72;
	fma.rn.f64 	%fd589, %fd587, 0dBC91A62633145C00, %fd588;
	fma.rn.f64 	%fd1767, %fd587, 0dB97B839A252049C0, %fd589;
	setp.ltu.f64 	%p45, %fd96, 0d41E0000000000000;
	@%p45 bra 	$L__BB3_38;
	{ // callseq 30, 0
	.param .b64 param0;
	st.param.f64 	[param0], %fd72;
	.param .align 16 .b8 retval0[16];
	call.uni (retval0), 
	__internal_trig_reduction_slowpathd, 
	(
	param0
	);
	ld.param.f64 	%fd1767, [retval0];
	ld.param.b32 	%r179, [retval0+8];
	} // callseq 30
$L__BB3_38:
	add.s32 	%r180, %r179, 1;
$L__BB3_39:
	shl.b32 	%r121, %r180, 6;
	cvt.u64.u32 	%rd51, %r121;
	and.b64  	%rd52, %rd51, 64;
	add.s64 	%rd54, %rd41, %rd52;
	mul.rn.f64 	%fd592, %fd1767, %fd1767;
	and.b32  	%r122, %r180, 1;
	setp.eq.b32 	%p46, %r122, 1;
	selp.f64 	%fd593, 0dBDA8FF8320FD8164, 0d3DE5DB65F9785EBA, %p46;
	ld.global.nc.v2.f64 	{%fd594, %fd595}, [%rd54];
	fma.rn.f64 	%fd596, %fd593, %fd592, %fd594;
	fma.rn.f64 	%fd597, %fd596, %fd592, %fd595;
	ld.global.nc.v2.f64 	{%fd598, %fd599}, [%rd54+16];
	fma.rn.f64 	%fd600, %fd597, %fd592, %fd598;
	fma.rn.f64 	%fd601, %fd600, %fd592, %fd599;
	ld.global.nc.v2.f64 	{%fd602, %fd603}, [%rd54+32];
	fma.rn.f64 	%fd604, %fd601, %fd592, %fd602;
	fma.rn.f64 	%fd605, %fd604, %fd592, %fd603;
	fma.rn.f64 	%fd606, %fd605, %fd1767, %fd1767;
	fma.rn.f64 	%fd607, %fd605, %fd592, 0d3FF0000000000000;
	selp.f64 	%fd608, %fd607, %fd606, %p46;
	and.b32  	%r123, %r180, 2;
	setp.eq.s32 	%p47, %r123, 0;
	mov.f64 	%fd609, 0d0000000000000000;
	sub.f64 	%fd610, %fd609, %fd608;
	selp.f64 	%fd102, %fd608, %fd610, %p47;
	abs.f64 	%fd103, %fd73;
	setp.neu.f64 	%p48, %fd103, 0d7FF0000000000000;
	@%p48 bra 	$L__BB3_41;
	mov.f64 	%fd616, 0d0000000000000000;
	mul.rn.f64 	%fd1769, %fd73, %fd616;
	mov.b32 	%r182, 1;
	bra.uni 	$L__BB3_44;
$L__BB3_41:
	mul.f64 	%fd611, %fd73, 0d3FE45F306DC9C883;
	cvt.rni.s32.f64 	%r181, %fd611;
	cvt.rn.f64.s32 	%fd612, %r181;
	fma.rn.f64 	%fd613, %fd612, 0dBFF921FB54442D18, %fd73;
	fma.rn.f64 	%fd614, %fd612, 0dBC91A62633145C00, %fd613;
	fma.rn.f64 	%fd1769, %fd612, 0dB97B839A252049C0, %fd614;
	setp.ltu.f64 	%p49, %fd103, 0d41E0000000000000;
	@%p49 bra 	$L__BB3_43;
	{ // callseq 31, 0
	.param .b64 param0;
	st.param.f64 	[param0], %fd73;
	.param .align 16 .b8 retval0[16];
	call.uni (retval0), 
	__internal_trig_reduction_slowpathd, 
	(
	param0
	);
	ld.param.f64 	%fd1769, [retval0];
	ld.param.b32 	%r181, [retval0+8];
	} // callseq 31
$L__BB3_43:
	add.s32 	%r182, %r181, 1;
$L__BB3_44:
	shl.b32 	%r126, %r182, 6;
	cvt.u64.u32 	%rd55, %r126;
	and.b64  	%rd56, %rd55, 64;
	add.s64 	%rd58, %rd41, %rd56;
	mul.rn.f64 	%fd617, %fd1769, %fd1769;
	and.b32  	%r127, %r182, 1;
	setp.eq.b32 	%p50, %r127, 1;
	selp.f64 	%fd618, 0dBDA8FF8320FD8164, 0d3DE5DB65F9785EBA, %p50;
	ld.global.nc.v2.f64 	{%fd619, %fd620}, [%rd58];
	fma.rn.f64 	%fd621, %fd618, %fd617, %fd619;
	fma.rn.f64 	%fd622, %fd621, %fd617, %fd620;
	ld.global.nc.v2.f64 	{%fd623, %fd624}, [%rd58+16];
	fma.rn.f64 	%fd625, %fd622, %fd617, %fd623;
	fma.rn.f64 	%fd626, %fd625, %fd617, %fd624;
	ld.global.nc.v2.f64 	{%fd627, %fd628}, [%rd58+32];
	fma.rn.f64 	%fd629, %fd626, %fd617, %fd627;
	fma.rn.f64 	%fd630, %fd629, %fd617, %fd628;
	fma.rn.f64 	%fd631, %fd630, %fd1769, %fd1769;
	fma.rn.f64 	%fd632, %fd630, %fd617, 0d3FF0000000000000;
	selp.f64 	%fd633, %fd632, %fd631, %p50;
	and.b32  	%r128, %r182, 2;
	setp.eq.s32 	%p51, %r128, 0;
	mov.f64 	%fd634, 0d0000000000000000;
	sub.f64 	%fd635, %fd634, %fd633;
	selp.f64 	%fd109, %fd633, %fd635, %p51;
	abs.f64 	%fd110, %fd74;
	setp.neu.f64 	%p52, %fd110, 0d7FF0000000000000;
	@%p52 bra 	$L__BB3_46;
	mov.f64 	%fd641, 0d0000000000000000;
	mul.rn.f64 	%fd1771, %fd74, %fd641;
	mov.b32 	%r184, 1;
	bra.uni 	$L__BB3_49;
$L__BB3_46:
	mul.f64 	%fd636, %fd74, 0d3FE45F306DC9C883;
	cvt.rni.s32.f64 	%r183, %fd636;
	cvt.rn.f64.s32 	%fd637, %r183;
	fma.rn.f64 	%fd638, %fd637, 0dBFF921FB54442D18, %fd74;
	fma.rn.f64 	%fd639, %fd637, 0dBC91A62633145C00, %fd638;
	fma.rn.f64 	%fd1771, %fd637, 0dB97B839A252049C0, %fd639;
	setp.ltu.f64 	%p53, %fd110, 0d41E0000000000000;
	@%p53 bra 	$L__BB3_48;
	{ // callseq 32, 0
	.param .b64 param0;
	st.param.f64 	[param0], %fd74;
	.param .align 16 .b8 retval0[16];
	call.uni (retval0), 
	__internal_trig_reduction_slowpathd, 
	(
	param0
	);
	ld.param.f64 	%fd1771, [retval0];
	ld.param.b32 	%r183, [retval0+8];
	} // callseq 32
$L__BB3_48:
	add.s32 	%r184, %r183, 1;
$L__BB3_49:
	shl.b32 	%r131, %r184, 6;
	cvt.u64.u32 	%rd59, %r131;
	and.b64  	%rd60, %rd59, 64;
	mov.u64 	%rd61, __cudart_sin_cos_coeffs;
	add.s64 	%rd62, %rd61, %rd60;
	mul.rn.f64 	%fd642, %fd1771, %fd1771;
	and.b32  	%r132, %r184, 1;
	setp.eq.b32 	%p54, %r132, 1;
	selp.f64 	%fd643, 0dBDA8FF8320FD8164, 0d3DE5DB65F9785EBA, %p54;
	ld.global.nc.v2.f64 	{%fd644, %fd645}, [%rd62];
	fma.rn.f64 	%fd646, %fd643, %fd642, %fd644;
	fma.rn.f64 	%fd647, %fd646, %fd642, %fd645;
	ld.global.nc.v2.f64 	{%fd648, %fd649}, [%rd62+16];
	fma.rn.f64 	%fd650, %fd647, %fd642, %fd648;
	fma.rn.f64 	%fd651, %fd650, %fd642, %fd649;
	ld.global.nc.v2.f64 	{%fd652, %fd653}, [%rd62+32];
	fma.rn.f64 	%fd654, %fd651, %fd642, %fd652;
	fma.rn.f64 	%fd655, %fd654, %fd642, %fd653;
	fma.rn.f64 	%fd656, %fd655, %fd1771, %fd1771;
	fma.rn.f64 	%fd657, %fd655, %fd642, 0d3FF0000000000000;
	selp.f64 	%fd658, %fd657, %fd656, %p54;
	and.b32  	%r133, %r184, 2;
	setp.eq.s32 	%p55, %r133, 0;
	mov.f64 	%fd659, 0d0000000000000000;
	sub.f64 	%fd660, %fd659, %fd658;
	selp.f64 	%fd661, %fd658, %fd660, %p55;
	fma.rn.f64 	%fd662, %fd38, %fd102, %fd39;
	fma.rn.f64 	%fd663, %fd38, %fd109, %fd39;
	fma.rn.f64 	%fd664, %fd38, %fd661, %fd39;
	sub.f64 	%fd665, %fd37, %fd662;
	abs.f64 	%fd666, %fd665;
	sub.f64 	%fd667, %fd37, %fd663;
	abs.f64 	%fd668, %fd667;
	setp.lt.f64 	%p56, %fd668, %fd666;
	selp.f64 	%fd669, %fd668, %fd666, %p56;
	sub.f64 	%fd670, %fd37, %fd664;
	abs.f64 	%fd671, %fd670;
	setp.lt.f64 	%p57, %fd671, %fd669;
	selp.u64 	%rd63, 1, 0, %p56;
	selp.b64 	%rd64, 2, %rd63, %p57;
	shl.b64 	%rd65, %rd64, 3;
	add.s64 	%rd66, %rd1, %rd65;
	ld.local.f64 	%fd672, [%rd66];
	sub.f64 	%fd674, %fd673, %fd662;
	abs.f64 	%fd675, %fd674;
	sub.f64 	%fd676, %fd673, %fd663;
	abs.f64 	%fd677, %fd676;
	setp.lt.f64 	%p58, %fd677, %fd675;
	selp.f64 	%fd678, %fd677, %fd675, %p58;
	sub.f64 	%fd679, %fd673, %fd664;
	abs.f64 	%fd680, %fd679;
	setp.lt.f64 	%p59, %fd680, %fd678;
	selp.u64 	%rd67, 1, 0, %p58;
	selp.b64 	%rd68, 2, %rd67, %p59;
	shl.b64 	%rd69, %rd68, 3;
	add.s64 	%rd70, %rd1, %rd69;
	ld.local.f64 	%fd681, [%rd70];
	sub.f64 	%fd683, %fd682, %fd662;
	abs.f64 	%fd684, %fd683;
	sub.f64 	%fd685, %fd682, %fd663;
	abs.f64 	%fd686, %fd685;
	setp.lt.f64 	%p60, %fd686, %fd684;
	selp.f64 	%fd687, %fd686, %fd684, %p60;
	sub.f64 	%fd688, %fd682, %fd664;
	abs.f64 	%fd689, %fd688;
	setp.lt.f64 	%p61, %fd689, %fd687;
	selp.u64 	%rd71, 1, 0, %p60;
	selp.b64 	%rd72, 2, %rd71, %p61;
	shl.b64 	%rd73, %rd72, 3;
	add.s64 	%rd74, %rd1, %rd73;
	ld.local.f64 	%fd690, [%rd74];
	sub.f64 	%fd691, %fd672, %fd37;
	sub.f64 	%fd692, %fd672, %fd681;
	sub.f64 	%fd693, %fd672, %fd673;
	sub.f64 	%fd694, %fd672, %fd690;
	sub.f64 	%fd695, %fd672, %fd682;
	sub.f64 	%fd696, %fd681, %fd672;
	sub.f64 	%fd116, %fd681, %fd37;
	sub.f64 	%fd697, %fd681, %fd673;
	sub.f64 	%fd698, %fd681, %fd690;
	sub.f64 	%fd699, %fd681, %fd682;
	sub.f64 	%fd700, %fd690, %fd672;
	sub.f64 	%fd117, %fd690, %fd37;
	sub.f64 	%fd701, %fd690, %fd681;
	sub.f64 	%fd702, %fd690, %fd673;
	sub.f64 	%fd703, %fd690, %fd682;
	neg.f64 	%fd704, %fd57;
	mul.f64 	%fd705, %fd41, %fd41;
	fma.rn.f64 	%fd706, %fd32, %fd32, %fd705;
	mul.f64 	%fd707, %fd706, %fd704;
	mul.f64 	%fd708, %fd32, %fd41;
	sub.f64 	%fd709, %fd708, %fd708;
	mul.f64 	%fd710, %fd709, %fd704;
	sub.f64 	%fd711, %fd707, %fd691;
	sub.f64 	%fd712, %fd707, %fd116;
	sub.f64 	%fd713, %fd707, %fd117;
	mul.f64 	%fd714, %fd41, %fd42;
	fma.rn.f64 	%fd715, %fd32, %fd27, %fd714;
	mul.f64 	%fd716, %fd715, %fd704;
	mul.f64 	%fd717, %fd32, %fd42;
	mul.f64 	%fd718, %fd41, %fd27;
	sub.f64 	%fd719, %fd717, %fd718;
	mul.f64 	%fd720, %fd719, %fd704;
	mul.f64 	%fd721, %fd41, %fd30;
	fma.rn.f64 	%fd722, %fd32, %fd28, %fd721;
	mul.f64 	%fd723, %fd722, %fd704;
	mul.f64 	%fd724, %fd32, %fd30;
	mul.f64 	%fd725, %fd41, %fd28;
	sub.f64 	%fd726, %fd724, %fd725;
	mul.f64 	%fd727, %fd726, %fd704;
	mul.f64 	%fd728, %fd43, %fd704;
	mul.f64 	%fd729, %fd42, %fd42;
	fma.rn.f64 	%fd730, %fd27, %fd27, %fd729;
	mul.f64 	%fd731, %fd730, %fd704;
	mul.f64 	%fd732, %fd27, %fd42;
	sub.f64 	%fd733, %fd732, %fd732;
	mul.f64 	%fd734, %fd733, %fd704;
	sub.f64 	%fd735, %fd731, %fd693;
	sub.f64 	%fd736, %fd731, %fd697;
	sub.f64 	%fd737, %fd731, %fd702;
	mul.f64 	%fd738, %fd42, %fd30;
	fma.rn.f64 	%fd739, %fd27, %fd28, %fd738;
	mul.f64 	%fd740, %fd739, %fd704;
	mul.f64 	%fd741, %fd27, %fd30;
	mul.f64 	%fd742, %fd42, %fd28;
	sub.f64 	%fd743, %fd741, %fd742;
	mul.f64 	%fd744, %fd743, %fd704;
	sub.f64 	%fd745, %fd725, %fd724;
	mul.f64 	%fd746, %fd745, %fd704;
	sub.f64 	%fd747, %fd742, %fd741;
	mul.f64 	%fd748, %fd747, %fd704;
	mul.f64 	%fd749, %fd30, %fd30;
	fma.rn.f64 	%fd750, %fd28, %fd28, %fd749;
	mul.f64 	%fd751, %fd750, %fd704;
	mul.f64 	%fd752, %fd28, %fd30;
	sub.f64 	%fd753, %fd752, %fd752;
	mul.f64 	%fd754, %fd753, %fd704;
	sub.f64 	%fd755, %fd751, %fd695;
	sub.f64 	%fd756, %fd751, %fd699;
	sub.f64 	%fd757, %fd751, %fd703;
	mul.f64 	%fd758, %fd692, %fd694;
	mul.f64 	%fd759, %fd698, %fd696;
	mul.f64 	%fd760, %fd700, %fd701;
	mul.f64 	%fd761, %fd712, %fd713;
	mul.f64 	%fd762, %fd710, %fd710;
	sub.f64 	%fd763, %fd761, %fd762;
	add.f64 	%fd764, %fd763, 0d0000000000000000;
	mul.f64 	%fd765, %fd712, %fd710;
	fma.rn.f64 	%fd766, %fd710, %fd713, %fd765;
	add.f64 	%fd767, %fd766, 0d0000000000000000;
	mul.f64 	%fd768, %fd713, %fd711;
	sub.f64 	%fd769, %fd768, %fd762;
	add.f64 	%fd770, %fd769, 0d0000000000000000;
	mul.f64 	%fd771, %fd710, %fd711;
	fma.rn.f64 	%fd772, %fd710, %fd713, %fd771;
	add.f64 	%fd773, %fd772, 0d0000000000000000;
	mul.f64 	%fd774, %fd711, %fd712;
	sub.f64 	%fd775, %fd774, %fd762;
	add.f64 	%fd776, %fd775, 0d0000000000000000;
	fma.rn.f64 	%fd777, %fd710, %fd711, %fd765;
	add.f64 	%fd778, %fd777, 0d0000000000000000;
	mul.f64 	%fd779, %fd716, %fd716;
	mul.f64 	%fd780, %fd720, %fd728;
	sub.f64 	%fd781, %fd779, %fd780;
	add.f64 	%fd782, %fd764, %fd781;
	mul.f64 	%fd783, %fd720, %fd716;
	fma.rn.f64 	%fd784, %fd716, %fd728, %fd783;
	add.f64 	%fd785, %fd767, %fd784;
	add.f64 	%fd786, %fd770, %fd781;
	add.f64 	%fd787, %fd773, %fd784;
	add.f64 	%fd788, %fd776, %fd781;
	add.f64 	%fd789, %fd778, %fd784;
	mul.f64 	%fd790, %fd723, %fd723;
	mul.f64 	%fd791, %fd727, %fd746;
	sub.f64 	%fd792, %fd790, %fd791;
	add.f64 	%fd793, %fd782, %fd792;
	mul.f64 	%fd794, %fd727, %fd723;
	fma.rn.f64 	%fd795, %fd723, %fd746, %fd794;
	add.f64 	%fd796, %fd785, %fd795;
	add.f64 	%fd797, %fd786, %fd792;
	add.f64 	%fd798, %fd787, %fd795;
	add.f64 	%fd799, %fd788, %fd792;
	add.f64 	%fd800, %fd789, %fd795;
	div.rn.f64 	%fd118, %fd793, %fd758;
	div.rn.f64 	%fd119, %fd796, %fd758;
	div.rn.f64 	%fd120, %fd797, %fd759;
	div.rn.f64 	%fd121, %fd798, %fd759;
	div.rn.f64 	%fd122, %fd799, %fd760;
	div.rn.f64 	%fd123, %fd800, %fd760;
	mul.f64 	%fd801, %fd712, %fd716;
	mul.f64 	%fd802, %fd710, %fd720;
	sub.f64 	%fd803, %fd801, %fd802;
	add.f64 	%fd804, %fd803, 0d0000000000000000;
	mul.f64 	%fd805, %fd710, %fd716;
	fma.rn.f64 	%fd806, %fd712, %fd720, %fd805;
	add.f64 	%fd807, %fd806, 0d0000000000000000;
	mul.f64 	%fd808, %fd713, %fd716;
	sub.f64 	%fd809, %fd808, %fd802;
	add.f64 	%fd810, %fd809, 0d0000000000000000;
	fma.rn.f64 	%fd811, %fd713, %fd720, %fd805;
	add.f64 	%fd812, %fd811, 0d0000000000000000;
	mul.f64 	%fd813, %fd711, %fd716;
	sub.f64 	%fd814, %fd813, %fd802;
	add.f64 	%fd815, %fd814, 0d0000000000000000;
	fma.rn.f64 	%fd816, %fd711, %fd720, %fd805;
	add.f64 	%fd817, %fd816, 0d0000000000000000;
	mul.f64 	%fd818, %fd716, %fd737;
	mul.f64 	%fd819, %fd720, %fd734;
	sub.f64 	%fd820, %fd818, %fd819;
	add.f64 	%fd821, %fd804, %fd820;
	mul.f64 	%fd822, %fd716, %fd734;
	fma.rn.f64 	%fd823, %fd720, %fd737, %fd822;
	add.f64 	%fd824, %fd807, %fd823;
	mul.f64 	%fd825, %fd716, %fd735;
	sub.f64 	%fd826, %fd825, %fd819;
	add.f64 	%fd827, %fd810, %fd826;
	fma.rn.f64 	%fd828, %fd720, %fd735, %fd822;
	add.f64 	%fd829, %fd812, %fd828;
	mul.f64 	%fd830, %fd716, %fd736;
	sub.f64 	%fd831, %fd830, %fd819;
	add.f64 	%fd832, %fd815, %fd831;
	fma.rn.f64 	%fd833, %fd720, %fd736, %fd822;
	add.f64 	%fd834, %fd817, %fd833;
	mul.f64 	%fd835, %fd723, %fd740;
	mul.f64 	%fd836, %fd727, %fd748;
	sub.f64 	%fd837, %fd835, %fd836;
	add.f64 	%fd838, %fd821, %fd837;
	mul.f64 	%fd839, %fd727, %fd740;
	fma.rn.f64 	%fd840, %fd723, %fd748, %fd839;
	add.f64 	%fd841, %fd824, %fd840;
	add.f64 	%fd842, %fd827, %fd837;
	add.f64 	%fd843, %fd829, %fd840;
	add.f64 	%fd844, %fd832, %fd837;
	add.f64 	%fd845, %fd834, %fd840;
	div.rn.f64 	%fd124, %fd838, %fd758;
	div.rn.f64 	%fd125, %fd841, %fd758;
	div.rn.f64 	%fd126, %fd842, %fd759;
	div.rn.f64 	%fd127, %fd843, %fd759;
	div.rn.f64 	%fd128, %fd844, %fd760;
	div.rn.f64 	%fd129, %fd845, %fd760;
	mul.f64 	%fd846, %fd712, %fd723;
	mul.f64 	%fd847, %fd710, %fd727;
	sub.f64 	%fd848, %fd846, %fd847;
	add.f64 	%fd849, %fd848, 0d0000000000000000;
	mul.f64 	%fd850, %fd710, %fd723;
	fma.rn.f64 	%fd851, %fd712, %fd727, %fd850;
	add.f64 	%fd852, %fd851, 0d0000000000000000;
	mul.f64 	%fd853, %fd713, %fd723;
	sub.f64 	%fd854, %fd853, %fd847;
	add.f64 	%fd855, %fd854, 0d0000000000000000;
	fma.rn.f64 	%fd856, %fd713, %fd727, %fd850;
	add.f64 	%fd857, %fd856, 0d0000000000000000;
	mul.f64 	%fd858, %fd711, %fd723;
	sub.f64 	%fd859, %fd858, %fd847;
	add.f64 	%fd860, %fd859, 0d0000000000000000;
	fma.rn.f64 	%fd861, %fd711, %fd727, %fd850;
	add.f64 	%fd862, %fd861, 0d0000000000000000;
	mul.f64 	%fd863, %fd716, %fd740;
	mul.f64 	%fd864, %fd720, %fd744;
	sub.f64 	%fd865, %fd863, %fd864;
	add.f64 	%fd866, %fd849, %fd865;
	mul.f64 	%fd867, %fd720, %fd740;
	fma.rn.f64 	%fd868, %fd716, %fd744, %fd867;
	add.f64 	%fd869, %fd852, %fd868;
	add.f64 	%fd870, %fd855, %fd865;
	add.f64 	%fd871, %fd857, %fd868;
	add.f64 	%fd872, %fd860, %fd865;
	add.f64 	%fd873, %fd862, %fd868;
	mul.f64 	%fd874, %fd723, %fd757;
	mul.f64 	%fd875, %fd727, %fd754;
	sub.f64 	%fd876, %fd874, %fd875;
	add.f64 	%fd877, %fd866, %fd876;
	mul.f64 	%fd878, %fd723, %fd754;
	fma.rn.f64 	%fd879, %fd727, %fd757, %fd878;
	add.f64 	%fd880, %fd869, %fd879;
	mul.f64 	%fd881, %fd723, %fd755;
	sub.f64 	%fd882, %fd881, %fd875;
	add.f64 	%fd883, %fd870, %fd882;
	fma.rn.f64 	%fd884, %fd727, %fd755, %fd878;
	add.f64 	%fd885, %fd871, %fd884;
	mul.f64 	%fd886, %fd723, %fd756;
	sub.f64 	%fd887, %fd886, %fd875;
	add.f64 	%fd888, %fd872, %fd887;
	fma.rn.f64 	%fd889, %fd727, %fd756, %fd878;
	add.f64 	%fd890, %fd873, %fd889;
	div.rn.f64 	%fd130, %fd877, %fd758;
	div.rn.f64 	%fd131, %fd880, %fd758;
	div.rn.f64 	%fd132, %fd883, %fd759;
	div.rn.f64 	%fd133, %fd885, %fd759;
	div.rn.f64 	%fd134, %fd888, %fd760;
	div.rn.f64 	%fd135, %fd890, %fd760;
	mul.f64 	%fd891, %fd728, %fd710;
	sub.f64 	%fd892, %fd808, %fd891;
	add.f64 	%fd893, %fd892, 0d0000000000000000;
	fma.rn.f64 	%fd894, %fd728, %fd713, %fd805;
	add.f64 	%fd895, %fd894, 0d0000000000000000;
	sub.f64 	%fd896, %fd813, %fd891;
	add.f64 	%fd897, %fd896, 0d0000000000000000;
	fma.rn.f64 	%fd898, %fd728, %fd711, %fd805;
	add.f64 	%fd899, %fd898, 0d0000000000000000;
	sub.f64 	%fd900, %fd801, %fd891;
	add.f64 	%fd901, %fd900, 0d0000000000000000;
	fma.rn.f64 	%fd902, %fd728, %fd712, %fd805;
	add.f64 	%fd903, %fd902, 0d0000000000000000;
	mul.f64 	%fd904, %fd734, %fd728;
	sub.f64 	%fd905, %fd830, %fd904;
	add.f64 	%fd906, %fd893, %fd905;
	fma.rn.f64 	%fd907, %fd736, %fd728, %fd822;
	add.f64 	%fd908, %fd895, %fd907;
	sub.f64 	%fd909, %fd818, %fd904;
	add.f64 	%fd910, %fd897, %fd909;
	fma.rn.f64 	%fd911, %fd737, %fd728, %fd822;
	add.f64 	%fd912, %fd899, %fd911;
	sub.f64 	%fd913, %fd825, %fd904;
	add.f64 	%fd914, %fd901, %fd913;
	fma.rn.f64 	%fd915, %fd735, %fd728, %fd822;
	add.f64 	%fd916, %fd903, %fd915;
	mul.f64 	%fd917, %fd744, %fd746;
	sub.f64 	%fd918, %fd835, %fd917;
	add.f64 	%fd919, %fd906, %fd918;
	mul.f64 	%fd920, %fd744, %fd723;
	fma.rn.f64 	%fd921, %fd740, %fd746, %fd920;
	add.f64 	%fd922, %fd908, %fd921;
	add.f64 	%fd923, %fd910, %fd918;
	add.f64 	%fd924, %fd912, %fd921;
	add.f64 	%fd925, %fd914, %fd918;
	add.f64 	%fd926, %fd916, %fd921;
	div.rn.f64 	%fd136, %fd919, %fd758;
	div.rn.f64 	%fd137, %fd922, %fd758;
	div.rn.f64 	%fd138, %fd923, %fd759;
	div.rn.f64 	%fd139, %fd924, %fd759;
	div.rn.f64 	%fd140, %fd925, %fd760;
	div.rn.f64 	%fd141, %fd926, %fd760;
	add.f64 	%fd927, %fd784, 0d0000000000000000;
	mul.f64 	%fd928, %fd736, %fd737;
	mul.f64 	%fd929, %fd734, %fd734;
	sub.f64 	%fd930, %fd928, %fd929;
	add.f64 	%fd931, %fd781, %fd930;
	mul.f64 	%fd932, %fd736, %fd734;
	fma.rn.f64 	%fd933, %fd734, %fd737, %fd932;
	add.f64 	%fd934, %fd927, %fd933;
	mul.f64 	%fd935, %fd737, %fd735;
	sub.f64 	%fd936, %fd935, %fd929;
	add.f64 	%fd937, %fd781, %fd936;
	mul.f64 	%fd938, %fd734, %fd735;
	fma.rn.f64 	%fd939, %fd734, %fd737, %fd938;
	add.f64 	%fd940, %fd927, %fd939;
	mul.f64 	%fd941, %fd735, %fd736;
	sub.f64 	%fd942, %fd941, %fd929;
	add.f64 	%fd943, %fd781, %fd942;
	fma.rn.f64 	%fd944, %fd734, %fd735, %fd932;
	add.f64 	%fd945, %fd927, %fd944;
	mul.f64 	%fd946, %fd740, %fd740;
	mul.f64 	%fd947, %fd744, %fd748;
	sub.f64 	%fd948, %fd946, %fd947;
	add.f64 	%fd949, %fd931, %fd948;
	mul.f64 	%fd950, %fd744, %fd740;
	fma.rn.f64 	%fd951, %fd740, %fd748, %fd950;
	add.f64 	%fd952, %fd934, %fd951;
	add.f64 	%fd953, %fd937, %fd948;
	add.f64 	%fd954, %fd940, %fd951;
	add.f64 	%fd955, %fd943, %fd948;
	add.f64 	%fd956, %fd945, %fd951;
	div.rn.f64 	%fd142, %fd949, %fd758;
	div.rn.f64 	%fd143, %fd952, %fd758;
	div.rn.f64 	%fd144, %fd953, %fd759;
	div.rn.f64 	%fd145, %fd954, %fd759;
	div.rn.f64 	%fd146, %fd955, %fd760;
	div.rn.f64 	%fd147, %fd956, %fd760;
	mul.f64 	%fd957, %fd716, %fd723;
	mul.f64 	%fd958, %fd728, %fd727;
	sub.f64 	%fd959, %fd957, %fd958;
	add.f64 	%fd960, %fd959, 0d0000000000000000;
	mul.f64 	%fd961, %fd728, %fd723;
	fma.rn.f64 	%fd962, %fd716, %fd727, %fd961;
	add.f64 	%fd963, %fd962, 0d0000000000000000;
	mul.f64 	%fd964, %fd736, %fd740;
	mul.f64 	%fd965, %fd734, %fd744;
	sub.f64 	%fd966, %fd964, %fd965;
	add.f64 	%fd967, %fd960, %fd966;
	mul.f64 	%fd968, %fd734, %fd740;
	fma.rn.f64 	%fd969, %fd736, %fd744, %fd968;
	add.f64 	%fd970, %fd963, %fd969;
	mul.f64 	%fd971, %fd737, %fd740;
	sub.f64 	%fd972, %fd971, %fd965;
	add.f64 	%fd973, %fd960, %fd972;
	fma.rn.f64 	%fd974, %fd737, %fd744, %fd968;
	add.f64 	%fd975, %fd963, %fd974;
	mul.f64 	%fd976, %fd735, %fd740;
	sub.f64 	%fd977, %fd976, %fd965;
	add.f64 	%fd978, %fd960, %fd977;
	fma.rn.f64 	%fd979, %fd735, %fd744, %fd968;
	add.f64 	%fd980, %fd963, %fd979;
	mul.f64 	%fd981, %fd740, %fd757;
	mul.f64 	%fd982, %fd744, %fd754;
	sub.f64 	%fd983, %fd981, %fd982;
	add.f64 	%fd984, %fd967, %fd983;
	mul.f64 	%fd985, %fd740, %fd754;
	fma.rn.f64 	%fd986, %fd744, %fd757, %fd985;
	add.f64 	%fd987, %fd970, %fd986;
	mul.f64 	%fd988, %fd740, %fd755;
	sub.f64 	%fd989, %fd988, %fd982;
	add.f64 	%fd990, %fd973, %fd989;
	fma.rn.f64 	%fd991, %fd744, %fd755, %fd985;
	add.f64 	%fd992, %fd975, %fd991;
	mul.f64 	%fd993, %fd740, %fd756;
	sub.f64 	%fd994, %fd993, %fd982;
	add.f64 	%fd995, %fd978, %fd994;
	fma.rn.f64 	%fd996, %fd744, %fd756, %fd985;
	add.f64 	%fd997, %fd980, %fd996;
	div.rn.f64 	%fd148, %fd984, %fd758;
	div.rn.f64 	%fd149, %fd987, %fd758;
	div.rn.f64 	%fd150, %fd990, %fd759;
	div.rn.f64 	%fd151, %fd992, %fd759;
	div.rn.f64 	%fd152, %fd995, %fd760;
	div.rn.f64 	%fd153, %fd997, %fd760;
	mul.f64 	%fd998, %fd746, %fd710;
	sub.f64 	%fd999, %fd853, %fd998;
	add.f64 	%fd1000, %fd999, 0d0000000000000000;
	fma.rn.f64 	%fd1001, %fd746, %fd713, %fd850;
	add.f64 	%fd1002, %fd1001, 0d0000000000000000;
	sub.f64 	%fd1003, %fd858, %fd998;
	add.f64 	%fd1004, %fd1003, 0d0000000000000000;
	fma.rn.f64 	%fd1005, %fd746, %fd711, %fd850;
	add.f64 	%fd1006, %fd1005, 0d0000000000000000;
	sub.f64 	%fd1007, %fd846, %fd998;
	add.f64 	%fd1008, %fd1007, 0d0000000000000000;
	fma.rn.f64 	%fd1009, %fd746, %fd712, %fd850;
	add.f64 	%fd1010, %fd1009, 0d0000000000000000;
	mul.f64 	%fd1011, %fd748, %fd728;
	sub.f64 	%fd1012, %fd863, %fd1011;
	add.f64 	%fd1013, %fd1000, %fd1012;
	mul.f64 	%fd1014, %fd748, %fd716;
	fma.rn.f64 	%fd1015, %fd740, %fd728, %fd1014;
	add.f64 	%fd1016, %fd1002, %fd1015;
	add.f64 	%fd1017, %fd1004, %fd1012;
	add.f64 	%fd1018, %fd1006, %fd1015;
	add.f64 	%fd1019, %fd1008, %fd1012;
	add.f64 	%fd1020, %fd1010, %fd1015;
	mul.f64 	%fd1021, %fd754, %fd746;
	sub.f64 	%fd1022, %fd886, %fd1021;
	add.f64 	%fd1023, %fd1013, %fd1022;
	fma.rn.f64 	%fd1024, %fd756, %fd746, %fd878;
	add.f64 	%fd1025, %fd1016, %fd1024;
	sub.f64 	%fd1026, %fd874, %fd1021;
	add.f64 	%fd1027, %fd1017, %fd1026;
	fma.rn.f64 	%fd1028, %fd757, %fd746, %fd878;
	add.f64 	%fd1029, %fd1018, %fd1028;
	sub.f64 	%fd1030, %fd881, %fd1021;
	add.f64 	%fd1031, %fd1019, %fd1030;
	fma.rn.f64 	%fd1032, %fd755, %fd746, %fd878;
	add.f64 	%fd1033, %fd1020, %fd1032;
	div.rn.f64 	%fd154, %fd1023, %fd758;
	div.rn.f64 	%fd155, %fd1025, %fd758;
	div.rn.f64 	%fd156, %fd1027, %fd759;
	div.rn.f64 	%fd157, %fd1029, %fd759;
	div.rn.f64 	%fd158, %fd1031, %fd760;
	div.rn.f64 	%fd159, %fd1033, %fd760;
	mul.f64 	%fd1034, %fd746, %fd720;
	sub.f64 	%fd1035, %fd957, %fd1034;
	add.f64 	%fd1036, %fd1035, 0d0000000000000000;
	mul.f64 	%fd1037, %fd746, %fd716;
	fma.rn.f64 	%fd1038, %fd723, %fd720, %fd1037;
	add.f64 	%fd1039, %fd1038, 0d0000000000000000;
	mul.f64 	%fd1040, %fd748, %fd734;
	sub.f64 	%fd1041, %fd971, %fd1040;
	add.f64 	%fd1042, %fd1036, %fd1041;
	fma.rn.f64 	%fd1043, %fd748, %fd737, %fd968;
	add.f64 	%fd1044, %fd1039, %fd1043;
	sub.f64 	%fd1045, %fd976, %fd1040;
	add.f64 	%fd1046, %fd1036, %fd1045;
	fma.rn.f64 	%fd1047, %fd748, %fd735, %fd968;
	add.f64 	%fd1048, %fd1039, %fd1047;
	sub.f64 	%fd1049, %fd964, %fd1040;
	add.f64 	%fd1050, %fd1036, %fd1049;
	fma.rn.f64 	%fd1051, %fd748, %fd736, %fd968;
	add.f64 	%fd1052, %fd1039, %fd1051;
	mul.f64 	%fd1053, %fd754, %fd748;
	sub.f64 	%fd1054, %fd993, %fd1053;
	add.f64 	%fd1055, %fd1042, %fd1054;
	fma.rn.f64 	%fd1056, %fd756, %fd748, %fd985;
	add.f64 	%fd1057, %fd1044, %fd1056;
	sub.f64 	%fd1058, %fd981, %fd1053;
	add.f64 	%fd1059, %fd1046, %fd1058;
	fma.rn.f64 	%fd1060, %fd757, %fd748, %fd985;
	add.f64 	%fd1061, %fd1048, %fd1060;
	sub.f64 	%fd1062, %fd988, %fd1053;
	add.f64 	%fd1063, %fd1050, %fd1062;
	fma.rn.f64 	%fd1064, %fd755, %fd748, %fd985;
	add.f64 	%fd1065, %fd1052, %fd1064;
	div.rn.f64 	%fd160, %fd1055, %fd758;
	div.rn.f64 	%fd161, %fd1057, %fd758;
	div.rn.f64 	%fd162, %fd1059, %fd759;
	div.rn.f64 	%fd163, %fd1061, %fd759;
	div.rn.f64 	%fd164, %fd1063, %fd760;
	div.rn.f64 	%fd165, %fd1065, %fd760;
	add.f64 	%fd1066, %fd795, 0d0000000000000000;
	add.f64 	%fd1067, %fd792, %fd948;
	add.f64 	%fd1068, %fd1066, %fd951;
	mul.f64 	%fd1069, %fd756, %fd757;
	mul.f64 	%fd1070, %fd754, %fd754;
	sub.f64 	%fd1071, %fd1069, %fd1070;
	add.f64 	%fd1072, %fd1067, %fd1071;
	mul.f64 	%fd1073, %fd756, %fd754;
	fma.rn.f64 	%fd1074, %fd754, %fd757, %fd1073;
	add.f64 	%fd1075, %fd1068, %fd1074;
	mul.f64 	%fd1076, %fd757, %fd755;
	sub.f64 	%fd1077, %fd1076, %fd1070;
	add.f64 	%fd1078, %fd1067, %fd1077;
	mul.f64 	%fd1079, %fd754, %fd755;
	fma.rn.f64 	%fd1080, %fd754, %fd757, %fd1079;
	add.f64 	%fd1081, %fd1068, %fd1080;
	mul.f64 	%fd1082, %fd755, %fd756;
	sub.f64 	%fd1083, %fd1082, %fd1070;
	add.f64 	%fd1084, %fd1067, %fd1083;
	fma.rn.f64 	%fd1085, %fd754, %fd755, %fd1073;
	add.f64 	%fd1086, %fd1068, %fd1085;
	div.rn.f64 	%fd166, %fd1072, %fd758;
	div.rn.f64 	%fd167, %fd1075, %fd758;
	div.rn.f64 	%fd168, %fd1078, %fd759;
	div.rn.f64 	%fd169, %fd1081, %fd759;
	div.rn.f64 	%fd170, %fd1084, %fd760;
	div.rn.f64 	%fd171, %fd1086, %fd760;
	mul.f64 	%fd1087, %fd691, 0dC00445A1CAC08312;
	mul.f64 	%fd1088, %fd56, %fd1087;
	div.rn.f64 	%fd172, %fd1088, %fd23;
	abs.f64 	%fd173, %fd172;
	setp.neu.f64 	%p62, %fd173, 0d7FF0000000000000;
	@%p62 bra 	$L__BB3_51;
	mov.f64 	%fd1094, 0d0000000000000000;
	mul.rn.f64 	%fd1773, %fd172, %fd1094;
	mov.b32 	%r186, 1;
	bra.uni 	$L__BB3_54;
$L__BB3_51:
	mul.f64 	%fd1089, %fd172, 0d3FE45F306DC9C883;
	cvt.rni.s32.f64 	%r185, %fd1089;
	cvt.rn.f64.s32 	%fd1090, %r185;
	fma.rn.f64 	%fd1091, %fd1090, 0dBFF921FB54442D18, %fd172;
	fma.rn.f64 	%fd1092, %fd1090, 0dBC91A62633145C00, %fd1091;
	fma.rn.f64 	%fd1773, %fd1090, 0dB97B839A252049C0, %fd1092;
	setp.ltu.f64 	%p63, %fd173, 0d41E0000000000000;
	@%p63 bra 	$L__BB3_53;
	{ // callseq 33, 0
	.param .b64 param0;
	st.param.f64 	[param0], %fd172;
	.param .align 16 .b8 retval0[16];
	call.uni (retval0), 
	__internal_trig_reduction_slowpathd, 
	(
	param0
	);
	ld.param.f64 	%fd1773, [retval0];
	ld.param.b32 	%r185, [retval0+8];
	} // callseq 33
$L__BB3_53:
	add.s32 	%r186, %r185, 1;
$L__BB3_54:
	shl.b32 	%r136, %r186, 6;
	cvt.u64.u32 	%rd75, %r136;
	and.b64  	%rd76, %rd75, 64;
	mov.u64 	%rd77, __cudart_sin_cos_coeffs;
	add.s64 	%rd78, %rd77, %rd76;
	mul.rn.f64 	%fd1095, %fd1773, %fd1773;
	and.b32  	%r137, %r186, 1;
	setp.eq.b32 	%p65, %r137, 1;
	selp.f64 	%fd1096, 0dBDA8FF8320FD8164, 0d3DE5DB65F9785EBA, %p65;
	ld.global.nc.v2.f64 	{%fd1097, %fd1098}, [%rd78];
	fma.rn.f64 	%fd1099, %fd1096, %fd1095, %fd1097;
	fma.rn.f64 	%fd1100, %fd1099, %fd1095, %fd1098;
	ld.global.nc.v2.f64 	{%fd1101, %fd1102}, [%rd78+16];
	fma.rn.f64 	%fd1103, %fd1100, %fd1095, %fd1101;
	fma.rn.f64 	%fd1104, %fd1103, %fd1095, %fd1102;
	ld.global.nc.v2.f64 	{%fd1105, %fd1106}, [%rd78+32];
	fma.rn.f64 	%fd1107, %fd1104, %fd1095, %fd1105;
	fma.rn.f64 	%fd1108, %fd1107, %fd1095, %fd1106;
	fma.rn.f64 	%fd1109, %fd1108, %fd1773, %fd1773;
	fma.rn.f64 	%fd1110, %fd1108, %fd1095, 0d3FF0000000000000;
	selp.f64 	%fd1111, %fd1110, %fd1109, %p65;
	and.b32  	%r138, %r186, 2;
	setp.eq.s32 	%p66, %r138, 0;
	mov.f64 	%fd1112, 0d0000000000000000;
	sub.f64 	%fd1113, %fd1112, %fd1111;
	selp.f64 	%fd179, %fd1111, %fd1113, %p66;
	@%p62 bra 	$L__BB3_56;
	mov.f64 	%fd1119, 0d0000000000000000;
	mul.rn.f64 	%fd1774, %fd172, %fd1119;
	mov.b32 	%r187, 0;
	bra.uni 	$L__BB3_58;
$L__BB3_56:
	mul.f64 	%fd1114, %fd172, 0d3FE45F306DC9C883;
	cvt.rni.s32.f64 	%r187, %fd1114;
	cvt.rn.f64.s32 	%fd1115, %r187;
	fma.rn.f64 	%fd1116, %fd1115, 0dBFF921FB54442D18, %fd172;
	fma.rn.f64 	%fd1117, %fd1115, 0dBC91A62633145C00, %fd1116;
	fma.rn.f64 	%fd1774, %fd1115, 0dB97B839A252049C0, %fd1117;
	setp.ltu.f64 	%p67, %fd173, 0d41E0000000000000;
	@%p67 bra 	$L__BB3_58;
	{ // callseq 34, 0
	.param .b64 param0;
	st.param.f64 	[param0], %fd172;
	.param .align 16 .b8 retval0[16];
	call.uni (retval0), 
	__internal_trig_reduction_slowpathd, 
	(
	param0
	);
	ld.param.f64 	%fd1774, [retval0];
	ld.param.b32 	%r187, [retval0+8];
	} // callseq 34
$L__BB3_58:
	shl.b32 	%r141, %r187, 6;
	cvt.u64.u32 	%rd79, %r141;
	and.b64  	%rd80, %rd79, 64;
	mov.u64 	%rd81, __cudart_sin_cos_coeffs;
	add.s64 	%rd82, %rd81, %rd80;
	mul.rn.f64 	%fd1120, %fd1774, %fd1774;
	and.b32  	%r142, %r187, 1;
	setp.eq.b32 	%p68, %r142, 1;
	selp.f64 	%fd1121, 0dBDA8FF8320FD8164, 0d3DE5DB65F9785EBA, %p68;
	ld.global.nc.v2.f64 	{%fd1122, %fd1123}, [%rd82];
	fma.rn.f64 	%fd1124, %fd1121, %fd1120, %fd1122;
	fma.rn.f64 	%fd1125, %fd1124, %fd1120, %fd1123;
	ld.global.nc.v2.f64 	{%fd1126, %fd1127}, [%rd82+16];
	fma.rn.f64 	%fd1128, %fd1125, %fd1120, %fd1126;
	fma.rn.f64 	%fd1129, %fd1128, %fd1120, %fd1127;
	ld.global.nc.v2.f64 	{%fd1130, %fd1131}, [%rd82+32];
	fma.rn.f64 	%fd1132, %fd1129, %fd1120, %fd1130;
	fma.rn.f64 	%fd1133, %fd1132, %fd1120, %fd1131;
	fma.rn.f64 	%fd1134, %fd1133, %fd1774, %fd1774;
	fma.rn.f64 	%fd1135, %fd1133, %fd1120, 0d3FF0000000000000;
	selp.f64 	%fd1136, %fd1135, %fd1134, %p68;
	and.b32  	%r143, %r187, 2;
	setp.eq.s32 	%p69, %r143, 0;
	mov.f64 	%fd1137, 0d0000000000000000;
	sub.f64 	%fd1138, %fd1137, %fd1136;
	selp.f64 	%fd1139, %fd1136, %fd1138, %p69;
	mul.f64 	%fd1140, %fd179, %fd118;
	mul.f64 	%fd1141, %fd1139, %fd119;
	sub.f64 	%fd1142, %fd1140, %fd1141;
	add.f64 	%fd184, %fd1142, 0d0000000000000000;
	mul.f64 	%fd1143, %fd1139, %fd118;
	fma.rn.f64 	%fd1144, %fd179, %fd119, %fd1143;
	add.f64 	%fd185, %fd1144, 0d0000000000000000;
	mul.f64 	%fd1145, %fd179, %fd124;
	mul.f64 	%fd1146, %fd1139, %fd125;
	sub.f64 	%fd1147, %fd1145, %fd1146;
	add.f64 	%fd186, %fd1147, 0d0000000000000000;
	mul.f64 	%fd1148, %fd1139, %fd124;
	fma.rn.f64 	%fd1149, %fd179, %fd125, %fd1148;
	add.f64 	%fd187, %fd1149, 0d0000000000000000;
	mul.f64 	%fd1150, %fd179, %fd130;
	mul.f64 	%fd1151, %fd1139, %fd131;
	sub.f64 	%fd1152, %fd1150, %fd1151;
	add.f64 	%fd188, %fd1152, 0d0000000000000000;
	mul.f64 	%fd1153, %fd1139, %fd130;
	fma.rn.f64 	%fd1154, %fd179, %fd131, %fd1153;
	add.f64 	%fd189, %fd1154, 0d0000000000000000;
	mul.f64 	%fd1155, %fd179, %fd136;
	mul.f64 	%fd1156, %fd1139, %fd137;
	sub.f64 	%fd1157, %fd1155, %fd1156;
	add.f64 	%fd190, %fd1157, 0d0000000000000000;
	mul.f64 	%fd1158, %fd1139, %fd136;
	fma.rn.f64 	%fd1159, %fd179, %fd137, %fd1158;
	add.f64 	%fd191, %fd1159, 0d0000000000000000;
	mul.f64 	%fd1160, %fd179, %fd142;
	mul.f64 	%fd1161, %fd1139, %fd143;
	sub.f64 	%fd1162, %fd1160, %fd1161;
	add.f64 	%fd192, %fd1162, 0d0000000000000000;
	mul.f64 	%fd1163, %fd1139, %fd142;
	fma.rn.f64 	%fd1164, %fd179, %fd143, %fd1163;
	add.f64 	%fd193, %fd1164, 0d0000000000000000;
	mul.f64 	%fd1165, %fd179, %fd148;
	mul.f64 	%fd1166, %fd1139, %fd149;
	sub.f64 	%fd1167, %fd1165, %fd1166;
	add.f64 	%fd194, %fd1167, 0d0000000000000000;
	mul.f64 	%fd1168, %fd1139, %fd148;
	fma.rn.f64 	%fd1169, %fd179, %fd149, %fd1168;
	add.f64 	%fd195, %fd1169, 0d0000000000000000;
	mul.f64 	%fd1170, %fd179, %fd154;
	mul.f64 	%fd1171, %fd1139, %fd155;
	sub.f64 	%fd1172, %fd1170, %fd1171;
	add.f64 	%fd196, %fd1172, 0d0000000000000000;
	mul.f64 	%fd1173, %fd1139, %fd154;
	fma.rn.f64 	%fd1174, %fd179, %fd155, %fd1173;
	add.f64 	%fd197, %fd1174, 0d0000000000000000;
	mul.f64 	%fd1175, %fd179, %fd160;
	mul.f64 	%fd1176, %fd1139, %fd161;
	sub.f64 	%fd1177, %fd1175, %fd1176;
	add.f64 	%fd198, %fd1177, 0d0000000000000000;
	mul.f64 	%fd1178, %fd1139, %fd160;
	fma.rn.f64 	%fd1179, %fd179, %fd161, %fd1178;
	add.f64 	%fd199, %fd1179, 0d0000000000000000;
	mul.f64 	%fd1180, %fd179, %fd166;
	mul.f64 	%fd1181, %fd1139, %fd167;
	sub.f64 	%fd200, %fd1180, %fd1181;
	mul.f64 	%fd1182, %fd1139, %fd166;
	fma.rn.f64 	%fd201, %fd179, %fd167, %fd1182;
	mul.f64 	%fd1183, %fd116, 0dC00445A1CAC08312;
	mul.f64 	%fd1184, %fd56, %fd1183;
	div.rn.f64 	%fd202, %fd1184, %fd23;
	abs.f64 	%fd203, %fd202;
	setp.eq.f64 	%p70, %fd203, 0d7FF0000000000000;
	@%p70 bra 	$L__BB3_62;
	mul.f64 	%fd1185, %fd202, 0d3FE45F306DC9C883;
	cvt.rni.s32.f64 	%r188, %fd1185;
	cvt.rn.f64.s32 	%fd1186, %r188;
	fma.rn.f64 	%fd1187, %fd1186, 0dBFF921FB54442D18, %fd202;
	fma.rn.f64 	%fd1188, %fd1186, 0dBC91A62633145C00, %fd1187;
	fma.rn.f64 	%fd1776, %fd1186, 0dB97B839A252049C0, %fd1188;
	setp.ltu.f64 	%p71, %fd203, 0d41E0000000000000;
	@%p71 bra 	$L__BB3_61;
	{ // callseq 35, 0
	.param .b64 param0;
	st.param.f64 	[param0], %fd202;
	.param .align 16 .b8 retval0[16];
	call.uni (retval0), 
	__internal_trig_reduction_slowpathd, 
	(
	param0
	);
	ld.param.f64 	%fd1776, [retval0];
	ld.param.b32 	%r188, [retval0+8];
	} // callseq 35
$L__BB3_61:
	add.s32 	%r189, %r188, 1;
	bra.uni 	$L__BB3_63;
$L__BB3_62:
	mov.f64 	%fd1190, 0d0000000000000000;
	mul.rn.f64 	%fd1776, %fd202, %fd1190;
	mov.b32 	%r189, 1;
$L__BB3_63:
	shl.b32 	%r146, %r189, 6;
	cvt.u64.u32 	%rd83, %r146;
	and.b64  	%rd84, %rd83, 64;
	mov.u64 	%rd85, __cudart_sin_cos_coeffs;
	add.s64 	%rd86, %rd85, %rd84;
	mul.rn.f64 	%fd1191, %fd1776, %fd1776;
	and.b32  	%r147, %r189, 1;
	setp.eq.b32 	%p73, %r147, 1;
	selp.f64 	%fd1192, 0dBDA8FF8320FD8164, 0d3DE5DB65F9785EBA, %p73;
	ld.global.nc.v2.f64 	{%fd1193, %fd1194}, [%rd86];
	fma.rn.f64 	%fd1195, %fd1192, %fd1191, %fd1193;
	fma.rn.f64 	%fd1196, %fd1195, %fd1191, %fd1194;
	ld.global.nc.v2.f64 	{%fd1197, %fd1198}, [%rd86+16];
	fma.rn.f64 	%fd1199, %fd1196, %fd1191, %fd1197;
	fma.rn.f64 	%fd1200, %fd1199, %fd1191, %fd1198;
	ld.global.nc.v2.f64 	{%fd1201, %fd1202}, [%rd86+32];
	fma.rn.f64 	%fd1203, %fd1200, %fd1191, %fd1201;
	fma.rn.f64 	%fd1204, %fd1203, %fd1191, %fd1202;
	fma.rn.f64 	%fd1205, %fd1204, %fd1776, %fd1776;
	fma.rn.f64 	%fd1206, %fd1204, %fd1191, 0d3FF0000000000000;
	selp.f64 	%fd1207, %fd1206, %fd1205, %p73;
	and.b32  	%r148, %r189, 2;
	setp.eq.s32 	%p74, %r148, 0;
	mov.f64 	%fd1208, 0d0000000000000000;
	sub.f64 	%fd1209, %fd1208, %fd1207;
	selp.f64 	%fd209, %fd1207, %fd1209, %p74;
	@%p70 bra 	$L__BB3_66;
	mul.f64 	%fd1210, %fd202, 0d3FE45F306DC9C883;
	cvt.rni.s32.f64 	%r190, %fd1210;
	cvt.rn.f64.s32 	%fd1211, %r190;
	fma.rn.f64 	%fd1212, %fd1211, 0dBFF921FB54442D18, %fd202;
	fma.rn.f64 	%fd1213, %fd1211, 0dBC91A62633145C00, %fd1212;
	fma.rn.f64 	%fd1777, %fd1211, 0dB97B839A252049C0, %fd1213;
	setp.ltu.f64 	%p75, %fd203, 0d41E0000000000000;
	@%p75 bra 	$L__BB3_67;
	{ // callseq 36, 0
	.param .b64 param0;
	st.param.f64 	[param0], %fd202;
	.param .align 16 .b8 retval0[16];
	call.uni (retval0), 
	__internal_trig_reduction_slowpathd, 
	(
	param0
	);
	ld.param.f64 	%fd1777, [retval0];
	ld.param.b32 	%r190, [retval0+8];
	} // callseq 36
	bra.uni 	$L__BB3_67;
$L__BB3_66:
	mov.f64 	%fd1215, 0d0000000000000000;
	mul.rn.f64 	%fd1777, %fd202, %fd1215;
	mov.b32 	%r190, 0;
$L__BB3_67:
	shl.b32 	%r151, %r190, 6;
	cvt.u64.u32 	%rd87, %r151;
	and.b64  	%rd88, %rd87, 64;
	mov.u64 	%rd89, __cudart_sin_cos_coeffs;
	add.s64 	%rd90, %rd89, %rd88;
	mul.rn.f64 	%fd1216, %fd1777, %fd1777;
	and.b32  	%r152, %r190, 1;
	setp.eq.b32 	%p76, %r152, 1;
	selp.f64 	%fd1217, 0dBDA8FF8320FD8164, 0d3DE5DB65F9785EBA, %p76;
	ld.global.nc.v2.f64 	{%fd1218, %fd1219}, [%rd90];
	fma.rn.f64 	%fd1220, %fd1217, %fd1216, %fd1218;
	fma.rn.f64 	%fd1221, %fd1220, %fd1216, %fd1219;
	ld.global.nc.v2.f64 	{%fd1222, %fd1223}, [%rd90+16];
	fma.rn.f64 	%fd1224, %fd1221, %fd1216, %fd1222;
	fma.rn.f64 	%fd1225, %fd1224, %fd1216, %fd1223;
	ld.global.nc.v2.f64 	{%fd1226, %fd1227}, [%rd90+32];
	fma.rn.f64 	%fd1228, %fd1225, %fd1216, %fd1226;
	fma.rn.f64 	%fd1229, %fd1228, %fd1216, %fd1227;
	fma.rn.f64 	%fd1230, %fd1229, %fd1777, %fd1777;
	fma.rn.f64 	%fd1231, %fd1229, %fd1216, 0d3FF0000000000000;
	selp.f64 	%fd1232, %fd1231, %fd1230, %p76;
	and.b32  	%r153, %r190, 2;
	setp.eq.s32 	%p77, %r153, 0;
	mov.f64 	%fd1233, 0d0000000000000000;
	sub.f64 	%fd1234, %fd1233, %fd1232;
	selp.f64 	%fd1235, %fd1232, %fd1234, %p77;
	mul.f64 	%fd1236, %fd209, %fd120;
	mul.f64 	%fd1237, %fd1235, %fd121;
	sub.f64 	%fd1238, %fd1236, %fd1237;
	add.f64 	%fd214, %fd184, %fd1238;
	mul.f64 	%fd1239, %fd1235, %fd120;
	fma.rn.f64 	%fd1240, %fd209, %fd121, %fd1239;
	add.f64 	%fd215, %fd185, %fd1240;
	mul.f64 	%fd1241, %fd209, %fd126;
	mul.f64 	%fd1242, %fd1235, %fd127;
	sub.f64 	%fd1243, %fd1241, %fd1242;
	add.f64 	%fd216, %fd186, %fd1243;
	mul.f64 	%fd1244, %fd1235, %fd126;
	fma.rn.f64 	%fd1245, %fd209, %fd127, %fd1244;
	add.f64 	%fd217, %fd187, %fd1245;
	mul.f64 	%fd1246, %fd209, %fd132;
	mul.f64 	%fd1247, %fd1235, %fd133;
	sub.f64 	%fd1248, %fd1246, %fd1247;
	add.f64 	%fd218, %fd188, %fd1248;
	mul.f64 	%fd1249, %fd1235, %fd132;
	fma.rn.f64 	%fd1250, %fd209, %fd133, %fd1249;
	add.f64 	%fd219, %fd189, %fd1250;
	mul.f64 	%fd1251, %fd209, %fd138;
	mul.f64 	%fd1252, %fd1235, %fd139;
	sub.f64 	%fd1253, %fd1251, %fd1252;
	add.f64 	%fd220, %fd190, %fd1253;
	mul.f64 	%fd1254, %fd1235, %fd138;
	fma.rn.f64 	%fd1255, %fd209, %fd139, %fd1254;
	add.f64 	%fd221, %fd191, %fd1255;
	mul.f64 	%fd1256, %fd209, %fd144;
	mul.f64 	%fd1257, %fd1235, %fd145;
	sub.f64 	%fd1258, %fd1256, %fd1257;
	add.f64 	%fd222, %fd192, %fd1258;
	mul.f64 	%fd1259, %fd1235, %fd144;
	fma.rn.f64 	%fd1260, %fd209, %fd145, %fd1259;
	add.f64 	%fd223, %fd193, %fd1260;
	mul.f64 	%fd1261, %fd209, %fd150;
	mul.f64 	%fd1262, %fd1235, %fd151;
	sub.f64 	%fd1263, %fd1261, %fd1262;
	add.f64 	%fd224, %fd194, %fd1263;
	mul.f64 	%fd1264, %fd1235, %fd150;
	fma.rn.f64 	%fd1265, %fd209, %fd151, %fd1264;
	add.f64 	%fd225, %fd195, %fd1265;
	mul.f64 	%fd1266, %fd209, %fd156;
	mul.f64 	%fd1267, %fd1235, %fd157;
	sub.f64 	%fd1268, %fd1266, %fd1267;
	add.f64 	%fd226, %fd196, %fd1268;
	mul.f64 	%fd1269, %fd1235, %fd156;
	fma.rn.f64 	%fd1270, %fd209, %fd157, %fd1269;
	add.f64 	%fd227, %fd197, %fd1270;
	mul.f64 	%fd1271, %fd209, %fd162;
	mul.f64 	%fd1272, %fd1235, %fd163;
	sub.f64 	%fd1273, %fd1271, %fd1272;
	add.f64 	%fd228, %fd198, %fd1273;
	mul.f64 	%fd1274, %fd1235, %fd162;
	fma.rn.f64 	%fd1275, %fd209, %fd163, %fd1274;
	add.f64 	%fd229, %fd199, %fd1275;
	mul.f64 	%fd1276, %fd209, %fd168;
	mul.f64 	%fd1277, %fd1235, %fd169;
	sub.f64 	%fd1278, %fd1276, %fd1277;
	add.f64 	%fd1279, %fd200, 0d0000000000000000;
	add.f64 	%fd230, %fd1279, %fd1278;
	mul.f64 	%fd1280, %fd1235, %fd168;
	fma.rn.f64 	%fd1281, %fd209, %fd169, %fd1280;
	add.f64 	%fd1282, %fd201, 0d0000000000000000;
	add.f64 	%fd231, %fd1282, %fd1281;
	mul.f64 	%fd1283, %fd117, 0dC00445A1CAC08312;
	mul.f64 	%fd1284, %fd56, %fd1283;
	div.rn.f64 	%fd1285, %fd1284, %fd23;
	add.f64 	%fd232, %fd1285, 0d0000000000000000;
	abs.f64 	%fd233, %fd232;
	setp.eq.f64 	%p78, %fd233, 0d7FF0000000000000;
	@%p78 bra 	$L__BB3_71;
	mul.f64 	%fd1286, %fd232, 0d3FE45F306DC9C883;
	cvt.rni.s32.f64 	%r191, %fd1286;
	cvt.rn.f64.s32 	%fd1287, %r191;
	fma.rn.f64 	%fd1288, %fd1287, 0dBFF921FB54442D18, %fd232;
	fma.rn.f64 	%fd1289, %fd1287, 0dBC91A62633145C00, %fd1288;
	fma.rn.f64 	%fd1779, %fd1287, 0dB97B839A252049C0, %fd1289;
	setp.ltu.f64 	%p79, %fd233, 0d41E0000000000000;
	@%p79 bra 	$L__BB3_70;
	{ // callseq 37, 0
	.param .b64 param0;
	st.param.f64 	[param0], %fd232;
	.param .align 16 .b8 retval0[16];
	call.uni (retval0), 
	__internal_trig_reduction_slowpathd, 
	(
	param0
	);
	ld.param.f64 	%fd1779, [retval0];
	ld.param.b32 	%r191, [retval0+8];
	} // callseq 37
$L__BB3_70:
	add.s32 	%r192, %r191, 1;
	bra.uni 	$L__BB3_72;
$L__BB3_71:
	mov.f64 	%fd1291, 0d0000000000000000;
	mul.rn.f64 	%fd1779, %fd232, %fd1291;
	mov.b32 	%r192, 1;
$L__BB3_72:
	shl.b32 	%r156, %r192, 6;
	cvt.u64.u32 	%rd91, %r156;
	and.b64  	%rd92, %rd91, 64;
	mov.u64 	%rd93, __cudart_sin_cos_coeffs;
	add.s64 	%rd94, %rd93, %rd92;
	mul.rn.f64 	%fd1292, %fd1779, %fd1779;
	and.b32  	%r157, %r192, 1;
	setp.eq.b32 	%p81, %r157, 1;
	selp.f64 	%fd1293, 0dBDA8FF8320FD8164, 0d3DE5DB65F9785EBA, %p81;
	ld.global.nc.v2.f64 	{%fd1294, %fd1295}, [%rd94];
	fma.rn.f64 	%fd1296, %fd1293, %fd1292, %fd1294;
	fma.rn.f64 	%fd1297, %fd1296, %fd1292, %fd1295;
	ld.global.nc.v2.f64 	{%fd1298, %fd1299}, [%rd94+16];
	fma.rn.f64 	%fd1300, %fd1297, %fd1292, %fd1298;
	fma.rn.f64 	%fd1301, %fd1300, %fd1292, %fd1299;
	ld.global.nc.v2.f64 	{%fd1302, %fd1303}, [%rd94+32];
	fma.rn.f64 	%fd1304, %fd1301, %fd1292, %fd1302;
	fma.rn.f64 	%fd1305, %fd1304, %fd1292, %fd1303;
	fma.rn.f64 	%fd1306, %fd1305, %fd1779, %fd1779;
	fma.rn.f64 	%fd1307, %fd1305, %fd1292, 0d3FF0000000000000;
	selp.f64 	%fd1308, %fd1307, %fd1306, %p81;
	and.b32  	%r158, %r192, 2;
	setp.eq.s32 	%p82, %r158, 0;
	mov.f64 	%fd1309, 0d0000000000000000;
	sub.f64 	%fd1310, %fd1309, %fd1308;
	selp.f64 	%fd239, %fd1308, %fd1310, %p82;
	@%p78 bra 	$L__BB3_75;
	mul.f64 	%fd1311, %fd232, 0d3FE45F306DC9C883;
	cvt.rni.s32.f64 	%r193, %fd1311;
	cvt.rn.f64.s32 	%fd1312, %r193;
	fma.rn.f64 	%fd1313, %fd1312, 0dBFF921FB54442D18, %fd232;
	fma.rn.f64 	%fd1314, %fd1312, 0dBC91A62633145C00, %fd1313;
	fma.rn.f64 	%fd1780, %fd1312, 0dB97B839A252049C0, %fd1314;
	setp.ltu.f64 	%p83, %fd233, 0d41E0000000000000;
	@%p83 bra 	$L__BB3_76;
	{ // callseq 38, 0
	.param .b64 param0;
	st.param.f64 	[param0], %fd232;
	.param .align 16 .b8 retval0[16];
	call.uni (retval0), 
	__internal_trig_reduction_slowpathd, 
	(
	param0
	);
	ld.param.f64 	%fd1780, [retval0];
	ld.param.b32 	%r193, [retval0+8];
	} // callseq 38
	bra.uni 	$L__BB3_76;
$L__BB3_75:
	mov.f64 	%fd1316, 0d0000000000000000;
	mul.rn.f64 	%fd1780, %fd232, %fd1316;
	mov.b32 	%r193, 0;
$L__BB3_76:
	add.s64 	%rd112, %rd5, 16;
	shl.b32 	%r162, %r193, 6;
	cvt.u64.u32 	%rd96, %r162;
	and.b64  	%rd97, %rd96, 64;
	mov.u64 	%rd98, __cudart_sin_cos_coeffs;
	add.s64 	%rd99, %rd98, %rd97;
	mul.rn.f64 	%fd1317, %fd1780, %fd1780;
	and.b32  	%r163, %r193, 1;
	setp.eq.b32 	%p84, %r163, 1;
	selp.f64 	%fd1318, 0dBDA8FF8320FD8164, 0d3DE5DB65F9785EBA, %p84;
	ld.global.nc.v2.f64 	{%fd1319, %fd1320}, [%rd99];
	fma.rn.f64 	%fd1321, %fd1318, %fd1317, %fd1319;
	fma.rn.f64 	%fd1322, %fd1321, %fd1317, %fd1320;
	ld.global.nc.v2.f64 	{%fd1323, %fd1324}, [%rd99+16];
	fma.rn.f64 	%fd1325, %fd1322, %fd1317, %fd1323;
	fma.rn.f64 	%fd1326, %fd1325, %fd1317, %fd1324;
	ld.global.nc.v2.f64 	{%fd1327, %fd1328}, [%rd99+32];
	fma.rn.f64 	%fd1329, %fd1326, %fd1317, %fd1327;
	fma.rn.f64 	%fd1330, %fd1329, %fd1317, %fd1328;
	fma.rn.f64 	%fd1331, %fd1330, %fd1780, %fd1780;
	fma.rn.f64 	%fd1332, %fd1330, %fd1317, 0d3FF0000000000000;
	selp.f64 	%fd1333, %fd1332, %fd1331, %p84;
	and.b32  	%r164, %r193, 2;
	setp.eq.s32 	%p85, %r164, 0;
	mov.f64 	%fd1334, 0d0000000000000000;
	sub.f64 	%fd1335, %fd1334, %fd1333;
	selp.f64 	%fd1336, %fd1333, %fd1335, %p85;
	mul.f64 	%fd1337, %fd239, %fd122;
	mul.f64 	%fd1338, %fd1336, %fd123;
	sub.f64 	%fd1339, %fd1337, %fd1338;
	add.f64 	%fd244, %fd214, %fd1339;
	mul.f64 	%fd1340, %fd1336, %fd122;
	fma.rn.f64 	%fd1341, %fd239, %fd123, %fd1340;
	add.f64 	%fd245, %fd215, %fd1341;
	mul.f64 	%fd1342, %fd239, %fd128;
	mul.f64 	%fd1343, %fd1336, %fd129;
	sub.f64 	%fd1344, %fd1342, %fd1343;
	add.f64 	%fd246, %fd216, %fd1344;
	mul.f64 	%fd1345, %fd1336, %fd128;
	fma.rn.f64 	%fd1346, %fd239, %fd129, %fd1345;
	add.f64 	%fd247, %fd217, %fd1346;
	mul.f64 	%fd1347, %fd239, %fd134;
	mul.f64 	%fd1348, %fd1336, %fd135;
	sub.f64 	%fd1349, %fd1347, %fd1348;
	add.f64 	%fd248, %fd218, %fd1349;
	mul.f64 	%fd1350, %fd1336, %fd134;
	fma.rn.f64 	%fd1351, %fd239, %fd135, %fd1350;
	add.f64 	%fd249, %fd219, %fd1351;
	mul.f64 	%fd1352, %fd239, %fd140;
	mul.f64 	%fd1353, %fd1336, %fd141;
	sub.f64 	%fd1354, %fd1352, %fd1353;
	add.f64 	%fd250, %fd220, %fd1354;
	mul.f64 	%fd1355, %fd1336, %fd140;
	fma.rn.f64 	%fd1356, %fd239, %fd141, %fd1355;
	add.f64 	%fd251, %fd221, %fd1356;
	mul.f64 	%fd1357, %fd239, %fd146;
	mul.f64 	%fd1358, %fd1336, %fd147;
	sub.f64 	%fd1359, %fd1357, %fd1358;
	add.f64 	%fd252, %fd222, %fd1359;
	mul.f64 	%fd1360, %fd1336, %fd146;
	fma.rn.f64 	%fd1361, %fd239, %fd147, %fd1360;
	add.f64 	%fd253, %fd223, %fd1361;
	mul.f64 	%fd1362, %fd239, %fd152;
	mul.f64 	%fd1363, %fd1336, %fd153;
	sub.f64 	%fd1364, %fd1362, %fd1363;
	add.f64 	%fd254, %fd224, %fd1364;
	mul.f64 	%fd1365, %fd1336, %fd152;
	fma.rn.f64 	%fd1366, %fd239, %fd153, %fd1365;
	add.f64 	%fd255, %fd225, %fd1366;
	mul.f64 	%fd1367, %fd239, %fd158;
	mul.f64 	%fd1368, %fd1336, %fd159;
	sub.f64 	%fd1369, %fd1367, %fd1368;
	add.f64 	%fd256, %fd226, %fd1369;
	mul.f64 	%fd1370, %fd1336, %fd158;
	fma.rn.f64 	%fd1371, %fd239, %fd159, %fd1370;
	add.f64 	%fd257, %fd227, %fd1371;
	mul.f64 	%fd1372, %fd239, %fd164;
	mul.f64 	%fd1373, %fd1336, %fd165;
	sub.f64 	%fd1374, %fd1372, %fd1373;
	add.f64 	%fd258, %fd228, %fd1374;
	mul.f64 	%fd1375, %fd1336, %fd164;
	fma.rn.f64 	%fd1376, %fd239, %fd165, %fd1375;
	add.f64 	%fd259, %fd229, %fd1376;
	mul.f64 	%fd1377, %fd239, %fd170;
	mul.f64 	%fd1378, %fd1336, %fd171;
	sub.f64 	%fd1379, %fd1377, %fd1378;
	add.f64 	%fd260, %fd230, %fd1379;
	mul.f64 	%fd1380, %fd1336, %fd170;
	fma.rn.f64 	%fd1381, %fd239, %fd171, %fd1380;
	add.f64 	%fd261, %fd231, %fd1381;
	st.local.v2.f64 	[%rd5], {%fd1334, %fd1334};
	st.local.v2.f64 	[%rd5+16], {%fd1334, %fd1334};
	st.local.v2.f64 	[%rd5+32], {%fd1334, %fd1334};
	st.local.v2.f64 	[%rd5+48], {%fd1334, %fd1334};
	st.local.v2.f64 	[%rd5+64], {%fd1334, %fd1334};
	st.local.v2.f64 	[%rd5+80], {%fd1334, %fd1334};
	st.local.v2.f64 	[%rd5+96], {%fd1334, %fd1334};
	st.local.v2.f64 	[%rd5+112], {%fd1334, %fd1334};
	st.local.v2.f64 	[%rd5+128], {%fd1334, %fd1334};
	mov.u64 	%rd100, mix_device;
	add.s64 	%rd113, %rd100, 24;
	mov.b32 	%r194, 0;
$L__BB3_77:
	ld.local.v2.f64 	{%fd1382, %fd1383}, [%rd112+-16];
	ld.const.f64 	%fd1384, [%rd113+-16];
	mul.f64 	%fd1385, %fd1384, %fd29;
	ld.const.f64 	%fd1386, [%rd113+-24];
	mul.f64 	%fd1387, %fd1386, %fd244;
	mul.f64 	%fd1388, %fd1386, %fd245;
	mul.f64 	%fd1389, %fd1388, %fd41;
	fma.rn.f64 	%fd1390, %fd1387, %fd32, %fd1389;
	mul.f64 	%fd1391, %fd1385, %fd244;
	fma.rn.f64 	%fd1392, %fd1391, %fd41, %fd1390;
	mul.f64 	%fd1393, %fd1385, %fd245;
	mul.f64 	%fd1394, %fd1393, %fd32;
	sub.f64 	%fd1395, %fd1392, %fd1394;
	add.f64 	%fd1396, %fd1382, %fd1395;
	mul.f64 	%fd1397, %fd1391, %fd32;
	fma.rn.f64 	%fd1398, %fd1393, %fd41, %fd1397;
	fma.rn.f64 	%fd1399, %fd32, %fd1388, %fd1398;
	mul.f64 	%fd1400, %fd1387, %fd41;
	sub.f64 	%fd1401, %fd1399, %fd1400;
	add.f64 	%fd1402, %fd1383, %fd1401;
	mul.f64 	%fd1403, %fd1386, %fd246;
	mul.f64 	%fd1404, %fd1386, %fd247;
	mul.f64 	%fd1405, %fd1404, %fd42;
	fma.rn.f64 	%fd1406, %fd1403, %fd27, %fd1405;
	mul.f64 	%fd1407, %fd1385, %fd246;
	fma.rn.f64 	%fd1408, %fd1407, %fd42, %fd1406;
	mul.f64 	%fd1409, %fd1385, %fd247;
	mul.f64 	%fd1410, %fd1409, %fd27;
	sub.f64 	%fd1411, %fd1408, %fd1410;
	add.f64 	%fd1412, %fd1396, %fd1411;
	mul.f64 	%fd1413, %fd1407, %fd27;
	fma.rn.f64 	%fd1414, %fd1409, %fd42, %fd1413;
	fma.rn.f64 	%fd1415, %fd27, %fd1404, %fd1414;
	mul.f64 	%fd1416, %fd1403, %fd42;
	sub.f64 	%fd1417, %fd1415, %fd1416;
	add.f64 	%fd1418, %fd1402, %fd1417;
	mul.f64 	%fd1419, %fd1386, %fd248;
	mul.f64 	%fd1420, %fd1386, %fd249;
	mul.f64 	%fd1421, %fd1420, %fd30;
	fma.rn.f64 	%fd1422, %fd1419, %fd28, %fd1421;
	mul.f64 	%fd1423, %fd1385, %fd248;
	fma.rn.f64 	%fd1424, %fd1423, %fd30, %fd1422;
	mul.f64 	%fd1425, %fd1385, %fd249;
	mul.f64 	%fd1426, %fd1425, %fd28;
	sub.f64 	%fd1427, %fd1424, %fd1426;
	add.f64 	%fd1428, %fd1412, %fd1427;
	mul.f64 	%fd1429, %fd1423, %fd28;
	fma.rn.f64 	%fd1430, %fd1425, %fd30, %fd1429;
	fma.rn.f64 	%fd1431, %fd28, %fd1420, %fd1430;
	mul.f64 	%fd1432, %fd1419, %fd30;
	sub.f64 	%fd1433, %fd1431, %fd1432;
	add.f64 	%fd1434, %fd1418, %fd1433;
	ld.const.f64 	%fd1435, [%rd113];
	mul.f64 	%fd1436, %fd1435, %fd29;
	ld.const.f64 	%fd1437, [%rd113+-8];
	mul.f64 	%fd1438, %fd1437, %fd250;
	mul.f64 	%fd1439, %fd1437, %fd251;
	mul.f64 	%fd1440, %fd1439, %fd41;
	fma.rn.f64 	%fd1441, %fd1438, %fd32, %fd1440;
	mul.f64 	%fd1442, %fd1436, %fd250;
	fma.rn.f64 	%fd1443, %fd1442, %fd41, %fd1441;
	mul.f64 	%fd1444, %fd1436, %fd251;
	mul.f64 	%fd1445, %fd1444, %fd32;
	sub.f64 	%fd1446, %fd1443, %fd1445;
	add.f64 	%fd1447, %fd1428, %fd1446;
	mul.f64 	%fd1448, %fd1442, %fd32;
	fma.rn.f64 	%fd1449, %fd1444, %fd41, %fd1448;
	fma.rn.f64 	%fd1450, %fd32, %fd1439, %fd1449;
	mul.f64 	%fd1451, %fd1438, %fd41;
	sub.f64 	%fd1452, %fd1450, %fd1451;
	add.f64 	%fd1453, %fd1434, %fd1452;
	mul.f64 	%fd1454, %fd1437, %fd252;
	mul.f64 	%fd1455, %fd1437, %fd253;
	mul.f64 	%fd1456, %fd1455, %fd42;
	fma.rn.f64 	%fd1457, %fd1454, %fd27, %fd1456;
	mul.f64 	%fd1458, %fd1436, %fd252;
	fma.rn.f64 	%fd1459, %fd1458, %fd42, %fd1457;
	mul.f64 	%fd1460, %fd1436, %fd253;
	mul.f64 	%fd1461, %fd1460, %fd27;
	sub.f64 	%fd1462, %fd1459, %fd1461;
	add.f64 	%fd1463, %fd1447, %fd1462;
	mul.f64 	%fd1464, %fd1458, %fd27;
	fma.rn.f64 	%fd1465, %fd1460, %fd42, %fd1464;
	fma.rn.f64 	%fd1466, %fd27, %fd1455, %fd1465;
	mul.f64 	%fd1467, %fd1454, %fd42;
	sub.f64 	%fd1468, %fd1466, %fd1467;
	add.f64 	%fd1469, %fd1453, %fd1468;
	mul.f64 	%fd1470, %fd1437, %fd254;
	mul.f64 	%fd1471, %fd1437, %fd255;
	mul.f64 	%fd1472, %fd1471, %fd30;
	fma.rn.f64 	%fd1473, %fd1470, %fd28, %fd1472;
	mul.f64 	%fd1474, %fd1436, %fd254;
	fma.rn.f64 	%fd1475, %fd1474, %fd30, %fd1473;
	mul.f64 	%fd1476, %fd1436, %fd255;
	mul.f64 	%fd1477, %fd1476, %fd28;
	sub.f64 	%fd1478, %fd1475, %fd1477;
	add.f64 	%fd1479, %fd1463, %fd1478;
	mul.f64 	%fd1480, %fd1474, %fd28;
	fma.rn.f64 	%fd1481, %fd1476, %fd30, %fd1480;
	fma.rn.f64 	%fd1482, %fd28, %fd1471, %fd1481;
	mul.f64 	%fd1483, %fd1470, %fd30;
	sub.f64 	%fd1484, %fd1482, %fd1483;
	add.f64 	%fd1485, %fd1469, %fd1484;
	ld.const.f64 	%fd1486, [%rd113+16];
	mul.f64 	%fd1487, %fd1486, %fd29;
	ld.const.f64 	%fd1488, [%rd113+8];
	mul.f64 	%fd1489, %fd1488, %fd256;
	mul.f64 	%fd1490, %fd1488, %fd257;
	mul.f64 	%fd1491, %fd1490, %fd41;
	fma.rn.f64 	%fd1492, %fd1489, %fd32, %fd1491;
	mul.f64 	%fd1493, %fd1487, %fd256;
	fma.rn.f64 	%fd1494, %fd1493, %fd41, %fd1492;
	mul.f64 	%fd1495, %fd1487, %fd257;
	mul.f64 	%fd1496, %fd1495, %fd32;
	sub.f64 	%fd1497, %fd1494, %fd1496;
	add.f64 	%fd1498, %fd1479, %fd1497;
	mul.f64 	%fd1499, %fd1493, %fd32;
	fma.rn.f64 	%fd1500, %fd1495, %fd41, %fd1499;
	fma.rn.f64 	%fd1501, %fd32, %fd1490, %fd1500;
	mul.f64 	%fd1502, %fd1489, %fd41;
	sub.f64 	%fd1503, %fd1501, %fd1502;
	add.f64 	%fd1504, %fd1485, %fd1503;
	mul.f64 	%fd1505, %fd1488, %fd258;
	mul.f64 	%fd1506, %fd1488, %fd259;
	mul.f64 	%fd1507, %fd1506, %fd42;
	fma.rn.f64 	%fd1508, %fd1505, %fd27, %fd1507;
	mul.f64 	%fd1509, %fd1487, %fd258;
	fma.rn.f64 	%fd1510, %fd1509, %fd42, %fd1508;
	mul.f64 	%fd1511, %fd1487, %fd259;
	mul.f64 	%fd1512, %fd1511, %fd27;
	sub.f64 	%fd1513, %fd1510, %fd1512;
	add.f64 	%fd1514, %fd1498, %fd1513;
	mul.f64 	%fd1515, %fd1509, %fd27;
	fma.rn.f64 	%fd1516, %fd1511, %fd42, %fd1515;
	fma.rn.f64 	%fd1517, %fd27, %fd1506, %fd1516;
	mul.f64 	%fd1518, %fd1505, %fd42;
	sub.f64 	%fd1519, %fd1517, %fd1518;
	add.f64 	%fd1520, %fd1504, %fd1519;
	mul.f64 	%fd1521, %fd1488, %fd260;
	mul.f64 	%fd1522, %fd1488, %fd261;
	mul.f64 	%fd1523, %fd1522, %fd30;
	fma.rn.f64 	%fd1524, %fd1521, %fd28, %fd1523;
	mul.f64 	%fd1525, %fd1487, %fd260;
	fma.rn.f64 	%fd1526, %fd1525, %fd30, %fd1524;
	mul.f64 	%fd1527, %fd1487, %fd261;
	mul.f64 	%fd1528, %fd1527, %fd28;
	sub.f64 	%fd1529, %fd1526, %fd1528;
	add.f64 	%fd1530, %fd1514, %fd1529;
	mul.f64 	%fd1531, %fd1525, %fd28;
	fma.rn.f64 	%fd1532, %fd1527, %fd30, %fd1531;
	fma.rn.f64 	%fd1533, %fd28, %fd1522, %fd1532;
	mul.f64 	%fd1534, %fd1521, %fd30;
	sub.f64 	%fd1535, %fd1533, %fd1534;
	add.f64 	%fd1536, %fd1520, %fd1535;
	st.local.v2.f64 	[%rd112+-16], {%fd1530, %fd1536};
	ld.local.v2.f64 	{%fd1537, %fd1538}, [%rd112];
	mul.f64 	%fd1539, %fd1388, %fd50;
	fma.rn.f64 	%fd1540, %fd1387, %fd44, %fd1539;
	fma.rn.f64 	%fd1541, %fd1391, %fd50, %fd1540;
	mul.f64 	%fd1542, %fd1393, %fd44;
	sub.f64 	%fd1543, %fd1541, %fd1542;
	add.f64 	%fd1544, %fd1537, %fd1543;
	mul.f64 	%fd1545, %fd1391, %fd44;
	fma.rn.f64 	%fd1546, %fd1393, %fd50, %fd1545;
	fma.rn.f64 	%fd1547, %fd44, %fd1388, %fd1546;
	mul.f64 	%fd1548, %fd1387, %fd50;
	sub.f64 	%fd1549, %fd1547, %fd1548;
	add.f64 	%fd1550, %fd1538, %fd1549;
	mul.f64 	%fd1551, %fd1404, %fd51;
	fma.rn.f64 	%fd1552, %fd1403, %fd45, %fd1551;
	fma.rn.f64 	%fd1553, %fd1407, %fd51, %fd1552;
	mul.f64 	%fd1554, %fd1409, %fd45;
	sub.f64 	%fd1555, %fd1553, %fd1554;
	add.f64 	%fd1556, %fd1544, %fd1555;
	mul.f64 	%fd1557, %fd1407, %fd45;
	fma.rn.f64 	%fd1558, %fd1409, %fd51, %fd1557;
	fma.rn.f64 	%fd1559, %fd45, %fd1404, %fd1558;
	mul.f64 	%fd1560, %fd1403, %fd51;
	sub.f64 	%fd1561, %fd1559, %fd1560;
	add.f64 	%fd1562, %fd1550, %fd1561;
	mul.f64 	%fd1563, %fd1420, %fd52;
	fma.rn.f64 	%fd1564, %fd1419, %fd46, %fd1563;
	fma.rn.f64 	%fd1565, %fd1423, %fd52, %fd1564;
	mul.f64 	%fd1566, %fd1425, %fd46;
	sub.f64 	%fd1567, %fd1565, %fd1566;
	add.f64 	%fd1568, %fd1556, %fd1567;
	mul.f64 	%fd1569, %fd1423, %fd46;
	fma.rn.f64 	%fd1570, %fd1425, %fd52, %fd1569;
	fma.rn.f64 	%fd1571, %fd46, %fd1420, %fd1570;
	mul.f64 	%fd1572, %fd1419, %fd52;
	sub.f64 	%fd1573, %fd1571, %fd1572;
	add.f64 	%fd1574, %fd1562, %fd1573;
	mul.f64 	%fd1575, %fd1439, %fd50;
	fma.rn.f64 	%fd1576, %fd1438, %fd44, %fd1575;
	fma.rn.f64 	%fd1577, %fd1442, %fd50, %fd1576;
	mul.f64 	%fd1578, %fd1444, %fd44;
	sub.f64 	%fd1579, %fd1577, %fd1578;
	add.f64 	%fd1580, %fd1568, %fd1579;
	mul.f64 	%fd1581, %fd1442, %fd44;
	fma.rn.f64 	%fd1582, %fd1444, %fd50, %fd1581;
	fma.rn.f64 	%fd1583, %fd44, %fd1439, %fd1582;
	mul.f64 	%fd1584, %fd1438, %fd50;
	sub.f64 	%fd1585, %fd1583, %fd1584;
	add.f64 	%fd1586, %fd1574, %fd1585;
	mul.f64 	%fd1587, %fd1455, %fd51;
	fma.rn.f64 	%fd1588, %fd1454, %fd45, %fd1587;
	fma.rn.f64 	%fd1589, %fd1458, %fd51, %fd1588;
	mul.f64 	%fd1590, %fd1460, %fd45;
	sub.f64 	%fd1591, %fd1589, %fd1590;
	add.f64 	%fd1592, %fd1580, %fd1591;
	mul.f64 	%fd1593, %fd1458, %fd45;
	fma.rn.f64 	%fd1594, %fd1460, %fd51, %fd1593;
	fma.rn.f64 	%fd1595, %fd45, %fd1455, %fd1594;
	mul.f64 	%fd1596, %fd1454, %fd51;
	sub.f64 	%fd1597, %fd1595, %fd1596;
	add.f64 	%fd1598, %fd1586, %fd1597;
	mul.f64 	%fd1599, %fd1471, %fd52;
	fma.rn.f64 	%fd1600, %fd1470, %fd46, %fd1599;
	fma.rn.f64 	%fd1601, %fd1474, %fd52, %fd1600;
	mul.f64 	%fd1602, %fd1476, %fd46;
	sub.f64 	%fd1603, %fd1601, %fd1602;
	add.f64 	%fd1604, %fd1592, %fd1603;
	mul.f64 	%fd1605, %fd1474, %fd46;
	fma.rn.f64 	%fd1606, %fd1476, %fd52, %fd1605;
	fma.rn.f64 	%fd1607, %fd46, %fd1471, %fd1606;
	mul.f64 	%fd1608, %fd1470, %fd52;
	sub.f64 	%fd1609, %fd1607, %fd1608;
	add.f64 	%fd1610, %fd1598, %fd1609;
	mul.f64 	%fd1611, %fd1490, %fd50;
	fma.rn.f64 	%fd1612, %fd1489, %fd44, %fd1611;
	fma.rn.f64 	%fd1613, %fd1493, %fd50, %fd1612;
	mul.f64 	%fd1614, %fd1495, %fd44;
	sub.f64 	%fd1615, %fd1613, %fd1614;
	add.f64 	%fd1616, %fd1604, %fd1615;
	mul.f64 	%fd1617, %fd1493, %fd44;
	fma.rn.f64 	%fd1618, %fd1495, %fd50, %fd1617;
	fma.rn.f64 	%fd1619, %fd44, %fd1490, %fd1618;
	mul.f64 	%fd1620, %fd1489, %fd50;
	sub.f64 	%fd1621, %fd1619, %fd1620;
	add.f64 	%fd1622, %fd1610, %fd1621;
	mul.f64 	%fd1623, %fd1506, %fd51;
	fma.rn.f64 	%fd1624, %fd1505, %fd45, %fd1623;
	fma.rn.f64 	%fd1625, %fd1509, %fd51, %fd1624;
	mul.f64 	%fd1626, %fd1511, %fd45;
	sub.f64 	%fd1627, %fd1625, %fd1626;
	add.f64 	%fd1628, %fd1616, %fd1627;
	mul.f64 	%fd1629, %fd1509, %fd45;
	fma.rn.f64 	%fd1630, %fd1511, %fd51, %fd1629;
	fma.rn.f64 	%fd1631, %fd45, %fd1506, %fd1630;
	mul.f64 	%fd1632, %fd1505, %fd51;
	sub.f64 	%fd1633, %fd1631, %fd1632;
	add.f64 	%fd1634, %fd1622, %fd1633;
	mul.f64 	%fd1635, %fd1522, %fd52;
	fma.rn.f64 	%fd1636, %fd1521, %fd46, %fd1635;
	fma.rn.f64 	%fd1637, %fd1525, %fd52, %fd1636;
	mul.f64 	%fd1638, %fd1527, %fd46;
	sub.f64 	%fd1639, %fd1637, %fd1638;
	add.f64 	%fd1640, %fd1628, %fd1639;
	mul.f64 	%fd1641, %fd1525, %fd46;
	fma.rn.f64 	%fd1642, %fd1527, %fd52, %fd1641;
	fma.rn.f64 	%fd1643, %fd46, %fd1522, %fd1642;
	mul.f64 	%fd1644, %fd1521, %fd52;
	sub.f64 	%fd1645, %fd1643, %fd1644;
	add.f64 	%fd1646, %fd1634, %fd1645;
	st.local.v2.f64 	[%rd112], {%fd1640, %fd1646};
	ld.local.v2.f64 	{%fd1647, %fd1648}, [%rd112+16];
	mul.f64 	%fd1649, %fd1388, %fd53;
	fma.rn.f64 	%fd1650, %fd1387, %fd47, %fd1649;
	fma.rn.f64 	%fd1651, %fd1391, %fd53, %fd1650;
	mul.f64 	%fd1652, %fd1393, %fd47;
	sub.f64 	%fd1653, %fd1651, %fd1652;
	add.f64 	%fd1654, %fd1647, %fd1653;
	mul.f64 	%fd1655, %fd1391, %fd47;
	fma.rn.f64 	%fd1656, %fd1393, %fd53, %fd1655;
	fma.rn.f64 	%fd1657, %fd47, %fd1388, %fd1656;
	mul.f64 	%fd1658, %fd1387, %fd53;
	sub.f64 	%fd1659, %fd1657, %fd1658;
	add.f64 	%fd1660, %fd1648, %fd1659;
	mul.f64 	%fd1661, %fd1404, %fd54;
	fma.rn.f64 	%fd1662, %fd1403, %fd48, %fd1661;
	fma.rn.f64 	%fd1663, %fd1407, %fd54, %fd1662;
	mul.f64 	%fd1664, %fd1409, %fd48;
	sub.f64 	%fd1665, %fd1663, %fd1664;
	add.f64 	%fd1666, %fd1654, %fd1665;
	mul.f64 	%fd1667, %fd1407, %fd48;
	fma.rn.f64 	%fd1668, %fd1409, %fd54, %fd1667;
	fma.rn.f64 	%fd1669, %fd48, %fd1404, %fd1668;
	mul.f64 	%fd1670, %fd1403, %fd54;
	sub.f64 	%fd1671, %fd1669, %fd1670;
	add.f64 	%fd1672, %fd1660, %fd1671;
	mul.f64 	%fd1673, %fd1420, %fd55;
	fma.rn.f64 	%fd1674, %fd1419, %fd49, %fd1673;
	fma.rn.f64 	%fd1675, %fd1423, %fd55, %fd1674;
	mul.f64 	%fd1676, %fd1425, %fd49;
	sub.f64 	%fd1677, %fd1675, %fd1676;
	add.f64 	%fd1678, %fd1666, %fd1677;
	mul.f64 	%fd1679, %fd1423, %fd49;
	fma.rn.f64 	%fd1680, %fd1425, %fd55, %fd1679;
	fma.rn.f64 	%fd1681, %fd49, %fd1420, %fd1680;
	mul.f64 	%fd1682, %fd1419, %fd55;
	sub.f64 	%fd1683, %fd1681, %fd1682;
	add.f64 	%fd1684, %fd1672, %fd1683;
	mul.f64 	%fd1685, %fd1439, %fd53;
	fma.rn.f64 	%fd1686, %fd1438, %fd47, %fd1685;
	fma.rn.f64 	%fd1687, %fd1442, %fd53, %fd1686;
	mul.f64 	%fd1688, %fd1444, %fd47;
	sub.f64 	%fd1689, %fd1687, %fd1688;
	add.f64 	%fd1690, %fd1678, %fd1689;
	mul.f64 	%fd1691, %fd1442, %fd47;
	fma.rn.f64 	%fd1692, %fd1444, %fd53, %fd1691;
	fma.rn.f64 	%fd1693, %fd47, %fd1439, %fd1692;
	mul.f64 	%fd1694, %fd1438, %fd53;
	sub.f64 	%fd1695, %fd1693, %fd1694;
	add.f64 	%fd1696, %fd1684, %fd1695;
	mul.f64 	%fd1697, %fd1455, %fd54;
	fma.rn.f64 	%fd1698, %fd1454, %fd48, %fd1697;
	fma.rn.f64 	%fd1699, %fd1458, %fd54, %fd1698;
	mul.f64 	%fd1700, %fd1460, %fd48;
	sub.f64 	%fd1701, %fd1699, %fd1700;
	add.f64 	%fd1702, %fd1690, %fd1701;
	mul.f64 	%fd1703, %fd1458, %fd48;
	fma.rn.f64 	%fd1704, %fd1460, %fd54, %fd1703;
	fma.rn.f64 	%fd1705, %fd48, %fd1455, %fd1704;
	mul.f64 	%fd1706, %fd1454, %fd54;
	sub.f64 	%fd1707, %fd1705, %fd1706;
	add.f64 	%fd1708, %fd1696, %fd1707;
	mul.f64 	%fd1709, %fd1471, %fd55;
	fma.rn.f64 	%fd1710, %fd1470, %fd49, %fd1709;
	fma.rn.f64 	%fd1711, %fd1474, %fd55, %fd1710;
	mul.f64 	%fd1712, %fd1476, %fd49;
	sub.f64 	%fd1713, %fd1711, %fd1712;
	add.f64 	%fd1714, %fd1702, %fd1713;
	mul.f64 	%fd1715, %fd1474, %fd49;
	fma.rn.f64 	%fd1716, %fd1476, %fd55, %fd1715;
	fma.rn.f64 	%fd1717, %fd49, %fd1471, %fd1716;
	mul.f64 	%fd1718, %fd1470, %fd55;
	sub.f64 	%fd1719, %fd1717, %fd1718;
	add.f64 	%fd1720, %fd1708, %fd1719;
	mul.f64 	%fd1721, %fd1490, %fd53;
	fma.rn.f64 	%fd1722, %fd1489, %fd47, %fd1721;
	fma.rn.f64 	%fd1723, %fd1493, %fd53, %fd1722;
	mul.f64 	%fd1724, %fd1495, %fd47;
	sub.f64 	%fd1725, %fd1723, %fd1724;
	add.f64 	%fd1726, %fd1714, %fd1725;
	mul.f64 	%fd1727, %fd1493, %fd47;
	fma.rn.f64 	%fd1728, %fd1495, %fd53, %fd1727;
	fma.rn.f64 	%fd1729, %fd47, %fd1490, %fd1728;
	mul.f64 	%fd1730, %fd1489, %fd53;
	sub.f64 	%fd1731, %fd1729, %fd1730;
	add.f64 	%fd1732, %fd1720, %fd1731;
	mul.f64 	%fd1733, %fd1506, %fd54;
	fma.rn.f64 	%fd1734, %fd1505, %fd48, %fd1733;
	fma.rn.f64 	%fd1735, %fd1509, %fd54, %fd1734;
	mul.f64 	%fd1736, %fd1511, %fd48;
	sub.f64 	%fd1737, %fd1735, %fd1736;
	add.f64 	%fd1738, %fd1726, %fd1737;
	mul.f64 	%fd1739, %fd1509, %fd48;
	fma.rn.f64 	%fd1740, %fd1511, %fd54, %fd1739;
	fma.rn.f64 	%fd1741, %fd48, %fd1506, %fd1740;
	mul.f64 	%fd1742, %fd1505, %fd54;
	sub.f64 	%fd1743, %fd1741, %fd1742;
	add.f64 	%fd1744, %fd1732, %fd1743;
	mul.f64 	%fd1745, %fd1522, %fd55;
	fma.rn.f64 	%fd1746, %fd1521, %fd49, %fd1745;
	fma.rn.f64 	%fd1747, %fd1525, %fd55, %fd1746;
	mul.f64 	%fd1748, %fd1527, %fd49;
	sub.f64 	%fd1749, %fd1747, %fd1748;
	add.f64 	%fd1750, %fd1738, %fd1749;
	mul.f64 	%fd1751, %fd1525, %fd49;
	fma.rn.f64 	%fd1752, %fd1527, %fd55, %fd1751;
	fma.rn.f64 	%fd1753, %fd49, %fd1522, %fd1752;
	mul.f64 	%fd1754, %fd1521, %fd55;
	sub.f64 	%fd1755, %fd1753, %fd1754;
	add.f64 	%fd1756, %fd1744, %fd1755;
	st.local.v2.f64 	[%rd112+16], {%fd1750, %fd1756};
	add.s32 	%r194, %r194, 1;
	add.s64 	%rd113, %rd113, 48;
	add.s64 	%rd112, %rd112, 48;
	setp.ne.s32 	%p86, %r194, 3;
	@%p86 bra 	$L__BB3_77;
	add.s32 	%r172, %r172, 1;
	setp.eq.s32 	%p87, %r172, %r171;
	@%p87 bra 	$L__BB3_79;
	bra.uni 	$L__BB3_12;
$L__BB3_79:
	ld.param.u64 	%rd111, [_Z9propagateiiPdS_diS__param_6];
	ld.param.u32 	%r170, [_Z9propagateiiPdS_diS__param_1];
	ld.param.u32 	%r169, [_Z9propagateiiPdS_diS__param_0];
	add.u64 	%rd102, %SPL, 288;
	mov.b64 	%rd103, 9221120237041090560;
	st.local.u64 	[%rd102], %rd103;
	st.local.u64 	[%rd102+8], %rd103;
	st.local.u64 	[%rd102+16], %rd103;
	st.local.u64 	[%rd102+24], %rd103;
	st.local.u64 	[%rd102+32], %rd103;
	st.local.u64 	[%rd102+40], %rd103;
	st.local.u64 	[%rd102+48], %rd103;
	st.local.u64 	[%rd102+56], %rd103;
	st.local.u64 	[%rd102+64], %rd103;
	abs.s32 	%r165, %r169;
	abs.s32 	%r166, %r170;
	mul.wide.s32 	%rd104, %r165, 24;
	add.s64 	%rd105, %rd102, %rd104;
	mul.wide.s32 	%rd106, %r166, 8;
	add.s64 	%rd107, %rd105, %rd106;
	ld.local.f64 	%fd1757, [%rd107+-32];
	cvta.to.global.u64 	%rd108, %rd111;
	mul.wide.s32 	%rd109, %r1, 8;
	add.s64 	%rd110, %rd108, %rd109;
	st.global.f64 	[%rd110], %fd1757;
$L__BB3_80:
	ret;

}
.func  (.param .align 16 .b8 func_retval0[16]) __internal_trig_reduction_slowpathd(
	.param .b64 __internal_trig_reduction_slowpathd_param_0
)
{
	.local .align 8 .b8 	__local_depot4[40];
	.reg .b64 	%SP;
	.reg .b64 	%SPL;
	.reg .pred 	%p<10>;
	.reg .b32 	%r<47>;
	.reg .b64 	%rd<74>;
	.reg .b64 	%fd<5>;

	mov.u64 	%SPL, __local_depot4;
	ld.param.f64 	%fd4, [__internal_trig_reduction_slowpathd_param_0];
	add.u64 	%rd1, %SPL, 0;
	{
	.reg .b32 %temp; 
	mov.b64 	{%temp, %r1}, %fd4;
	}
	shr.u32 	%r2, %r1, 20;
	and.b32  	%r3, %r2, 2047;
	setp.eq.s32 	%p1, %r3, 2047;
	mov.b32 	%r46, 0;
	@%p1 bra 	$L__BB4_9;
	add.s32 	%r20, %r3, -1024;
	mov.b64 	%rd20, %fd4;
	shl.b64 	%rd2, %rd20, 11;
	shr.u32 	%r4, %r20, 6;
	sub.s32 	%r45, 15, %r4;
	sub.s32 	%r21, 19, %r4;
	setp.lt.u32 	%p2, %r20, 128;
	selp.b32 	%r6, 18, %r21, %p2;
	setp.ge.s32 	%p3, %r45, %r6;
	mov.b64 	%rd70, 0;
	@%p3 bra 	$L__BB4_4;
	add.s32 	%r23, %r6, %r4;
	neg.s32 	%r43, %r23;
	or.b64  	%rd3, %rd2, -9223372036854775808;
	mov.b64 	%rd70, 0;
	mov.b32 	%r42, 0;
	mov.u64 	%rd25, __cudart_i2opi_d;
	mov.u32 	%r44, %r45;
$L__BB4_3:
	.pragma "nounroll";
	mul.wide.s32 	%rd22, %r42, 8;
	add.s64 	%rd23, %rd1, %rd22;
	mul.wide.s32 	%rd24, %r44, 8;
	add.s64 	%rd26, %rd25, %rd24;
	ld.global.nc.u64 	%rd27, [%rd26];
	{
	.reg .u32 %r0, %r1, %r2, %r3, %alo, %ahi, %blo, %bhi, %clo, %chi;
	mov.b64 	{%alo,%ahi}, %rd27;
	mov.b64 	{%blo,%bhi}, %rd3;
	mov.b64 	{%clo,%chi}, %rd70;
	mad.lo.cc.u32 	%r0, %alo, %blo, %clo;
	madc.hi.cc.u32 	%r1, %alo, %blo, %chi;
	madc.hi.u32 	%r2, %alo, %bhi, 0;
	mad.lo.cc.u32 	%r1, %alo, %bhi, %r1;
	madc.hi.cc.u32 	%r2, %ahi, %blo, %r2;
	madc.hi.u32 	%r3, %ahi, %bhi, 0;
	mad.lo.cc.u32 	%r1, %ahi, %blo, %r1;
	madc.lo.cc.u32 	%r2, %ahi, %bhi, %r2;
	addc.u32 	%r3, %r3, 0;
	mov.b64 	%rd28, {%r0,%r1};
	mov.b64 	%rd70, {%r2,%r3};
	}
	st.local.u64 	[%rd23], %rd28;
	add.s32 	%r44, %r44, 1;
	add.s32 	%r43, %r43, 1;
	add.s32 	%r42, %r42, 1;
	setp.ne.s32 	%p4, %r43, -15;
	mov.u32 	%r45, %r6;
	@%p4 bra 	$L__BB4_3;
$L__BB4_4:
	cvt.s64.s32 	%rd29, %r45;
	cvt.u64.u32 	%rd30, %r4;
	add.s64 	%rd31, %rd30, %rd29;
	shl.b64 	%rd32, %rd31, 3;
	add.s64 	%rd33, %rd1, %rd32;
	st.local.u64 	[%rd33+-120], %rd70;
	and.b32  	%r15, %r2, 63;
	ld.local.u64 	%rd72, [%rd1+16];
	ld.local.u64 	%rd71, [%rd1+24];
	setp.eq.s32 	%p5, %r15, 0;
	@%p5 bra 	$L__BB4_6;
	shl.b64 	%rd34, %rd71, %r15;
	shr.u64 	%rd35, %rd72, 1;
	xor.b32  	%r24, %r15, 63;
	shr.u64 	%rd36, %rd35, %r24;
	or.b64  	%rd71, %rd34, %rd36;
	ld.local.u64 	%rd37, [%rd1+8];
	shl.b64 	%rd38, %rd72, %r15;
	shr.u64 	%rd39, %rd37, 1;
	shr.u64 	%rd40, %rd39, %r24;
	or.b64  	%rd72, %rd38, %rd40;
$L__BB4_6:
	and.b32  	%r25, %r1, -2147483648;
	shr.u64 	%rd41, %rd71, 62;
	cvt.u32.u64 	%r26, %rd41;
	mov.b64 	{%r27, %r28}, %rd71;
	mov.b64 	{%r29, %r30}, %rd72;
	shf.l.wrap.b32 	%r31, %r30, %r27, 2;
	shf.l.wrap.b32 	%r32, %r27, %r28, 2;
	mov.b64 	%rd42, {%r31, %r32};
	shl.b64 	%rd43, %rd72, 2;
	shr.u64 	%rd44, %rd42, 63;
	cvt.u32.u64 	%r33, %rd44;
	add.s32 	%r34, %r33, %r26;
	setp.eq.s32 	%p6, %r25, 0;
	neg.s32 	%r35, %r34;
	selp.b32 	%r46, %r34, %r35, %p6;
	setp.gt.s64 	%p7, %rd42, -1;
	mov.b64 	%rd45, 0;
	{
	.reg .u32 %r0, %r1, %r2, %r3, %a0, %a1, %a2, %a3, %b0, %b1, %b2, %b3;
	mov.b64 	{%a0,%a1}, %rd45;
	mov.b64 	{%a2,%a3}, %rd45;
	mov.b64 	{%b0,%b1}, %rd43;
	mov.b64 	{%b2,%b3}, %rd42;
	sub.cc.u32 	%r0, %a0, %b0;
	subc.cc.u32 	%r1, %a1, %b1;
	subc.cc.u32 	%r2, %a2, %b2;
	subc.u32 	%r3, %a3, %b3;
	mov.b64 	%rd46, {%r0,%r1};
	mov.b64 	%rd47, {%r2,%r3};
	}
	xor.b32  	%r36, %r25, -2147483648;
	selp.b64 	%rd73, %rd42, %rd47, %p7;
	selp.b64 	%rd14, %rd43, %rd46, %p7;
	selp.b32 	%r17, %r25, %r36, %p7;
	clz.b64 	%r37, %rd73;
	cvt.u64.u32 	%rd15, %r37;
	setp.eq.s32 	%p8, %r37, 0;
	@%p8 bra 	$L__BB4_8;
	cvt.u32.u64 	%r38, %rd15;
	and.b32  	%r39, %r38, 63;
	shl.b64 	%rd48, %rd73, %r39;
	shr.u64 	%rd49, %rd14, 1;
	not.b32 	%r40, %r38;
	and.b32  	%r41, %r40, 63;
	shr.u64 	%rd50, %rd49, %r41;
	or.b64  	%rd73, %rd48, %rd50;
$L__BB4_8:
	mov.b64 	%rd51, -3958705157555305931;
	{
	.reg .u32 %r0, %r1, %r2, %r3, %alo, %ahi, %blo, %bhi;
	mov.b64 	{%alo,%ahi}, %rd73;
	mov.b64 	{%blo,%bhi}, %rd51;
	mul.lo.u32 	%r0, %alo, %blo;
	mul.hi.u32 	%r1, %alo, %blo;
	mad.lo.cc.u32 	%r1, %alo, %bhi, %r1;
	madc.hi.u32 	%r2, %alo, %bhi, 0;
	mad.lo.cc.u32 	%r1, %ahi, %blo, %r1;
	madc.hi.cc.u32 	%r2, %ahi, %blo, %r2;
	madc.hi.u32 	%r3, %ahi, %bhi, 0;
	mad.lo.cc.u32 	%r2, %ahi, %bhi, %r2;
	addc.u32 	%r3, %r3, 0;
	mov.b64 	%rd52, {%r0,%r1};
	mov.b64 	%rd53, {%r2,%r3};
	}
	setp.gt.s64 	%p9, %rd53, 0;
	{
	.reg .u32 %r0, %r1, %r2, %r3, %a0, %a1, %a2, %a3, %b0, %b1, %b2, %b3;
	mov.b64 	{%a0,%a1}, %rd52;
	mov.b64 	{%a2,%a3}, %rd53;
	mov.b64 	{%b0,%b1}, %rd52;
	mov.b64 	{%b2,%b3}, %rd53;
	add.cc.u32 	%r0, %a0, %b0;
	addc.cc.u32 	%r1, %a1, %b1;
	addc.cc.u32 	%r2, %a2, %b2;
	addc.u32 	%r3, %a3, %b3;
	mov.b64 	%rd54, {%r0,%r1};
	mov.b64 	%rd55, {%r2,%r3};
	}
	selp.b64 	%rd56, %rd55, %rd53, %p9;
	selp.s64 	%rd57, -1, 0, %p9;
	sub.s64 	%rd58, %rd57, %rd15;
	cvt.u64.u32 	%rd59, %r17;
	shl.b64 	%rd60, %rd59, 32;
	add.s64 	%rd61, %rd56, 1;
	shr.u64 	%rd62, %rd61, 10;
	add.s64 	%rd63, %rd62, 1;
	shr.u64 	%rd64, %rd63, 1;
	shl.b64 	%rd65, %rd58, 52;
	add.s64 	%rd66, %rd65, %rd64;
	add.s64 	%rd67, %rd66, 4602678819172646912;
	or.b64  	%rd68, %rd67, %rd60;
	mov.b64 	%fd4, %rd68;
$L__BB4_9:
	st.param.f64 	[func_retval0], %fd4;
	st.param.b32 	[func_retval0+8], %r46;
	ret;

}


// ===== COMPILED SASS (sm_100) =====

	.target	sm_100

	.elftype	@"ET_EXEC"


//--------------------- .note.nv.tkinfo           --------------------------
	.section	.note.nv.tkinfo,"",@"SHT_NOTE"
	.sectionflags	@"SHF_NOTE_NV_TKINFO"
	.tkinfo
        /*0018*/ 	.word	0x00000002
        /*0030*/ 	.string	""
        /*0030*/ 	.string	"ptxas"
        /*0030*/ 	.string	"Cuda compilation tools, release 13.0, V13.0.88"
        /*0030*/ 	.string	"Build cuda_13.0.r13.0/compiler.36424714_0"
        /*0030*/ 	.string	"-arch sm_100 -m 64 "



//--------------------- .note.nv.cuinfo           --------------------------
	.section	.note.nv.cuinfo,"",@"SHT_NOTE"
	.sectionflags	@"SHF_NOTE_NV_CUINFO"
        /*0018*/ 	.short	0x0002
        /*001a*/ 	.short	0x0064
        /*001c*/ 	.short	0x0082
	.zero		2


//--------------------- .nv.info                  --------------------------
	.section	.nv.info,"",@"SHT_CUDA_INFO"
	.align	4


	//----- nvinfo : EIATTR_REGCOUNT
	.align		4
        /*0000*/ 	.byte	0x04, 0x2f
        /*0002*/ 	.short	(.L_9 - .L_8)
	.align		4
.L_8:
        /*0004*/ 	.word	index@(_Z22get_vacuum_probabilityPA3_A2_diiPdidS2_dd)
        /*0008*/ 	.word	0x00000028


	//----- nvinfo : EIATTR_FRAME_SIZE
	.align		4
.L_9:
        /*000c*/ 	.byte	0x04, 0x11
        /*000e*/ 	.short	(.L_11 - .L_10)
	.align		4
.L_10:
        /*0010*/ 	.word	index@($_Z22get_vacuum_probabilityPA3_A2_diiPdidS2_dd$__internal_trig_reduction_slowpathd)
        /*0014*/ 	.word	0x00000070


	//----- nvinfo : EIATTR_FRAME_SIZE
	.align		4
.L_11:
        /*0018*/ 	.byte	0x04, 0x11
        /*001a*/ 	.short	(.L_13 - .L_12)
	.align		4
.L_12:
        /*001c*/ 	.word	index@($__internal_6_$__cuda_sm20_div_rn_f64_full)
        /*0020*/ 	.word	0x00000070


	//----- nvinfo : EIATTR_FRAME_SIZE
	.align		4
.L_13:
        /*0024*/ 	.byte	0x04, 0x11
        /*0026*/ 	.short	(.L_15 - .L_14)
	.align		4
.L_14:
        /*0028*/ 	.word	index@(_Z22get_vacuum_probabilityPA3_A2_diiPdidS2_dd)
        /*002c*/ 	.word	0x00000070


	//----- nvinfo : EIATTR_REGCOUNT
	.align		4
.L_15:
        /*0030*/ 	.byte	0x04, 0x2f
        /*0032*/ 	.short	(.L_17 - .L_16)
	.align		4
.L_16:
        /*0034*/ 	.word	index@(_Z15propagateLineariiddPdS_i)
        /*0038*/ 	.word	0x000000c2


	//----- nvinfo : EIATTR_FRAME_SIZE
	.align		4
.L_17:
        /*003c*/ 	.byte	0x04, 0x11
        /*003e*/ 	.short	(.L_19 - .L_18)
	.align		4
.L_18:
        /*0040*/ 	.word	index@($_Z15propagateLineariiddPdS_i$__internal_trig_reduction_slowpathd)
        /*0044*/ 	.word	0x00000120


	//----- nvinfo : EIATTR_FRAME_SIZE
	.align		4
.L_19:
        /*0048*/ 	.byte	0x04, 0x11
        /*004a*/ 	.short	(.L_21 - .L_20)
	.align		4
.L_20:
        /*004c*/ 	.word	index@($__internal_5_$__cuda_sm20_dsqrt_rn_f64_mediumpath_v1)
        /*0050*/ 	.word	0x00000120


	//----- nvinfo : EIATTR_FRAME_SIZE
	.align		4
.L_21:
        /*0054*/ 	.byte	0x04, 0x11
        /*0056*/ 	.short	(.L_23 - .L_22)
	.align		4
.L_22:
        /*0058*/ 	.word	index@($__internal_4_$__cuda_sm20_div_rn_f64_full)
        /*005c*/ 	.word	0x00000120


	//----- nvinfo : EIATTR_FRAME_SIZE
	.align		4
.L_23:
        /*0060*/ 	.byte	0x04, 0x11
        /*0062*/ 	.short	(.L_25 - .L_24)
	.align		4
.L_24:
        /*0064*/ 	.word	index@(_Z15propagateLineariiddPdS_i)
        /*0068*/ 	.word	0x00000120


	//----- nvinfo : EIATTR_REGCOUNT
	.align		4
.L_25:
        /*006c*/ 	.byte	0x04, 0x2f
        /*006e*/ 	.short	(.L_27 - .L_26)
	.align		4
.L_26:
        /*0070*/ 	.word	index@(_Z18propagateLinearAllPiS_ddPdS0_i)
        /*0074*/ 	.word	0x000000d4


	//----- nvinfo : EIATTR_FRAME_SIZE
	.align		4
.L_27:
        /*0078*/ 	.byte	0x04, 0x11
        /*007a*/ 	.short	(.L_29 - .L_28)
	.align		4
.L_28:
        /*007c*/ 	.word	index@($_Z18propagateLinearAllPiS_ddPdS0_i$__internal_trig_reduction_slowpathd)
        /*0080*/ 	.word	0x00000120


	//----- nvinfo : EIATTR_FRAME_SIZE
	.align		4
.L_29:
        /*0084*/ 	.byte	0x04, 0x11
        /*0086*/ 	.short	(.L_31 - .L_30)
	.align		4
.L_30:
        /*0088*/ 	.word	index@($__internal_3_$__cuda_sm20_dsqrt_rn_f64_mediumpath_v1)
        /*008c*/ 	.word	0x00000120


	//----- nvinfo : EIATTR_FRAME_SIZE
	.align		4
.L_31:
        /*0090*/ 	.byte	0x04, 0x11
        /*0092*/ 	.short	(.L_33 - .L_32)
	.align		4
.L_32:
        /*0094*/ 	.word	index@($__internal_2_$__cuda_sm20_div_rn_f64_full)
        /*0098*/ 	.word	0x00000120


	//----- nvinfo : EIATTR_FRAME_SIZE
	.align		4
.L_33:
        /*009c*/ 	.byte	0x04, 0x11
        /*009e*/ 	.short	(.L_35 - .L_34)
	.align		4
.L_34:
        /*00a0*/ 	.word	index@(_Z18propagateLinearAllPiS_ddPdS0_i)
        /*00a4*/ 	.word	0x00000120


	//----- nvinfo : EIATTR_REGCOUNT
	.align		4
.L_35:
        /*00a8*/ 	.byte	0x04, 0x2f
        /*00aa*/ 	.short	(.L_37 - .L_36)
	.align		4
.L_36:
        /*00ac*/ 	.word	index@(_Z9propagateiiPdS_diS_)
        /*00b0*/ 	.word	0x000000f4


	//----- nvinfo : EIATTR_FRAME_SIZE
	.align		4
.L_37:
        /*00b4*/ 	.byte	0x04, 0x11
        /*00b6*/ 	.short	(.L_39 - .L_38)
	.align		4
.L_38:
        /*00b8*/ 	.word	index@($_Z9propagateiiPdS_diS_$__internal_trig_reduction_slowpathd)
        /*00bc*/ 	.word	0x00000230


	//----- nvinfo : EIATTR_FRAME_SIZE
	.align		4
.L_39:
        /*00c0*/ 	.byte	0x04, 0x11
        /*00c2*/ 	.short	(.L_41 - .L_40)
	.align		4
.L_40:
        /*00c4*/ 	.word	index@($__internal_1_$__cuda_sm20_dsqrt_rn_f64_mediumpath_v1)
        /*00c8*/ 	.word	0x00000230


	//----- nvinfo : EIATTR_FRAME_SIZE
	.align		4
.L_41:
        /*00cc*/ 	.byte	0x04, 0x11
        /*00ce*/ 	.short	(.L_43 - .L_42)
	.align		4
.L_42:
        /*00d0*/ 	.word	index@($__internal_0_$__cuda_sm20_div_rn_f64_full)
        /*00d4*/ 	.word	0x00000230


	//----- nvinfo : EIATTR_FRAME_SIZE
	.align		4
.L_43:
        /*00d8*/ 	.byte	0x04, 0x11
        /*00da*/ 	.short	(.L_45 - .L_44)
	.align		4
.L_44:
        /*00dc*/ 	.word	index@(_Z9propagateiiPdS_diS_)
        /*00e0*/ 	.word	0x00000230


	//----- nvinfo : EIATTR_MIN_STACK_SIZE
	.align		4
.L_45:
        /*00e4*/ 	.byte	0x04, 0x12
        /*00e6*/ 	.short	(.L_47 - .L_46)
	.align		4
.L_46:
        /*00e8*/ 	.word	index@(_Z9propagateiiPdS_diS_)
        /*00ec*/ 	.word	0x00000230


	//----- nvinfo : EIATTR_MIN_STACK_SIZE
	.align		4
.L_47:
        /*00f0*/ 	.byte	0x04, 0x12
        /*00f2*/ 	.short	(.L_49 - .L_48)
	.align		4
.L_48:
        /*00f4*/ 	.word	index@(_Z18propagateLinearAllPiS_ddPdS0_i)
        /*00f8*/ 	.word	0x00000120


	//----- nvinfo : EIATTR_MIN_STACK_SIZE
	.align		4
.L_49:
        /*00fc*/ 	.byte	0x04, 0x12
        /*00fe*/ 	.short	(.L_51 - .L_50)
	.align		4
.L_50:
        /*0100*/ 	.word	index@(_Z15propagateLineariiddPdS_i)
        /*0104*/ 	.word	0x00000120


	//----- nvinfo : EIATTR_MIN_STACK_SIZE
	.align		4
.L_51:
        /*0108*/ 	.byte	0x04, 0x12
        /*010a*/ 	.short	(.L_53 - .L_52)
	.align		4
.L_52:
        /*010c*/ 	.word	index@(_Z22get_vacuum_probabilityPA3_A2_diiPdidS2_dd)
        /*0110*/ 	.word	0x00000070
.L_53:


//--------------------- .nv.compat                --------------------------
	.section	.nv.compat,"",@"SHT_CUDA_COMPAT_INFO"
	.align	4
        /*0000*/ 	.byte	0x02, 0x09, 0x00, 0x00, 0x02, 0x02, 0x01, 0x00, 0x02, 0x05, 0x05, 0x00, 0x03, 0x07, 0x01, 0x01
        /*0010*/ 	.byte	0x02, 0x03, 0x00, 0x00, 0x02, 0x06, 0x01, 0x00, 0x04, 0x0b, 0x08, 0x00, 0x01, 0x00, 0x00, 0x00
        /*0020*/ 	.byte	0x00, 0x00, 0x00, 0x00


//--------------------- .nv.info._Z9propagateiiPdS_diS_ --------------------------
	.section	.nv.info._Z9propagateiiPdS_diS_,"",@"SHT_CUDA_INFO"
	.sectionflags	@""
	.align	4


	//----- nvinfo : EIATTR_CUDA_API_VERSION
	.align		4
        /*0000*/ 	.byte	0x04, 0x37
        /*0002*/ 	.short	(.L_55 - .L_54)
.L_54:
        /*0004*/ 	.word	0x00000082


	//----- nvinfo : EIATTR_KPARAM_INFO
	.align		4
.L_55:
        /*0008*/ 	.byte	0x04, 0x17
        /*000a*/ 	.short	(.L_57 - .L_56)
.L_56:
        /*000c*/ 	.word	0x00000000
        /*0010*/ 	.short	0x0006
        /*0012*/ 	.short	0x0028
        /*0014*/ 	.byte	0x00, 0xf5, 0x21, 0x00


	//----- nvinfo : EIATTR_KPARAM_INFO
	.align		4
.L_57:
        /*0018*/ 	.byte	0x04, 0x17
        /*001a*/ 	.short	(.L_59 - .L_58)
.L_58:
        /*001c*/ 	.word	0x00000000
        /*0020*/ 	.short	0x0005
        /*0022*/ 	.short	0x0020
        /*0024*/ 	.byte	0x00, 0xf0, 0x11, 0x00


	//----- nvinfo : EIATTR_KPARAM_INFO
	.align		4
.L_59:
        /*0028*/ 	.byte	0x04, 0x17
        /*002a*/ 	.short	(.L_61 - .L_60)
.L_60:
        /*002c*/ 	.word	0x00000000
        /*0030*/ 	.short	0x0004
        /*0032*/ 	.short	0x0018
        /*0034*/ 	.byte	0x00, 0xf0, 0x21, 0x00


	//----- nvinfo : EIATTR_KPARAM_INFO
	.align		4
.L_61:
        /*0038*/ 	.byte	0x04, 0x17
        /*003a*/ 	.short	(.L_63 - .L_62)
.L_62:
        /*003c*/ 	.word	0x00000000
        /*0040*/ 	.short	0x0003
        /*0042*/ 	.short	0x0010
        /*0044*/ 	.byte	0x00, 0xf5, 0x21, 0x00


	//----- nvinfo : EIATTR_KPARAM_INFO
	.align		4
.L_63:
        /*0048*/ 	.byte	0x04, 0x17
        /*004a*/ 	.short	(.L_65 - .L_64)
.L_64:
        /*004c*/ 	.word	0x00000000
        /*0050*/ 	.short	0x0002
        /*0052*/ 	.short	0x0008
        /*0054*/ 	.byte	0x00, 0xf5, 0x21, 0x00


	//----- nvinfo : EIATTR_KPARAM_INFO
	.align		4
.L_65:
        /*0058*/ 	.byte	0x04, 0x17
        /*005a*/ 	.short	(.L_67 - .L_66)
.L_66:
        /*005c*/ 	.word	0x00000000
        /*0060*/ 	.short	0x0001
        /*0062*/ 	.short	0x0004
        /*0064*/ 	.byte	0x00, 0xf0, 0x11, 0x00


	//----- nvinfo : EIATTR_KPARAM_INFO
	.align		4
.L_67:
        /*0068*/ 	.byte	0x04, 0x17
        /*006a*/ 	.short	(.L_69 - .L_68)
.L_68:
        /*006c*/ 	.word	0x00000000
        /*0070*/ 	.short	0x0000
        /*0072*/ 	.short	0x0000
        /*0074*/ 	.byte	0x00, 0xf0, 0x11, 0x00


	//----- nvinfo : EIATTR_SPARSE_MMA_MASK
	.align		4
.L_69:
        /*0078*/ 	.byte	0x03, 0x50
        /*007a*/ 	.short	0x0000


	//----- nvinfo : EIATTR_MAXREG_COUNT
	.align		4
        /*007c*/ 	.byte	0x03, 0x1b
        /*007e*/ 	.short	0x00ff


	//----- nvinfo : EIATTR_MERCURY_ISA_VERSION
	.align		4
        /*0080*/ 	.byte	0x03, 0x5f
        /*0082*/ 	.short	0x0101


	//----- nvinfo : EIATTR_VRC_CTA_INIT_COUNT
	.align		4
        /*0084*/ 	.byte	0x02, 0x4a
	.zero		1
	.zero		1


	//----- nvinfo : EIATTR_EXIT_INSTR_OFFSETS
	.align		4
        /*0088*/ 	.byte	0x04, 0x1c
        /*008a*/ 	.short	(.L_71 - .L_70)


	//   ....[0]....
.L_70:
        /*008c*/ 	.word	0x00000080


	//   ....[1]....
        /*0090*/ 	.word	0x00010070


	//----- nvinfo : EIATTR_CRS_STACK_SIZE
	.align		4
.L_71:
        /*0094*/ 	.byte	0x04, 0x1e
        /*0096*/ 	.short	(.L_73 - .L_72)
.L_72:
        /*0098*/ 	.word	0x00000000


	//----- nvinfo : EIATTR_CBANK_PARAM_SIZE
	.align		4
.L_73:
        /*009c*/ 	.byte	0x03, 0x19
        /*009e*/ 	.short	0x0030


	//----- nvinfo : EIATTR_PARAM_CBANK
	.align		4
        /*00a0*/ 	.byte	0x04, 0x0a
        /*00a2*/ 	.short	(.L_75 - .L_74)
	.align		4
.L_74:
        /*00a4*/ 	.word	index@(.nv.constant0._Z9propagateiiPdS_diS_)
        /*00a8*/ 	.short	0x0380
        /*00aa*/ 	.short	0x0030


	//----- nvinfo : EIATTR_SW_WAR
	.align		4
.L_75:
        /*00ac*/ 	.byte	0x04, 0x36
        /*00ae*/ 	.short	(.L_77 - .L_76)
.L_76:
        /*00b0*/ 	.word	0x00000008
.L_77:


//--------------------- .nv.info._Z18propagateLinearAllPiS_ddPdS0_i --------------------------
	.section	.nv.info._Z18propagateLinearAllPiS_ddPdS0_i,"",@"SHT_CUDA_INFO"
	.sectionflags	@""
	.align	4


	//----- nvinfo : EIATTR_CUDA_API_VERSION
	.align		4
        /*0000*/ 	.byte	0x04, 0x37
        /*0002*/ 	.short	(.L_79 - .L_78)
.L_78:
        /*0004*/ 	.word	0x00000082


	//----- nvinfo : EIATTR_KPARAM_INFO
	.align		4
.L_79:
        /*0008*/ 	.byte	0x04, 0x17
        /*000a*/ 	.short	(.L_81 - .L_80)
.L_80:
        /*000c*/ 	.word	0x00000000
        /*0010*/ 	.short	0x0006
        /*0012*/ 	.short	0x0030
        /*0014*/ 	.byte	0x00, 0xf0, 0x11, 0x00


	//----- nvinfo : EIATTR_KPARAM_INFO
	.align		4
.L_81:
        /*0018*/ 	.byte	0x04, 0x17
        /*001a*/ 	.short	(.L_83 - .L_82)
.L_82:
        /*001c*/ 	.word	0x00000000
        /*0020*/ 	.short	0x0005
        /*0022*/ 	.short	0x0028
        /*0024*/ 	.byte	0x00, 0xf5, 0x21, 0x00


	//----- nvinfo : EIATTR_KPARAM_INFO
	.align		4
.L_83:
        /*0028*/ 	.byte	0x04, 0x17
        /*002a*/ 	.short	(.L_85 - .L_84)
.L_84:
        /*002c*/ 	.word	0x00000000
        /*0030*/ 	.short	0x0004
        /*0032*/ 	.short	0x0020
        /*0034*/ 	.byte	0x00, 0xf5, 0x21, 0x00


	//----- nvinfo : EIATTR_KPARAM_INFO
	.align		4
.L_85:
        /*0038*/ 	.byte	0x04, 0x17
        /*003a*/ 	.short	(.L_87 - .L_86)
.L_86:
        /*003c*/ 	.word	0x00000000
        /*0040*/ 	.short	0x0003
        /*0042*/ 	.short	0x0018
        /*0044*/ 	.byte	0x00, 0xf0, 0x21, 0x00


	//----- nvinfo : EIATTR_KPARAM_INFO
	.align		4
.L_87:
        /*0048*/ 	.byte	0x04, 0x17
        /*004a*/ 	.short	(.L_89 - .L_88)
.L_88:
        /*004c*/ 	.word	0x00000000
        /*0050*/ 	.short	0x0002
        /*0052*/ 	.short	0x0010
        /*0054*/ 	.byte	0x00, 0xf0, 0x21, 0x00


	//----- nvinfo : EIATTR_KPARAM_INFO
	.align		4
.L_89:
        /*0058*/ 	.byte	0x04, 0x17
        /*005a*/ 	.short	(.L_91 - .L_90)
.L_90:
        /*005c*/ 	.word	0x00000000
        /*0060*/ 	.short	0x0001
        /*0062*/ 	.short	0x0008
        /*0064*/ 	.byte	0x00, 0xf5, 0x21, 0x00


	//----- nvinfo : EIATTR_KPARAM_INFO
	.align		4
.L_91:
        /*0068*/ 	.byte	0x04, 0x17
        /*006a*/ 	.short	(.L_93 - .L_92)
.L_92:
        /*006c*/ 	.word	0x00000000
        /*0070*/ 	.short	0x0000
        /*0072*/ 	.short	0x0000
        /*0074*/ 	.byte	0x00, 0xf5, 0x21, 0x00


	//----- nvinfo : EIATTR_SPARSE_MMA_MASK
	.align		4
.L_93:
        /*0078*/ 	.byte	0x03, 0x50
        /*007a*/ 	.short	0x0000


	//----- nvinfo : EIATTR_MAXREG_COUNT
	.align		4
        /*007c*/ 	.byte	0x03, 0x1b
        /*007e*/ 	.short	0x00ff


	//----- nvinfo : EIATTR_MERCURY_ISA_VERSION
	.align		4
        /*0080*/ 	.byte	0x03, 0x5f
        /*0082*/ 	.short	0x0101


	//----- nvinfo : EIATTR_VRC_CTA_INIT_COUNT
	.align		4
        /*0084*/ 	.byte	0x02, 0x4a
	.zero		1
	.zero		1


	//----- nvinfo : EIATTR_EXIT_INSTR_OFFSETS
	.align		4
        /*0088*/ 	.byte	0x04, 0x1c
        /*008a*/ 	.short	(.L_95 - .L_94)


	//   ....[0]....
.L_94:
        /*008c*/ 	.word	0x00000080


	//   ....[1]....
        /*0090*/ 	.word	0x0000e6b0


	//----- nvinfo : EIATTR_CRS_STACK_SIZE
	.align		4
.L_95:
        /*0094*/ 	.byte	0x04, 0x1e
        /*0096*/ 	.short	(.L_97 - .L_96)
.L_96:
        /*0098*/ 	.word	0x00000000


	//----- nvinfo : EIATTR_CBANK_PARAM_SIZE
	.align		4
.L_97:
        /*009c*/ 	.byte	0x03, 0x19
        /*009e*/ 	.short	0x0034


	//----- nvinfo : EIATTR_PARAM_CBANK
	.align		4
        /*00a0*/ 	.byte	0x04, 0x0a
        /*00a2*/ 	.short	(.L_99 - .L_98)
	.align		4
.L_98:
        /*00a4*/ 	.word	index@(.nv.constant0._Z18propagateLinearAllPiS_ddPdS0_i)
        /*00a8*/ 	.short	0x0380
        /*00aa*/ 	.short	0x0034


	//----- nvinfo : EIATTR_SW_WAR
	.align		4
.L_99:
        /*00ac*/ 	.byte	0x04, 0x36
        /*00ae*/ 	.short	(.L_101 - .L_100)
.L_100:
        /*00b0*/ 	.word	0x00000008
.L_101:


//--------------------- .nv.info._Z15propagateLineariiddPdS_i --------------------------
	.section	.nv.info._Z15propagateLineariiddPdS_i,"",@"SHT_CUDA_INFO"
	.sectionflags	@""
	.align	4


	//----- nvinfo : EIATTR_CUDA_API_VERSION
	.align		4
        /*0000*/ 	.byte	0x04, 0x37
        /*0002*/ 	.short	(.L_103 - .L_102)
.L_102:
        /*0004*/ 	.word	0x00000082


	//----- nvinfo : EIATTR_KPARAM_INFO
	.align		4
.L_103:
        /*0008*/ 	.byte	0x04, 0x17
        /*000a*/ 	.short	(.L_105 - .L_104)
.L_104:
        /*000c*/ 	.word	0x00000000
        /*0010*/ 	.short	0x0006
        /*0012*/ 	.short	0x0028
        /*0014*/ 	.byte	0x00, 0xf0, 0x11, 0x00


	//----- nvinfo : EIATTR_KPARAM_INFO
	.align		4
.L_105:
        /*0018*/ 	.byte	0x04, 0x17
        /*001a*/ 	.short	(.L_107 - .L_106)
.L_106:
        /*001c*/ 	.word	0x00000000
        /*0020*/ 	.short	0x0005
        /*0022*/ 	.short	0x0020
        /*0024*/ 	.byte	0x00, 0xf5, 0x21, 0x00


	//----- nvinfo : EIATTR_KPARAM_INFO
	.align		4
.L_107:
        /*0028*/ 	.byte	0x04, 0x17
        /*002a*/ 	.short	(.L_109 - .L_108)
.L_108:
        /*002c*/ 	.word	0x00000000
        /*0030*/ 	.short	0x0004
        /*0032*/ 	.short	0x0018
        /*0034*/ 	.byte	0x00, 0xf5, 0x21, 0x00


	//----- nvinfo : EIATTR_KPARAM_INFO
	.align		4
.L_109:
        /*0038*/ 	.byte	0x04, 0x17
        /*003a*/ 	.short	(.L_111 - .L_110)
.L_110:
        /*003c*/ 	.word	0x00000000
        /*0040*/ 	.short	0x0003
        /*0042*/ 	.short	0x0010
        /*0044*/ 	.byte	0x00, 0xf0, 0x21, 0x00


	//----- nvinfo : EIATTR_KPARAM_INFO
	.align		4
.L_111:
        /*0048*/ 	.byte	0x04, 0x17
        /*004a*/ 	.short	(.L_113 - .L_112)
.L_112:
        /*004c*/ 	.word	0x00000000
        /*0050*/ 	.short	0x0002
        /*0052*/ 	.short	0x0008
        /*0054*/ 	.byte	0x00, 0xf0, 0x21, 0x00


	//----- nvinfo : EIATTR_KPARAM_INFO
	.align		4
.L_113:
        /*0058*/ 	.byte	0x04, 0x17
        /*005a*/ 	.short	(.L_115 - .L_114)
.L_114:
        /*005c*/ 	.word	0x00000000
        /*0060*/ 	.short	0x0001
        /*0062*/ 	.short	0x0004
        /*0064*/ 	.byte	0x00, 0xf0, 0x11, 0x00


	//----- nvinfo : EIATTR_KPARAM_INFO
	.align		4
.L_115:
        /*0068*/ 	.byte	0x04, 0x17
        /*006a*/ 	.short	(.L_117 - .L_116)
.L_116:
        /*006c*/ 	.word	0x00000000
        /*0070*/ 	.short	0x0000
        /*0072*/ 	.short	0x0000
        /*0074*/ 	.byte	0x00, 0xf0, 0x11, 0x00


	//----- nvinfo : EIATTR_SPARSE_MMA_MASK
	.align		4
.L_117:
        /*0078*/ 	.byte	0x03, 0x50
        /*007a*/ 	.short	0x0000


	//----- nvinfo : EIATTR_MAXREG_COUNT
	.align		4
        /*007c*/ 	.byte	0x03, 0x1b
        /*007e*/ 	.short	0x00ff


	//----- nvinfo : EIATTR_MERCURY_ISA_VERSION
	.align		4
        /*0080*/ 	.byte	0x03, 0x5f
        /*0082*/ 	.short	0x0101


	//----- nvinfo : EIATTR_VRC_CTA_INIT_COUNT
	.align		4
        /*0084*/ 	.byte	0x02, 0x4a
	.zero		1
	.zero		1


	//----- nvinfo : EIATTR_EXIT_INSTR_OFFSETS
	.align		4
        /*0088*/ 	.byte	0x04, 0x1c
        /*008a*/ 	.short	(.L_119 - .L_118)


	//   ....[0]....
.L_118:
        /*008c*/ 	.word	0x00000080


	//   ....[1]....
        /*0090*/ 	.word	0x0000eeb0


	//----- nvinfo : EIATTR_CRS_STACK_SIZE
	.align		4
.L_119:
        /*0094*/ 	.byte	0x04, 0x1e
        /*0096*/ 	.short	(.L_121 - .L_120)
.L_120:
        /*0098*/ 	.word	0x00000000


	//----- nvinfo : EIATTR_CBANK_PARAM_SIZE
	.align		4
.L_121:
        /*009c*/ 	.byte	0x03, 0x19
        /*009e*/ 	.short	0x002c


	//----- nvinfo : EIATTR_PARAM_CBANK
	.align		4
        /*00a0*/ 	.byte	0x04, 0x0a
        /*00a2*/ 	.short	(.L_123 - .L_122)
	.align		4
.L_122:
        /*00a4*/ 	.word	index@(.nv.constant0._Z15propagateLineariiddPdS_i)
        /*00a8*/ 	.short	0x0380
        /*00aa*/ 	.short	0x002c


	//----- nvinfo : EIATTR_SW_WAR
	.align		4
.L_123:
        /*00ac*/ 	.byte	0x04, 0x36
        /*00ae*/ 	.short	(.L_125 - .L_124)
.L_124:
        /*00b0*/ 	.word	0x00000008
.L_125:


//--------------------- .nv.info._Z22get_vacuum_probabilityPA3_A2_diiPdidS2_dd --------------------------
	.section	.nv.info._Z22get_vacuum_probabilityPA3_A2_diiPdidS2_dd,"",@"SHT_CUDA_INFO"
	.sectionflags	@""
	.align	4


	//----- nvinfo : EIATTR_CUDA_API_VERSION
	.align		4
        /*0000*/ 	.byte	0x04, 0x37
        /*0002*/ 	.short	(.L_127 - .L_126)
.L_126:
        /*0004*/ 	.word	0x00000082


	//----- nvinfo : EIATTR_KPARAM_INFO
	.align		4
.L_127:
        /*0008*/ 	.byte	0x04, 0x17
        /*000a*/ 	.short	(.L_129 - .L_128)
.L_128:
        /*000c*/ 	.word	0x00000000
        /*0010*/ 	.short	0x0008
        /*0012*/ 	.short	0x0038
        /*0014*/ 	.byte	0x00, 0xf0, 0x21, 0x00


	//----- nvinfo : EIATTR_KPARAM_INFO
	.align		4
.L_129:
        /*0018*/ 	.byte	0x04, 0x17
        /*001a*/ 	.short	(.L_131 - .L_130)
.L_130:
        /*001c*/ 	.word	0x00000000
        /*0020*/ 	.short	0x0007
        /*0022*/ 	.short	0x0030
        /*0024*/ 	.byte	0x00, 0xf0, 0x21, 0x00


	//----- nvinfo : EIATTR_KPARAM_INFO
	.align		4
.L_131:
        /*0028*/ 	.byte	0x04, 0x17
        /*002a*/ 	.short	(.L_133 - .L_132)
.L_132:
        /*002c*/ 	.word	0x00000000
        /*0030*/ 	.short	0x0006
        /*0032*/ 	.short	0x0028
        /*0034*/ 	.byte	0x00, 0xf5, 0x21, 0x00


	//----- nvinfo : EIATTR_KPARAM_INFO
	.align		4
.L_133:
        /*0038*/ 	.byte	0x04, 0x17
        /*003a*/ 	.short	(.L_135 - .L_134)
.L_134:
        /*003c*/ 	.word	0x00000000
        /*0040*/ 	.short	0x0005
        /*0042*/ 	.short	0x0020
        /*0044*/ 	.byte	0x00, 0xf0, 0x21, 0x00


	//----- nvinfo : EIATTR_KPARAM_INFO
	.align		4
.L_135:
        /*0048*/ 	.byte	0x04, 0x17
        /*004a*/ 	.short	(.L_137 - .L_136)
.L_136:
        /*004c*/ 	.word	0x00000000
        /*0050*/ 	.short	0x0004
        /*0052*/ 	.short	0x0018
        /*0054*/ 	.byte	0x00, 0xf0, 0x11, 0x00


	//----- nvinfo : EIATTR_KPARAM_INFO
	.align		4
.L_137:
        /*0058*/ 	.byte	0x04, 0x17
        /*005a*/ 	.short	(.L_139 - .L_138)
.L_138:
        /*005c*/ 	.word	0x00000000
        /*0060*/ 	.short	0x0003
        /*0062*/ 	.short	0x0010
        /*0064*/ 	.byte	0x00, 0xf5, 0x21, 0x00


	//----- nvinfo : EIATTR_KPARAM_INFO
	.align		4
.L_139:
        /*0068*/ 	.byte	0x04, 0x17
        /*006a*/ 	.short	(.L_141 - .L_140)
.L_140:
        /*006c*/ 	.word	0x00000000
        /*0070*/ 	.short	0x0002
        /*0072*/ 	.short	0x000c
        /*0074*/ 	.byte	0x00, 0xf0, 0x11, 0x00


	//----- nvinfo : EIATTR_KPARAM_INFO
	.align		4
.L_141:
        /*0078*/ 	.byte	0x04, 0x17
        /*007a*/ 	.short	(.L_143 - .L_142)
.L_142:
        /*007c*/ 	.word	0x00000000
        /*0080*/ 	.short	0x0001
        /*0082*/ 	.short	0x0008
        /*0084*/ 	.byte	0x00, 0xf0, 0x11, 0x00


	//----- nvinfo : EIATTR_KPARAM_INFO
	.align		4
.L_143:
        /*0088*/ 	.byte	0x04, 0x17
        /*008a*/ 	.short	(.L_145 - .L_144)
.L_144:
        /*008c*/ 	.word	0x00000000
        /*0090*/ 	.short	0x0000
        /*0092*/ 	.short	0x0000
        /*0094*/ 	.byte	0x00, 0xf5, 0x21, 0x00


	//----- nvinfo : EIATTR_SPARSE_MMA_MASK
	.align		4
.L_145:
        /*0098*/ 	.byte	0x03, 0x50
        /*009a*/ 	.short	0x0000


	//----- nvinfo : EIATTR_MAXREG_COUNT
	.align		4
        /*009c*/ 	.byte	0x03, 0x1b
        /*009e*/ 	.short	0x00ff


	//----- nvinfo : EIATTR_MERCURY_ISA_VERSION
	.align		4
        /*00a0*/ 	.byte	0x03, 0x5f
        /*00a2*/ 	.short	0x0101


	//----- nvinfo : EIATTR_VRC_CTA_INIT_COUNT
	.align		4
        /*00a4*/ 	.byte	0x02, 0x4a
	.zero		1
	.zero		1


	//----- nvinfo : EIATTR_EXIT_INSTR_OFFSETS
	.align		4
        /*00a8*/ 	.byte	0x04, 0x1c
        /*00aa*/ 	.short	(.L_147 - .L_146)


	//   ....[0]....
.L_146:
        /*00ac*/ 	.word	0x00001410


	//----- nvinfo : EIATTR_CRS_STACK_SIZE
	.align		4
.L_147:
        /*00b0*/ 	.byte	0x04, 0x1e
        /*00b2*/ 	.short	(.L_149 - .L_148)
.L_148:
        /*00b4*/ 	.word	0x00000000


	//----- nvinfo : EIATTR_CBANK_PARAM_SIZE
	.align		4
.L_149:
        /*00b8*/ 	.byte	0x03, 0x19
        /*00ba*/ 	.short	0x0040


	//----- nvinfo : EIATTR_PARAM_CBANK
	.align		4
        /*00bc*/ 	.byte	0x04, 0x0a
        /*00be*/ 	.short	(.L_151 - .L_150)
	.align		4
.L_150:
        /*00c0*/ 	.word	index@(.nv.constant0._Z22get_vacuum_probabilityPA3_A2_diiPdidS2_dd)
        /*00c4*/ 	.short	0x0380
        /*00c6*/ 	.short	0x0040


	//----- nvinfo : EIATTR_SW_WAR
	.align		4
.L_151:
        /*00c8*/ 	.byte	0x04, 0x36
        /*00ca*/ 	.short	(.L_153 - .L_152)
.L_152:
        /*00cc*/ 	.word	0x00000008
.L_153:


//--------------------- .nv.callgraph             --------------------------
	.section	.nv.callgraph,"",@"SHT_CUDA_CALLGRAPH"
	.align	4
	.sectionentsize	8
	.align		4
        /*0000*/ 	.word	0x00000000
	.align		4
        /*0004*/ 	.word	0xffffffff
	.align		4
        /*0008*/ 	.word	0x00000000
	.align		4
        /*000c*/ 	.word	0xfffffffe
	.align		4
        /*0010*/ 	.word	0x00000000
	.align		4
        /*0014*/ 	.word	0xfffffffd
	.align		4
        /*0018*/ 	.word	0x00000000
	.align		4
        /*001c*/ 	.word	0xfffffffc


//--------------------- .nv.constant3             --------------------------
	.section	.nv.constant3,"a",@progbits
	.align	8
.nv.constant3:
	.type		dm_device,@object
	.size		dm_device,(mix_device - dm_device)
dm_device:
	.zero		216
	.type		mix_device,@object
	.size		mix_device,(device_Rhos - mix_device)
mix_device:
	.zero		864
	.type		device_Rhos,@object
	.size		device_Rhos,(device_Radii - device_Rhos)
device_Rhos:
	.zero		40
	.type		device_Radii,@object
	.size		device_Radii,(device_CosLimit - device_Radii)
device_Radii:
	.zero		40
	.type		device_CosLimit,@object
	.size		device_CosLimit,(device_YpMap - device_CosLimit)
device_CosLimit:
	.zero		40
	.type		device_YpMap,@object
	.size		device_YpMap,(.L_5 - device_YpMap)
device_YpMap:
	.zero		40
.L_5:


//--------------------- .nv.constant4             --------------------------
	.section	.nv.constant4,"a",@progbits
	.align	8
	.align		8
.nv.constant4:
        /*0000*/ 	.dword	__cudart_i2opi_d
	.align		8
        /*0008*/ 	.dword	__cudart_sin_cos_coeffs


//--------------------- .text._Z9propagateiiPdS_diS_ --------------------------
	.section	.text._Z9propagateiiPdS_diS_,"ax",@progbits
	.align	128
        .global         _Z9propagateiiPdS_diS_
        .type           _Z9propagateiiPdS_diS_,@function
        .size           _Z9propagateiiPdS_diS_,(.L_x_661 - _Z9propagateiiPdS_diS_)
        .other          _Z9propagateiiPdS_diS_,@"STO_CUDA_ENTRY STV_DEFAULT"
_Z9propagateiiPdS_diS_:
.text._Z9propagateiiPdS_diS_:
[----:B------:R-:W0:Y:S01]  /*0000*/  LDC R1, c[0x0][0x37c] ;  /* 0x0000df00ff017b82 */ /* 0x000e220000000800 */
[----:B------:R-:W1:Y:S07]  /*0010*/  S2R R3, SR_TID.X ;  /* 0x0000000000037919 */ /* 0x000e6e0000002100 */
[----:B------:R-:W1:Y:S01]  /*0020*/  S2UR UR4, SR_CTAID.X ;  /* 0x00000000000479c3 */ /* 0x000e620000002500 */
[----:B------:R-:W2:Y:S01]  /*0030*/  LDCU UR5, c[0x0][0x3a0] ;  /* 0x00007400ff0577ac */ /* 0x000ea20008000800 */
[----:B0-----:R-:W-:-:S06]  /*0040*/  VIADD R1, R1, 0xfffffdd0 ;  /* 0xfffffdd001017836 */ /* 0x001fcc0000000000 */
[----:B------:R-:W1:Y:S02]  /*0050*/  LDC R130, c[0x0][0x360] ;  /* 0x0000d800ff827b82 */ /* 0x000e640000000800 */
[----:B-1----:R-:W-:-:S05]  /*0060*/  IMAD R130, R130, UR4, R3 ;  /* 0x0000000482827c24 */ /* 0x002fca000f8e0203 */
[----:B--2---:R-:W-:-:S13]  /*0070*/  ISETP.GE.AND P0, PT, R130, UR5, PT ;  /* 0x0000000582007c0c */ /* 0x004fda000bf06270 */
[----:B------:R-:W-:Y:S05]  /*0080*/  @P0 EXIT ;  /* 0x000000000000094d */ /* 0x000fea0003800000 */
[----:B------:R-:W0:Y:S01]  /*0090*/  LDC.64 R2, c[0x0][0x390] ;  /* 0x0000e400ff027b82 */ /* 0x000e220000000a00 */
[----:B------:R-:W1:Y:S07]  /*00a0*/  LDCU.64 UR6, c[0x0][0x358] ;  /* 0x00006b00ff0677ac */ /* 0x000e6e0008000a00 */
[----:B------:R-:W2:Y:S08]  /*00b0*/  LDC.64 R12, c[0x3][0x460] ;  /* 0x00c11800ff0c7b82 */ /* 0x000eb00000000a00 */
[----:B------:R-:W3:Y:S01]  /*00c0*/  LDC.64 R4, c[0x0][0x398] ;  /* 0x0000e600ff047b82 */ /* 0x000ee20000000a00 */
[----:B0-----:R-:W-:-:S05]  /*00d0*/  IMAD.WIDE R2, R130, 0x8, R2 ;  /* 0x0000000882027825 */ /* 0x001fca00078e0202 */
[----:B-1----:R-:W4:Y:S01]  /*00e0*/  LDG.E.64 R14, desc[UR6][R2.64] ;  /* 0x00000006020e7981 */ /* 0x002f22000c1e1b00 */
[----:B------:R-:W-:Y:S01]  /*00f0*/  BSSY.RECONVERGENT B0, `(.L_x_0) ;  /* 0x0000042000007945 */ /* 0x000fe20003800200 */
[----:B--2---:R-:W-:Y:S02]  /*0100*/  DMUL R12, R12, 100000 ;  /* 0x40f86a000c0c7828 */ /* 0x004fe40000000000 */
[----:B------:R0:W-:Y:S04]  /*0110*/  STL.64 [R1+0x20], RZ ;  /* 0x000020ff01007387 */ /* 0x0001e80000100a00 */
[----:B------:R0:W-:Y:S02]  /*0120*/  STL.64 [R1+0x78], RZ ;  /* 0x000078ff01007387 */ /* 0x0001e40000100a00 */
[----:B------:R-:W-:-:S02]  /*0130*/  DMUL R6, R12, R12 ;  /* 0x0000000c0c067228 */ /* 0x000fc40000000000 */
[----:B------:R0:W-:Y:S01]  /*0140*/  STL.64 [R1+0xd0], RZ ;  /* 0x0000d0ff01007387 */ /* 0x0001e20000100a00 */
[----:B---3--:R-:W-:-:S03]  /*0150*/  DFMA R4, R4, 100000, R12 ;  /* 0x40f86a000404782b */ /* 0x008fc6000000000c */
[----:B------:R0:W-:Y:S04]  /*0160*/  STL.64 [R1+0x28], RZ ;  /* 0x000028ff01007387 */ /* 0x0001e80000100a00 */
        /* <DEDUP_REMOVED lines=25> */
[----:B------:R0:W-:Y:S01]  /*0300*/  STL.64 [R1+0x118], RZ ;  /* 0x000118ff01007387 */ /* 0x0001e20000100a00 */
[----:B----4-:R-:W-:-:S08]  /*0310*/  DFMA R18, -R14, R14, 1 ;  /* 0x3ff000000e12742b */ /* 0x010fd0000000010e */
[----:B------:R-:W-:-:S08]  /*0320*/  DMUL R6, R6, R18 ;  /* 0x0000001206067228 */ /* 0x000fd00000000000 */
[----:B------:R-:W-:Y:S01]  /*0330*/  DFMA R16, R4, R4, -R6 ;  /* 0x000000040410722b */ /* 0x000fe20000000806 */
[----:B------:R-:W-:Y:S02]  /*0340*/  IMAD.MOV.U32 R4, RZ, RZ, 0x0 ;  /* 0x00000000ff047424 */ /* 0x000fe400078e00ff */
[----:B------:R-:W-:-:S03]  /*0350*/  IMAD.MOV.U32 R5, RZ, RZ, 0x3fd80000 ;  /* 0x3fd80000ff057424 */ /* 0x000fc600078e00ff */
[----:B------:R-:W1:Y:S04]  /*0360*/  MUFU.RSQ64H R21, R17 ;  /* 0x0000001100157308 */ /* 0x000e680000001c00 */
[----:B------:R-:W-:-:S05]  /*0370*/  VIADD R20, R17, 0xfcb00000 ;  /* 0xfcb0000011147836 */ /* 0x000fca0000000000 */
[----:B------:R-:W-:Y:S01]  /*0380*/  ISETP.GE.U32.AND P0, PT, R20, 0x7ca00000, PT ;  /* 0x7ca000001400780c */ /* 0x000fe20003f06070 */
[----:B-1----:R-:W-:-:S08]  /*0390*/  DMUL R2, R20, R20 ;  /* 0x0000001414027228 */ /* 0x002fd00000000000 */
[----:B------:R-:W-:-:S08]  /*03a0*/  DFMA R2, R16, -R2, 1 ;  /* 0x3ff000001002742b */ /* 0x000fd00000000802 */
[----:B------:R-:W-:Y:S02]  /*03b0*/  DFMA R4, R2, R4, 0.5 ;  /* 0x3fe000000204742b */ /* 0x000fe40000000004 */
[----:B------:R-:W-:-:S08]  /*03c0*/  DMUL R2, R20, R2 ;  /* 0x0000000214027228 */ /* 0x000fd00000000000 */
[----:B------:R-:W-:-:S08]  /*03d0*/  DFMA R2, R4, R2, R20 ;  /* 0x000000020402722b */ /* 0x000fd00000000014 */
[----:B------:R-:W-:Y:S02]  /*03e0*/  DMUL R4, R16, R2 ;  /* 0x0000000210047228 */ /* 0x000fe40000000000 */
[----:B------:R-:W-:Y:S01]  /*03f0*/  IADD3 R11, PT, PT, R3, -0x100000, RZ ;  /* 0xfff00000030b7810 */ /* 0x000fe20007ffe0ff */
[----:B------:R-:W-:-:S05]  /*0400*/  IMAD.MOV.U32 R10, RZ, RZ, R2 ;  /* 0x000000ffff0a7224 */ /* 0x000fca00078e0002 */
[----:B------:R-:W-:-:S08]  /*0410*/  DFMA R6, R4, -R4, R16 ;  /* 0x800000040406722b */ /* 0x000fd00000000010 */
[----:B------:R-:W-:Y:S01]  /*0420*/  DFMA R8, R6, R10, R4 ;  /* 0x0000000a0608722b */ /* 0x000fe20000000004 */
[----:B0-----:R-:W-:Y:S10]  /*0430*/  @!P0 BRA `(.L_x_1) ;  /* 0x0000000000348947 */ /* 0x001ff40003800000 */
[----:B------:R-:W-:Y:S01]  /*0440*/  IMAD.MOV.U32 R36, RZ, RZ, R2 ;  /* 0x000000ffff247224 */ /* 0x000fe200078e0002 */
[----:B------:R-:W-:Y:S01]  /*0450*/  MOV R34, R6 ;  /* 0x0000000600227202 */ /* 0x000fe20000000f00 */
[----:B------:R-:W-:Y:S01]  /*0460*/  IMAD.MOV.U32 R26, RZ, RZ, R16 ;  /* 0x000000ffff1a7224 */ /* 0x000fe200078e0010 */
[----:B------:R-:W-:Y:S01]  /*0470*/  MOV R29, R11 ;  /* 0x0000000b001d7202 */ /* 0x000fe20000000f00 */
[----:B------:R-:W-:Y:S01]  /*0480*/  IMAD.MOV.U32 R27, RZ, RZ, R17 ;  /* 0x000000ffff1b7224 */ /* 0x000fe200078e0011 */
[----:B------:R-:W-:Y:S01]  /*0490*/  MOV R38, 0x4f0 ;  /* 0x000004f000267802 */ /* 0x000fe20000000f00 */
[----:B------:R-:W-:Y:S02]  /*04a0*/  IMAD.MOV.U32 R37, RZ, RZ, R7 ;  /* 0x000000ffff257224 */ /* 0x000fe400078e0007 */
[----:B------:R-:W-:Y:S02]  /*04b0*/  IMAD.MOV.U32 R28, RZ, RZ, R4 ;  /* 0x000000ffff1c7224 */ /* 0x000fe400078e0004 */
[----:B------:R-:W-:-:S02]  /*04c0*/  IMAD.MOV.U32 R39, RZ, RZ, R5 ;  /* 0x000000ffff277224 */ /* 0x000fc400078e0005 */
[----:B------:R-:W-:-:S07]  /*04d0*/  IMAD.MOV.U32 R22, RZ, RZ, R20 ;  /* 0x000000ffff167224 */ /* 0x000fce00078e0014 */
[----:B------:R-:W-:Y:S05]  /*04e0*/  CALL.REL.NOINC `($__internal_1_$__cuda_sm20_dsqrt_rn_f64_mediumpath_v1) ;  /* 0x00000100007c7944 */ /* 0x000fea0003c00000 */
[----:B------:R-:W-:Y:S02]  /*04f0*/  IMAD.MOV.U32 R8, RZ, RZ, R24 ;  /* 0x000000ffff087224 */ /* 0x000fe400078e0018 */
[----:B------:R-:W-:-:S07]  /*0500*/  IMAD.MOV.U32 R9, RZ, RZ, R25 ;  /* 0x000000ffff097224 */ /* 0x000fce00078e0019 */
.L_x_1:
[----:B------:R-:W-:Y:S05]  /*0510*/  BSYNC.RECONVERGENT B0 ;  /* 0x0000000000007941 */ /* 0x000fea0003800200 */
.L_x_0:
[----:B------:R-:W0:Y:S01]  /*0520*/  LDC.64 R4, c[0x3][0x460] ;  /* 0x00c11800ff047b82 */ /* 0x000e220000000a00 */
[----:B------:R-:W-:Y:S01]  /*0530*/  DADD R2, R14, R14 ;  /* 0x000000000e027229 */ /* 0x000fe2000000000e */
[----:B------:R1:W-:Y:S01]  /*0540*/  STL.64 [R1+0x70], RZ ;  /* 0x000070ff01007387 */ /* 0x0003e20000100a00 */
[----:B------:R-:W-:Y:S01]  /*0550*/  DFMA R8, -R12, R14, R8 ;  /* 0x0000000e0c08722b */ /* 0x000fe20000000108 */
[----:B------:R-:W-:Y:S01]  /*0560*/  BSSY.RECONVERGENT B0, `(.L_x_2) ;  /* 0x000011f000007945 */ /* 0x000fe20003800200 */
[----:B------:R-:W-:Y:S01]  /*0570*/  DSETP.GE.AND P0, PT, R14, RZ, PT ;  /* 0x000000ff0e00722a */ /* 0x000fe20003f06000 */
[----:B------:R1:W-:-:S13]  /*0580*/  STL.64 [R1+0xc8], RZ ;  /* 0x0000c8ff01007387 */ /* 0x0003da0000100a00 */
[----:B------:R-:W-:Y:S01]  /*0590*/  @P0 IMAD.MOV.U32 R0, RZ, RZ, 0x1 ;  /* 0x00000001ff000424 */ /* 0x000fe200078e00ff */
[----:B0-----:R-:W-:-:S08]  /*05a0*/  DMUL R2, R2, R4 ;  /* 0x0000000402027228 */ /* 0x001fd00000000000 */
[----:B------:R-:W-:-:S07]  /*05b0*/  DFMA R12, R2, 100000, R8 ;  /* 0x40f86a00020c782b */ /* 0x000fce0000000008 */
[----:B------:R1:W-:Y:S04]  /*05c0*/  STL.64 [R1+0x18], R12 ;  /* 0x0000180c01007387 */ /* 0x0003e80000100a00 */
[----:B------:R1:W-:Y:S01]  /*05d0*/  @P0 STL.64 [R1+0x18], R8 ;  /* 0x0000180801000387 */ /* 0x0003e20000100a00 */
[----:B------:R-:W-:Y:S05]  /*05e0*/  @P0 BRA `(.L_x_3) ;  /* 0x0000001000580947 */ /* 0x000fea0003800000 */
[----:B------:R-:W0:Y:S01]  /*05f0*/  LDCU.128 UR8, c[0x3][0x490] ;  /* 0x00c09200ff0877ac */ /* 0x000e220008000c00 */
[----:B------:R-:W-:Y:S01]  /*0600*/  IMAD.MOV.U32 R2, RZ, RZ, 0x2 ;  /* 0x00000002ff027424 */ /* 0x000fe200078e00ff */
[----:B------:R-:W-:Y:S01]  /*0610*/  BSSY.RECONVERGENT B1, `(.L_x_4) ;  /* 0x0000112000017945 */ /* 0x000fe20003800200 */
[----:B------:R-:W2:Y:S01]  /*0620*/  LDCU.64 UR4, c[0x3][0x488] ;  /* 0x00c09100ff0477ac */ /* 0x000ea20008000a00 */
[----:B------:R-:W3:Y:S01]  /*0630*/  LDCU.128 UR12, c[0x3][0x4a0] ;  /* 0x00c09400ff0c77ac */ /* 0x000ee20008000c00 */
[C---:B0-----:R-:W-:Y:S02]  /*0640*/  DSETP.GEU.AND P1, PT, R14.reuse, UR8, PT ;  /* 0x000000080e007e2a */ /* 0x041fe4000bf2e000 */
[C---:B------:R-:W-:Y:S02]  /*0650*/  DSETP.GEU.AND P2, PT, R14.reuse, UR10, PT ;  /* 0x0000000a0e007e2a */ /* 0x040fe4000bf4e000 */
[----:B--2---:R-:W-:Y:S02]  /*0660*/  DSETP.GEU.AND P0, PT, R14, UR4, PT ;  /* 0x000000040e007e2a */ /* 0x004fe4000bf0e000 */
[----:B------:R-:W-:-:S08]  /*0670*/  SEL R0, RZ, 0x1, P1 ;  /* 0x00000001ff007807 */ /* 0x000fd00000800000 */
[----:B------:R-:W-:Y:S01]  /*0680*/  @P1 IADD3 R2, PT, PT, RZ, 0x1, RZ ;  /* 0x00000001ff021810 */ /* 0x000fe20007ffe0ff */
[----:B---3--:R-:W-:-:S03]  /*0690*/  DSETP.GEU.AND P1, PT, R14, UR14, PT ;  /* 0x0000000e0e007e2a */ /* 0x008fc6000bf2e000 */
[----:B------:R-:W-:Y:S01]  /*06a0*/  @P0 IMAD.MOV R2, RZ, RZ, R0 ;  /* 0x000000ffff020224 */ /* 0x000fe200078e0200 */
[----:B------:R-:W-:-:S03]  /*06b0*/  DSETP.GEU.AND P0, PT, R14, UR12, PT ;  /* 0x0000000c0e007e2a */ /* 0x000fc6000bf0e000 */
[----:B------:R-:W-:Y:S02]  /*06c0*/  VIADD R0, R2, 0x1 ;  /* 0x0000000102007836 */ /* 0x000fe40000000000 */
[----:B------:R-:W-:-:S04]  /*06d0*/  @P2 IMAD.MOV R0, RZ, RZ, R2 ;  /* 0x000000ffff002224 */ /* 0x000fc800078e0202 */
[----:B------:R-:W-:-:S05]  /*06e0*/  VIADD R2, R0, 0x1 ;  /* 0x0000000100027836 */ /* 0x000fca0000000000 */
[----:B------:R-:W-:-:S05]  /*06f0*/  @P0 IADD3 R2, PT, PT, R0, RZ, RZ ;  /* 0x000000ff00020210 */ /* 0x000fca0007ffe0ff */
[----:B------:R-:W-:Y:S02]  /*0700*/  VIADD R16, R2, 0x1 ;  /* 0x0000000102107836 */ /* 0x000fe40000000000 */
[----:B------:R-:W-:-:S05]  /*0710*/  @P1 IMAD.MOV R16, RZ, RZ, R2 ;  /* 0x000000ffff101224 */ /* 0x000fca00078e0202 */
[----:B------:R-:W-:-:S13]  /*0720*/  ISETP.NE.AND P0, PT, R16, RZ, PT ;  /* 0x000000ff1000720c */ /* 0x000fda0003f05270 */
[----:B------:R-:W-:Y:S05]  /*0730*/  @!P0 BRA `(.L_x_5) ;  /* 0x0000000c00fc8947 */ /* 0x000fea0003800000 */
[----:B------:R-:W-:Y:S01]  /*0740*/  DMUL R2, R4, R4 ;  /* 0x0000000404027228 */ /* 0x000fe20000000000 */
[----:B-1----:R-:W0:Y:S01]  /*0750*/  LDC.64 R8, c[0x3][0x438] ;  /* 0x00c10e00ff087b82 */ /* 0x002e220000000a00 */
[----:B------:R-:W-:Y:S01]  /*0760*/  IMAD.MOV.U32 R4, RZ, RZ, 0x0 ;  /* 0x00000000ff047424 */ /* 0x000fe200078e00ff */
[----:B------:R-:W-:Y:S01]  /*0770*/  MOV R5, 0x3fd80000 ;  /* 0x3fd8000000057802 */ /* 0x000fe20000000f00 */
[----:B------:R-:W-:Y:S01]  /*0780*/  BSSY.RECONVERGENT B2, `(.L_x_6) ;  /* 0x0000022000027945 */ /* 0x000fe20003800200 */
[----:B------:R-:W-:-:S03]  /*0790*/  IMAD.SHL.U32 R0, R16, 0x2, RZ ;  /* 0x0000000210007824 */ /* 0x000fc600078e00ff */
[----:B------:R-:W-:Y:S01]  /*07a0*/  DMUL R18, R18, R2 ;  /* 0x0000000212127228 */ /* 0x000fe20000000000 */
[----:B------:R-:W1:Y:S07]  /*07b0*/  LDC.64 R10, c[0x3][0x4b0] ;  /* 0x00c12c00ff0a7b82 */ /* 0x000e6e0000000a00 */
[----:B------:R-:W-:-:S06]  /*07c0*/  DADD R14, R2, -R18 ;  /* 0x00000000020e7229 */ /* 0x000fcc0000000812 */
[----:B------:R-:W2:Y:S01]  /*07d0*/  MUFU.RSQ64H R21, R15 ;  /* 0x0000000f00157308 */ /* 0x000ea20000001c00 */
[----:B0-----:R0:W-:Y:S03]  /*07e0*/  STL.64 [R1+0x78], R8 ;  /* 0x0000780801007387 */ /* 0x0011e60000100a00 */
[----:B------:R-:W-:-:S05]  /*07f0*/  VIADD R20, R15, 0xfcb00000 ;  /* 0xfcb000000f147836 */ /* 0x000fca0000000000 */
[----:B------:R-:W-:Y:S01]  /*0800*/  ISETP.GE.U32.AND P0, PT, R20, 0x7ca00000, PT ;  /* 0x7ca000001400780c */ /* 0x000fe20003f06070 */
[----:B-1----:R0:W-:Y:S01]  /*0810*/  STL.64 [R1+0xd0], R10 ;  /* 0x0000d00a01007387 */ /* 0x0021e20000100a00 */
[----:B--2---:R-:W-:-:S08]  /*0820*/  DMUL R2, R20, R20 ;  /* 0x0000001414027228 */ /* 0x004fd00000000000 */
[----:B------:R-:W-:-:S08]  /*0830*/  DFMA R2, R14, -R2, 1 ;  /* 0x3ff000000e02742b */ /* 0x000fd00000000802 */
[----:B------:R-:W-:Y:S02]  /*0840*/  DFMA R4, R2, R4, 0.5 ;  /* 0x3fe000000204742b */ /* 0x000fe40000000004 */
[----:B------:R-:W-:-:S08]  /*0850*/  DMUL R2, R20, R2 ;  /* 0x0000000214027228 */ /* 0x000fd00000000000 */
[----:B------:R-:W-:-:S08]  /*0860*/  DFMA R22, R4, R2, R20 ;  /* 0x000000020416722b */ /* 0x000fd00000000014 */
[----:B------:R-:W-:Y:S02]  /*0870*/  DMUL R24, R14, R22 ;  /* 0x000000160e187228 */ /* 0x000fe40000000000 */
[----:B------:R-:W-:Y:S02]  /*0880*/  VIADD R7, R23, 0xfff00000 ;  /* 0xfff0000017077836 */ /* 0x000fe40000000000 */
[----:B------:R-:W-:-:S04]  /*0890*/  IMAD.MOV.U32 R6, RZ, RZ, R22 ;  /* 0x000000ffff067224 */ /* 0x000fc800078e0016 */
        /* <DEDUP_REMOVED lines=16> */
.L_x_7:
[----:B------:R-:W-:Y:S05]  /*09a0*/  BSYNC.RECONVERGENT B2 ;  /* 0x0000000000027941 */ /* 0x000fea0003800200 */
.L_x_6:
[----:B------:R-:W0:Y:S01]  /*09b0*/  LDC.64 R2, c[0x3][0x468] ;  /* 0x00c11a00ff027b82 */ /* 0x000e220000000a00 */
[----:B------:R-:W-:Y:S01]  /*09c0*/  IMAD.MOV.U32 R10, RZ, RZ, 0x0 ;  /* 0x00000000ff0a7424 */ /* 0x000fe200078e00ff */
[----:B------:R-:W-:Y:S01]  /*09d0*/  DADD R30, R4, R4 ;  /* 0x00000000041e7229 */ /* 0x000fe20000000004 */
[----:B------:R-:W-:Y:S01]  /*09e0*/  IMAD.MOV.U32 R11, RZ, RZ, 0x3fd80000 ;  /* 0x3fd80000ff0b7424 */ /* 0x000fe200078e00ff */
[----:B------:R-:W-:Y:S01]  /*09f0*/  BSSY.RECONVERGENT B2, `(.L_x_8) ;  /* 0x000001e000027945 */ /* 0x000fe20003800200 */
[----:B------:R-:W-:Y:S01]  /*0a00*/  ISETP.NE.AND P0, PT, R16, 0x1, PT ;  /* 0x000000011000780c */ /* 0x000fe20003f05270 */
[----:B0-----:R-:W-:-:S06]  /*0a10*/  DFMA R2, R2, R2, -R18 ;  /* 0x000000020202722b */ /* 0x001fcc0000000812 */
[----:B------:R-:W0:Y:S04]  /*0a20*/  MUFU.RSQ64H R7, R3 ;  /* 0x0000000300077308 */ /* 0x000e280000001c00 */
[----:B------:R-:W-:-:S04]  /*0a30*/  IADD3 R6, PT, PT, R3, -0x3500000, RZ ;  /* 0xfcb0000003067810 */ /* 0x000fc80007ffe0ff */
[----:B------:R-:W-:Y:S02]  /*0a40*/  ISETP.GE.U32.AND P1, PT, R6, 0x7ca00000, PT ;  /* 0x7ca000000600780c */ /* 0x000fe40003f26070 */
[----:B0-----:R-:W-:-:S08]  /*0a50*/  DMUL R8, R6, R6 ;  /* 0x0000000606087228 */ /* 0x001fd00000000000 */
        /* <DEDUP_REMOVED lines=9> */
[----:B------:R-:W-:Y:S10]  /*0af0*/  @!P1 BRA `(.L_x_9) ;  /* 0x0000000000349947 */ /* 0x000ff40003800000 */
[----:B------:R-:W-:Y:S01]  /*0b00*/  MOV R36, R8 ;  /* 0x0000000800247202 */ /* 0x000fe20000000f00 */
[----:B------:R-:W-:Y:S01]  /*0b10*/  IMAD.MOV.U32 R26, RZ, RZ, R2 ;  /* 0x000000ffff1a7224 */ /* 0x000fe200078e0002 */
[----:B------:R-:W-:Y:S01]  /*0b20*/  MOV R28, R10 ;  /* 0x0000000a001c7202 */ /* 0x000fe20000000f00 */
[----:B------:R-:W-:Y:S01]  /*0b30*/  IMAD.MOV.U32 R27, RZ, RZ, R3 ;  /* 0x000000ffff1b7224 */ /* 0x000fe200078e0003 */
[----:B------:R-:W-:Y:S01]  /*0b40*/  MOV R38, 0xbb0 ;  /* 0x00000bb000267802 */ /* 0x000fe20000000f00 */
[----:B------:R-:W-:Y:S02]  /*0b50*/  IMAD.MOV.U32 R34, RZ, RZ, R14 ;  /* 0x000000ffff227224 */ /* 0x000fe400078e000e */
[----:B------:R-:W-:Y:S02]  /*0b60*/  IMAD.MOV.U32 R37, RZ, RZ, R15 ;  /* 0x000000ffff257224 */ /* 0x000fe400078e000f */
[----:B------:R-:W-:Y:S02]  /*0b70*/  IMAD.MOV.U32 R39, RZ, RZ, R11 ;  /* 0x000000ffff277224 */ /* 0x000fe400078e000b */
[----:B------:R-:W-:-:S02]  /*0b80*/  IMAD.MOV.U32 R22, RZ, RZ, R6 ;  /* 0x000000ffff167224 */ /* 0x000fc400078e0006 */
[----:B------:R-:W-:-:S07]  /*0b90*/  IMAD.MOV.U32 R29, RZ, RZ, R21 ;  /* 0x000000ffff1d7224 */ /* 0x000fce00078e0015 */
[----:B------:R-:W-:Y:S05]  /*0ba0*/  CALL.REL.NOINC `($__internal_1_$__cuda_sm20_dsqrt_rn_f64_mediumpath_v1) ;  /* 0x000000f800cc7944 */ /* 0x000fea0003c00000 */
[----:B------:R-:W-:Y:S01]  /*0bb0*/  IMAD.MOV.U32 R4, RZ, RZ, R24 ;  /* 0x000000ffff047224 */ /* 0x000fe200078e0018 */
[----:B------:R-:W-:-:S07]  /*0bc0*/  MOV R5, R25 ;  /* 0x0000001900057202 */ /* 0x000fce0000000f00 */
.L_x_9:
[----:B------:R-:W-:Y:S05]  /*0bd0*/  BSYNC.RECONVERGENT B2 ;  /* 0x0000000000027941 */ /* 0x000fea0003800200 */
.L_x_8:
[----:B------:R-:W-:Y:S01]  /*0be0*/  DADD R32, R4, R4 ;  /* 0x0000000004207229 */ /* 0x000fe20000000004 */
[----:B------:R-:W-:-:S07]  /*0bf0*/  IMAD R17, R0, 0x8, R1 ;  /* 0x0000000800117824 */ /* 0x000fce00078e0201 */
[----:B------:R-:W-:-:S08]  /*0c00*/  DADD R2, R30, -R32 ;  /* 0x000000001e027229 */ /* 0x000fd00000000820 */
[----:B------:R-:W-:-:S10]  /*0c10*/  DMUL R2, R2, 0.5 ;  /* 0x3fe0000002027828 */ /* 0x000fd40000000000 */
[----:B------:R-:W-:Y:S02]  /*0c20*/  FSEL R14, R30, R2, !P0 ;  /* 0x000000021e0e7208 */ /* 0x000fe40004000000 */
[----:B------:R-:W-:-:S06]  /*0c30*/  FSEL R15, R31, R3, !P0 ;  /* 0x000000031f0f7208 */ /* 0x000fcc0004000000 */
[----:B------:R-:W-:-:S07]  /*0c40*/  DMUL R14, R14, 100000 ;  /* 0x40f86a000e0e7828 */ /* 0x000fce0000000000 */
[----:B------:R0:W-:Y:S04]  /*0c50*/  STL.64 [R1+0x20], R14 ;  /* 0x0000200e01007387 */ /* 0x0001e80000100a00 */
[----:B------:R0:W-:Y:S04]  /*0c60*/  STL.64 [R17+0x18], R12 ;  /* 0x0000180c11007387 */ /* 0x0001e80000100a00 */
[----:B------:R0:W-:Y:S04]  /*0c70*/  STL.64 [R17+0x70], RZ ;  /* 0x000070ff11007387 */ /* 0x0001e80000100a00 */
[----:B------:R0:W-:Y:S01]  /*0c80*/  STL.64 [R17+0xc8], RZ ;  /* 0x0000c8ff11007387 */ /* 0x0001e20000100a00 */
[----:B------:R-:W-:Y:S05]  /*0c90*/  @!P0 BRA `(.L_x_5) ;  /* 0x0000000800a48947 */ /* 0x000fea0003800000 */
[----:B0-----:R-:W0:Y:S01]  /*0ca0*/  LDC.64 R12, c[0x3][0x470] ;  /* 0x00c11c00ff0c7b82 */ /* 0x001e220000000a00 */
[----:B------:R-:W-:Y:S01]  /*0cb0*/  IMAD.MOV.U32 R4, RZ, RZ, 0x0 ;  /* 0x00000000ff047424 */ /* 0x000fe200078e00ff */
[----:B------:R-:W-:Y:S01]  /*0cc0*/  BSSY.RECONVERGENT B2, `(.L_x_10) ;  /* 0x0000023000027945 */ /* 0x000fe20003800200 */
[----:B------:R-:W-:Y:S01]  /*0cd0*/  IMAD.MOV.U32 R5, RZ, RZ, 0x3fd80000 ;  /* 0x3fd80000ff057424 */ /* 0x000fe200078e00ff */
[----:B------:R-:W-:-:S04]  /*0ce0*/  ISETP.GT.U32.AND P0, PT, R16, 0x2, PT ;  /* 0x000000021000780c */ /* 0x000fc80003f04070 */
[----:B------:R-:W1:Y:S08]  /*0cf0*/  LDC.64 R8, c[0x3][0x440] ;  /* 0x00c11000ff087b82 */ /* 0x000e700000000a00 */
[----:B------:R-:W2:Y:S01]  /*0d00*/  LDC.64 R10, c[0x3][0x4b8] ;  /* 0x00c12e00ff0a7b82 */ /* 0x000ea20000000a00 */
[----:B0-----:R-:W-:-:S06]  /*0d10*/  DFMA R12, R12, R12, -R18 ;  /* 0x0000000c0c0c722b */ /* 0x001fcc0000000812 */
[----:B------:R-:W0:Y:S01]  /*0d20*/  MUFU.RSQ64H R21, R13 ;  /* 0x0000000d00157308 */ /* 0x000e220000001c00 */
[----:B-1----:R1:W-:Y:S03]  /*0d30*/  STL.64 [R1+0x80], R8 ;  /* 0x0000800801007387 */ /* 0x0023e60000100a00 */
[----:B------:R-:W-:-:S05]  /*0d40*/  VIADD R20, R13, 0xfcb00000 ;  /* 0xfcb000000d147836 */ /* 0x000fca0000000000 */
[----:B------:R-:W-:Y:S01]  /*0d50*/  ISETP.GE.U32.AND P1, PT, R20, 0x7ca00000, PT ;  /* 0x7ca000001400780c */ /* 0x000fe20003f26070 */
[----:B--2---:R1:W-:Y:S01]  /*0d60*/  STL.64 [R1+0xd8], R10 ;  /* 0x0000d80a01007387 */ /* 0x0043e20000100a00 */
[----:B0-----:R-:W-:-:S08]  /*0d70*/  DMUL R2, R20, R20 ;  /* 0x0000001414027228 */ /* 0x001fd00000000000 */
        /* <DEDUP_REMOVED lines=9> */
[----:B-1----:R-:W-:Y:S10]  /*0e10*/  @!P1 BRA `(.L_x_11) ;  /* 0x0000000000349947 */ /* 0x002ff40003800000 */
        /* <DEDUP_REMOVED lines=13> */
.L_x_11:
[----:B------:R-:W-:Y:S05]  /*0ef0*/  BSYNC.RECONVERGENT B2 ;  /* 0x0000000000027941 */ /* 0x000fea0003800200 */
.L_x_10:
[----:B------:R-:W-:Y:S01]  /*0f00*/  DADD R30, R4, R4 ;  /* 0x00000000041e7229 */ /* 0x000fe20000000004 */
[----:B------:R-:W0:Y:S01]  /*0f10*/  LDC.64 R6, c[0x3][0x4b0] ;  /* 0x00c12c00ff067b82 */ /* 0x000e220000000a00 */
[----:B------:R-:W-:-:S04]  /*0f20*/  VIADD R0, R0, 0xffffffff ;  /* 0xffffffff00007836 */ /* 0x000fc80000000000 */
[----:B------:R-:W-:Y:S02]  /*0f30*/  IMAD R35, R0, 0x8, R1 ;  /* 0x0000000800237824 */ /* 0x000fe400078e0201 */
[----:B------:R-:W-:Y:S01]  /*0f40*/  DADD R2, R32, -R30 ;  /* 0x0000000020027229 */ /* 0x000fe2000000081e */
[----:B------:R-:W1:Y:S07]  /*0f50*/  LDC.64 R4, c[0x3][0x438] ;  /* 0x00c10e00ff047b82 */ /* 0x000e6e0000000a00 */
[----:B------:R-:W-:-:S10]  /*0f60*/  DMUL R2, R2, 0.5 ;  /* 0x3fe0000002027828 */ /* 0x000fd40000000000 */
[----:B------:R-:W-:Y:S02]  /*0f70*/  FSEL R12, R2, R32, P0 ;  /* 0x00000020020c7208 */ /* 0x000fe40000000000 */
[----:B------:R-:W-:Y:S02]  /*0f80*/  FSEL R13, R3, R33, P0 ;  /* 0x00000021030d7208 */ /* 0x000fe40000000000 */
[----:B------:R-:W-:-:S04]  /*0f90*/  ISETP.NE.AND P0, PT, R16, 0x2, PT ;  /* 0x000000021000780c */ /* 0x000fc80003f05270 */
[----:B------:R-:W-:-:S07]  /*0fa0*/  DMUL R12, R12, 100000 ;  /* 0x40f86a000c0c7828 */ /* 0x000fce0000000000 */
[----:B------:R2:W-:Y:S04]  /*0fb0*/  STL.64 [R1+0x28], R12 ;  /* 0x0000280c01007387 */ /* 0x0005e80000100a00 */
[----:B------:R2:W-:Y:S04]  /*0fc0*/  STL.64 [R35+0x18], R14 ;  /* 0x0000180e23007387 */ /* 0x0005e80000100a00 */
[----:B-1----:R2:W-:Y:S04]  /*0fd0*/  STL.64 [R35+0x70], R4 ;  /* 0x0000700423007387 */ /* 0x0025e80000100a00 */
[----:B0-----:R2:W-:Y:S01]  /*0fe0*/  STL.64 [R35+0xc8], R6 ;  /* 0x0000c80623007387 */ /* 0x0015e20000100a00 */
[----:B------:R-:W-:Y:S05]  /*0ff0*/  @!P0 BRA `(.L_x_5) ;  /* 0x0000000400cc8947 */ /* 0x000fea0003800000 */
[----:B--2---:R-:W0:Y:S01]  /*1000*/  LDC.64 R14, c[0x3][0x478] ;  /* 0x00c11e00ff0e7b82 */ /* 0x004e220000000a00 */
        /* <DEDUP_REMOVED lines=9> */
[----:B------:R-:W-:-:S04]  /*10a0*/  IADD3 R20, PT, PT, R15, -0x3500000, RZ ;  /* 0xfcb000000f147810 */ /* 0x000fc80007ffe0ff */
        /* <DEDUP_REMOVED lines=12> */
[----:B-1----:R-:W-:Y:S10]  /*1170*/  @!P1 BRA `(.L_x_13) ;  /* 0x0000000000349947 */ /* 0x002ff40003800000 */
        /* <DEDUP_REMOVED lines=13> */
.L_x_13:
[----:B------:R-:W-:Y:S05]  /*1250*/  BSYNC.RECONVERGENT B2 ;  /* 0x0000000000027941 */ /* 0x000fea0003800200 */
.L_x_12:
[----:B------:R-:W-:Y:S01]  /*1260*/  DADD R32, R4, R4 ;  /* 0x0000000004207229 */ /* 0x000fe20000000004 */
[----:B------:R-:W0:Y:S07]  /*1270*/  LDC.64 R6, c[0x3][0x4b8] ;  /* 0x00c12e00ff067b82 */ /* 0x000e2e0000000a00 */
        /* <DEDUP_REMOVED lines=12> */
[----:B------:R-:W0:Y:S01]  /*1340*/  LDC.64 R2, c[0x3][0x480] ;  /* 0x00c12000ff027b82 */ /* 0x000e220000000a00 */
[----:B---3--:R-:W-:Y:S01]  /*1350*/  IMAD.MOV.U32 R4, RZ, RZ, 0x0 ;  /* 0x00000000ff047424 */ /* 0x008fe200078e00ff */
        /* <DEDUP_REMOVED lines=17> */
[----:B------:R-:W-:Y:S01]  /*1470*/  VIADD R7, R21, 0xfff00000 ;  /* 0xfff0000015077836 */ /* 0x000fe20000000000 */
[----:B------:R-:W-:-:S05]  /*1480*/  MOV R6, R20 ;  /* 0x0000001400067202 */ /* 0x000fca0000000f00 */
[----:B------:R-:W-:-:S08]  /*1490*/  DFMA R2, R22, -R22, R18 ;  /* 0x800000161602722b */ /* 0x000fd00000000012 */
[----:B------:R-:W-:Y:S01]  /*14a0*/  DFMA R4, R2, R6, R22 ;  /* 0x000000060204722b */ /* 0x000fe20000000016 */
[----:B-1----:R-:W-:Y:S10]  /*14b0*/  @!P1 BRA `(.L_x_15) ;  /* 0x0000000000349947 */ /* 0x002ff40003800000 */
        /* <DEDUP_REMOVED lines=8> */
[----:B------:R-:W-:Y:S02]  /*1540*/  IMAD.MOV.U32 R22, RZ, RZ, R12 ;  /* 0x000000ffff167224 */ /* 0x000fe400078e000c */
[----:B------:R-:W-:-:S07]  /*1550*/  IMAD.MOV.U32 R29, RZ, RZ, R7 ;  /* 0x000000ffff1d7224 */ /* 0x000fce00078e0007 */
[----:B------:R-:W-:Y:S05]  /*1560*/  CALL.REL.NOINC `($__internal_1_$__cuda_sm20_dsqrt_rn_f64_mediumpath_v1) ;  /* 0x000000f0005c7944 */ /* 0x000fea0003c00000 */
[----:B------:R-:W-:Y:S01]  /*1570*/  MOV R4, R24 ;  /* 0x0000001800047202 */ /* 0x000fe20000000f00 */
[----:B------:R-:W-:-:S07]  /*1580*/  IMAD.MOV.U32 R5, RZ, RZ, R25 ;  /* 0x000000ffff057224 */ /* 0x000fce00078e0019 */
.L_x_15:
[----:B------:R-:W-:Y:S05]  /*1590*/  BSYNC.RECONVERGENT B2 ;  /* 0x0000000000027941 */ /* 0x000fea0003800200 */
.L_x_14:
        /* <DEDUP_REMOVED lines=10> */
[----:B------:R4:W-:Y:S04]  /*1640*/  STL.64 [R17], R14 ;  /* 0x0000000e11007387 */ /* 0x0009e80000100a00 */
[----:B-1----:R4:W-:Y:S04]  /*1650*/  STL.64 [R17+0x58], R4 ;  /* 0x0000580411007387 */ /* 0x0029e80000100a00 */
[----:B0-----:R4:W-:Y:S01]  /*1660*/  STL.64 [R17+0xb0], R6 ;  /* 0x0000b00611007387 */ /* 0x0019e20000100a00 */
[----:B------:R-:W-:Y:S05]  /*1670*/  @!P0 BRA `(.L_x_5) ;  /* 0x00000000002c8947 */ /* 0x000fea0003800000 */
[----:B----4-:R-:W0:Y:S01]  /*1680*/  LDC.64 R4, c[0x3][0x458] ;  /* 0x00c11600ff047b82 */ /* 0x010e220000000a00 */
[----:B------:R-:W-:-:S07]  /*1690*/  DMUL R2, R10, 100000 ;  /* 0x40f86a000a027828 */ /* 0x000fce0000000000 */
[----:B------:R-:W1:Y:S01]  /*16a0*/  LDC.64 R6, c[0x3][0x4d0] ;  /* 0x00c13400ff067b82 */ /* 0x000e620000000a00 */
[----:B------:R2:W-:Y:S07]  /*16b0*/  STL.64 [R1+0x40], R2 ;  /* 0x0000400201007387 */ /* 0x0005ee0000100a00 */
[----:B------:R-:W3:Y:S08]  /*16c0*/  LDC.64 R12, c[0x3][0x450] ;  /* 0x00c11400ff0c7b82 */ /* 0x000ef00000000a00 */
[----:B------:R-:W4:Y:S01]  /*16d0*/  LDC.64 R14, c[0x3][0x4c8] ;  /* 0x00c13200ff0e7b82 */ /* 0x000f220000000a00 */
[----:B0-----:R2:W-:Y:S04]  /*16e0*/  STL.64 [R1+0x98], R4 ;  /* 0x0000980401007387 */ /* 0x0015e80000100a00 */
[----:B-1----:R2:W-:Y:S04]  /*16f0*/  STL.64 [R1+0xf0], R6 ;  /* 0x0000f00601007387 */ /* 0x0025e80000100a00 */
[----:B------:R2:W-:Y:S04]  /*1700*/  STL.64 [R17+-0x8], R8 ;  /* 0xfffff80811007387 */ /* 0x0005e80000100a00 */
[----:B---3--:R2:W-:Y:S04]  /*1710*/  STL.64 [R17+0x50], R12 ;  /* 0x0000500c11007387 */ /* 0x0085e80000100a00 */
[----:B----4-:R2:W-:Y:S02]  /*1720*/  STL.64 [R17+0xa8], R14 ;  /* 0x0000a80e11007387 */ /* 0x0105e40000100a00 */
.L_x_5:
[----:B------:R-:W-:Y:S05]  /*1730*/  BSYNC.RECONVERGENT B1 ;  /* 0x0000000000017941 */ /* 0x000fea0003800200 */
.L_x_4:
[----:B------:R-:W-:-:S07]  /*1740*/  IMAD.SHL.U32 R0, R16, 0x2, RZ ;  /* 0x0000000210007824 */ /* 0x000fce00078e00ff */
.L_x_3:
[----:B------:R-:W-:Y:S05]  /*1750*/  BSYNC.RECONVERGENT B0 ;  /* 0x0000000000007941 */ /* 0x000fea0003800200 */
.L_x_2:
[----:B------:R-:W-:Y:S01]  /*1760*/  ISETP.NE.AND P0, PT, R0, RZ, PT ;  /* 0x000000ff0000720c */ /* 0x000fe20003f05270 */
[----:B------:R-:W-:-:S12]  /*1770*/  BSSY.RECONVERGENT B0, `(.L_x_16) ;  /* 0x0000e7b000007945 */ /* 0x000fd80003800200 */
[----:B------:R-:W-:Y:S05]  /*1780*/  @!P0 BRA `(.L_x_17) ;  /* 0x000000e400e48947 */ /* 0x000fea0003800000 */
[----:B------:R-:W0:Y:S01]  /*1790*/  LDC.64 R180, c[0x0][0x388] ;  /* 0x0000e200ffb47b82 */ /* 0x000e220000000a00 */
[----:B------:R-:W3:Y:S01]  /*17a0*/  LDCU.64 UR8, c[0x3][0x8] ;  /* 0x00c00100ff0877ac */ /* 0x000ee20008000a00 */
[----:B------:R-:W3:Y:S06]  /*17b0*/  LDCU UR5, c[0x0][0x380] ;  /* 0x00007000ff0577ac */ /* 0x000eec0008000800 */
[----:B------:R-:W3:Y:S01]  /*17c0*/  LDC.64 R22, c[0x3][0x10] ;  /* 0x00c00400ff167b82 */ /* 0x000ee20000000a00 */
[----:B------:R-:W-:Y:S01]  /*17d0*/  UMOV UR4, 0x1 ;  /* 0x0000000100047882 */ /* 0x000fe20000000000 */
[----:B------:R-:W3:Y:S06]  /*17e0*/  LDCU.64 UR10, c[0x3][0x100] ;  /* 0x00c02000ff0a77ac */ /* 0x000eec0008000a00 */
[----:B-12-4-:R-:W1:Y:S01]  /*17f0*/  LDC.64 R8, c[0x3][0xf8] ;  /* 0x00c03e00ff087b82 */ /* 0x016e620000000a00 */
[----:B0-----:R-:W-:-:S07]  /*1800*/  IMAD.WIDE R180, R130, 0x8, R180 ;  /* 0x0000000882b47825 */ /* 0x001fce00078e02b4 */
[----:B------:R-:W0:Y:S01]  /*1810*/  LDC.64 R20, c[0x3][0xe8] ;  /* 0x00c03a00ff147b82 */ /* 0x000e220000000a00 */
[----:B------:R-:W5:Y:S01]  /*1820*/  LDG.E.64 R180, desc[UR6][R180.64] ;  /* 0x00000006b4b47981 */ /* 0x000f62000c1e1b00 */
[----:B---3--:R-:W-:Y:S01]  /*1830*/  UISETP.GT.AND UP0, UPT, UR5, -0x1, UPT ;  /* 0xffffffff0500788c */ /* 0x008fe2000bf04270 */
[C---:B------:R-:W-:Y:S01]  /*1840*/  DMUL R178, R22.reuse, UR8 ;  /* 0x0000000816b27c28 */ /* 0x040fe20008000000 */
[----:B------:R-:W-:Y:S01]  /*1850*/  IMAD.MOV.U32 R18, RZ, RZ, 0x0 ;  /* 0x00000000ff127424 */ /* 0x000fe200078e00ff */
[----:B------:R-:W-:Y:S01]  /*1860*/  DADD R4, R22, UR8 ;  /* 0x0000000816047e29 */ /* 0x000fe20008000000 */
[----:B------:R-:W-:Y:S01]  /*1870*/  USEL UR4, UR4, 0xffffffff, UP0 ;  /* 0xffffffff04047887 */ /* 0x000fe20008000000 */
[----:B------:R-:W-:Y:S01]  /*1880*/  MOV R19, 0x3fd80000 ;  /* 0x3fd8000000137802 */ /* 0x000fe20000000f00 */
[----:B------:R-:W2:Y:S03]  /*1890*/  LDC.64 R24, c[0x3][0xf0] ;  /* 0x00c03c00ff187b82 */ /* 0x000ea60000000a00 */
[----:B------:R-:W-:-:S02]  /*18a0*/  DMUL R6, R178, 3 ;  /* 0x40080000b2067828 */ /* 0x000fc40000000000 */
[----:B-1----:R-:W-:Y:S02]  /*18b0*/  DFMA R8, -R8, R8, 1 ;  /* 0x3ff000000808742b */ /* 0x002fe40000000108 */
[----:B------:R-:W1:Y:S01]  /*18c0*/  I2F.F64 R176, UR4 ;  /* 0x0000000400b07d12 */ /* 0x000e620008201c00 */
[C---:B------:R-:W-:Y:S02]  /*18d0*/  DADD R10, R4.reuse, R4 ;  /* 0x00000000040a7229 */ /* 0x040fe40000000004 */
[C---:B------:R-:W-:Y:S02]  /*18e0*/  DMUL R12, R4.reuse, -9 ;  /* 0xc0220000040c7828 */ /* 0x040fe40000000000 */
[----:B------:R-:W-:-:S04]  /*18f0*/  DFMA R6, R4, R4, -R6 ;  /* 0x000000040406722b */ /* 0x000fc80000000806 */
[----:B------:R-:W-:Y:S02]  /*1900*/  DMUL R10, R4, R10 ;  /* 0x0000000a040a7228 */ /* 0x000fe40000000000 */
[----:B------:R-:W-:Y:S02]  /*1910*/  DMUL R12, R178, R12 ;  /* 0x0000000cb20c7228 */ /* 0x000fe40000000000 */
[----:B------:R-:W-:Y:S02]  /*1920*/  DMUL R2, R6, R6 ;  /* 0x0000000606027228 */ /* 0x000fe40000000000 */
[----:B-1----:R-:W-:-:S04]  /*1930*/  DMUL R174, R176, UR10 ;  /* 0x0000000ab0ae7c28 */ /* 0x002fc80008000000 */
[----:B------:R-:W-:Y:S02]  /*1940*/  DFMA R10, R4, R10, R12 ;  /* 0x0000000a040a722b */ /* 0x000fe4000000000c */
[----:B------:R-:W-:Y:S02]  /*1950*/  DMUL R14, R6, R2 ;  /* 0x00000002060e7228 */ /* 0x000fe40000000000 */
[----:B------:R-:W-:-:S04]  /*1960*/  DFMA R8, -R174, R174, R8 ;  /* 0x000000aeae08722b */ /* 0x000fc80000000108 */
[----:B------:R-:W1:Y:S01]  /*1970*/  MUFU.RSQ64H R17, R15 ;  /* 0x0000000f00117308 */ /* 0x000e620000001c00 */
[----:B------:R-:W-:-:S03]  /*1980*/  DADD R114, RZ, R10 ;  /* 0x00000000ff727229 */ /* 0x000fc6000000000a */
[----:B------:R-:W-:Y:S01]  /*1990*/  VIADD R16, R15, 0xfcb00000 ;  /* 0xfcb000000f107836 */ /* 0x000fe20000000000 */
[----:B------:R-:W-:-:S04]  /*19a0*/  DMUL R8, R8, R22 ;  /* 0x0000001608087228 */ /* 0x000fc80000000000 */
[----:B------:R-:W-:Y:S01]  /*19b0*/  ISETP.GE.U32.AND P0, PT, R16, 0x7ca00000, PT ;  /* 0x7ca000001000780c */ /* 0x000fe20003f06070 */
[----:B-1----:R-:W-:-:S08]  /*19c0*/  DMUL R2, R16, R16 ;  /* 0x0000001010027228 */ /* 0x002fd00000000000 */
[----:B------:R-:W-:-:S08]  /*19d0*/  DFMA R2, R14, -R2, 1 ;  /* 0x3ff000000e02742b */ /* 0x000fd00000000802 */
[----:B------:R-:W-:Y:S02]  /*19e0*/  DFMA R18, R2, R18, 0.5 ;  /* 0x3fe000000212742b */ /* 0x000fe40000000012 */
[----:B------:R-:W-:-:S08]  /*19f0*/  DMUL R2, R16, R2 ;  /* 0x0000000210027228 */ /* 0x000fd00000000000 */
[----:B------:R-:W-:Y:S02]  /*1a00*/  DFMA R18, R18, R2, R16 ;  /* 0x000000021212722b */ /* 0x000fe40000000010 */
[----:B0-----:R-:W-:-:S06]  /*1a10*/  DFMA R2, -R20, R20, 1 ;  /* 0x3ff000001402742b */ /* 0x001fcc0000000114 */
[----:B------:R-:W-:Y:S02]  /*1a20*/  DMUL R20, R14, R18 ;  /* 0x000000120e147228 */ /* 0x000fe40000000000 */
[----:B--2---:R-:W-:Y:S01]  /*1a30*/  DFMA R2, -R24, R24, R2 ;  /* 0x000000181802722b */ /* 0x004fe20000000102 */
[----:B------:R-:W-:Y:S02]  /*1a40*/  VIADD R23, R19, 0xfff00000 ;  /* 0xfff0000013177836 */ /* 0x000fe40000000000 */
[----:B------:R-:W-:-:S03]  /*1a50*/  IMAD.MOV.U32 R22, RZ, RZ, R18 ;  /* 0x000000ffff167224 */ /* 0x000fc600078e0012 */
[----:B------:R-:W-:Y:S02]  /*1a60*/  DFMA R12, R20, -R20, R14 ;  /* 0x80000014140c722b */ /* 0x000fe4000000000e */
[----:B------:R-:W-:-:S06]  /*1a70*/  DFMA R172, R2, UR8, R8 ;  /* 0x0000000802ac7c2b */ /* 0x000fcc0008000008 */
[----:B------:R-:W-:Y:S01]  /*1a80*/  DFMA R2, R12, R22, R20 ;  /* 0x000000160c02722b */ /* 0x000fe20000000014 */
[----:B------:R-:W-:Y:S10]  /*1a90*/  @!P0 BRA `(.L_x_18) ;  /* 0x0000000000348947 */ /* 0x000ff40003800000 */
        /* <DEDUP_REMOVED lines=10> */
[----:B-----5:R-:W-:Y:S05]  /*1b40*/  CALL.REL.NOINC `($__internal_1_$__cuda_sm20_dsqrt_rn_f64_mediumpath_v1) ;  /* 0x000000e800e47944 */ /* 0x020fea0003c00000 */
[----:B------:R-:W-:Y:S02]  /*1b50*/  IMAD.MOV.U32 R2, RZ, RZ, R24 ;  /* 0x000000ffff027224 */ /* 0x000fe400078e0018 */
[----:B------:R-:W-:-:S07]  /*1b60*/  IMAD.MOV.U32 R3, RZ, RZ, R25 ;  /* 0x000000ffff037224 */ /* 0x000fce00078e0019 */
.L_x_18:
[----:B------:R-:W-:Y:S01]  /*1b70*/  DADD R112, R2, R2 ;  /* 0x0000000002707229 */ /* 0x000fe20000000002 */
[----:B------:R-:W-:Y:S01]  /*1b80*/  FSETP.GEU.AND P1, PT, |R115|, 6.5827683646048100446e-37, PT ;  /* 0x036000007300780b */ /* 0x000fe20003f2e200 */
[----:B------:R-:W-:Y:S01]  /*1b90*/  IMAD.MOV.U32 R2, RZ, RZ, 0x1 ;  /* 0x00000001ff027424 */ /* 0x000fe200078e00ff */
[----:B------:R-:W-:Y:S03]  /*1ba0*/  BSSY.RECONVERGENT B2, `(.L_x_19) ;  /* 0x0000013000027945 */ /* 0x000fe60003800200 */
[----:B------:R-:W0:Y:S02]  /*1bb0*/  MUFU.RCP64H R3, R113 ;  /* 0x0000007100037308 */ /* 0x000e240000001800 */
[----:B0-----:R-:W-:-:S08]  /*1bc0*/  DFMA R8, -R112, R2, 1 ;  /* 0x3ff000007008742b */ /* 0x001fd00000000102 */
[----:B------:R-:W-:-:S08]  /*1bd0*/  DFMA R8, R8, R8, R8 ;  /* 0x000000080808722b */ /* 0x000fd00000000008 */
[----:B------:R-:W-:-:S08]  /*1be0*/  DFMA R8, R2, R8, R2 ;  /* 0x000000080208722b */ /* 0x000fd00000000002 */
[----:B------:R-:W-:-:S08]  /*1bf0*/  DFMA R2, -R112, R8, 1 ;  /* 0x3ff000007002742b */ /* 0x000fd00000000108 */
[----:B------:R-:W-:-:S08]  /*1c00*/  DFMA R2, R8, R2, R8 ;  /* 0x000000020802722b */ /* 0x000fd00000000008 */
[----:B------:R-:W-:-:S08]  /*1c10*/  DMUL R8, R114, R2 ;  /* 0x0000000272087228 */ /* 0x000fd00000000000 */
[----:B------:R-:W-:-:S08]  /*1c20*/  DFMA R10, -R112, R8, R114 ;  /* 0x00000008700a722b */ /* 0x000fd00000000172 */
[----:B------:R-:W-:-:S10]  /*1c30*/  DFMA R2, R2, R10, R8 ;  /* 0x0000000a0202722b */ /* 0x000fd40000000008 */
[----:B------:R-:W-:-:S05]  /*1c40*/  FFMA R8, RZ, R113, R3 ;  /* 0x00000071ff087223 */ /* 0x000fca0000000003 */
[----:B------:R-:W-:-:S13]  /*1c50*/  FSETP.GT.AND P0, PT, |R8|, 1.469367938527859385e-39, PT ;  /* 0x001000000800780b */ /* 0x000fda0003f04200 */
[----:B------:R-:W-:Y:S05]  /*1c60*/  @P0 BRA P1, `(.L_x_20) ;  /* 0x0000000000180947 */ /* 0x000fea0000800000 */
[----:B------:R-:W-:Y:S01]  /*1c70*/  MOV R116, R114 ;  /* 0x0000007200747202 */ /* 0x000fe20000000f00 */
[----:B------:R-:W-:Y:S01]  /*1c80*/  IMAD.MOV.U32 R114, RZ, RZ, R112 ;  /* 0x000000ffff727224 */ /* 0x000fe200078e0070 */
[----:B------:R-:W-:-:S07]  /*1c90*/  MOV R112, 0x1cb0 ;  /* 0x00001cb000707802 */ /* 0x000fce0000000f00 */
[----:B-----5:R-:W-:Y:S05]  /*1ca0*/  CALL.REL.NOINC `($__internal_0_$__cuda_sm20_div_rn_f64_full) ;  /* 0x000000e000f47944 */ /* 0x020fea0003c00000 */
[----:B------:R-:W-:Y:S02]  /*1cb0*/  IMAD.MOV.U32 R2, RZ, RZ, R114 ;  /* 0x000000ffff027224 */ /* 0x000fe400078e0072 */
[----:B------:R-:W-:-:S07]  /*1cc0*/  IMAD.MOV.U32 R3, RZ, RZ, R113 ;  /* 0x000000ffff037224 */ /* 0x000fce00078e0071 */
.L_x_20:
[----:B------:R-:W-:Y:S05]  /*1cd0*/  BSYNC.RECONVERGENT B2 ;  /* 0x0000000000027941 */ /* 0x000fea0003800200 */
.L_x_19:
[----:B------:R-:W-:Y:S01]  /*1ce0*/  DADD R114, -RZ, |R2| ;  /* 0x00000000ff727229 */ /* 0x000fe20000000502 */
[----:B------:R-:W-:Y:S01]  /*1cf0*/  IMAD.MOV.U32 R8, RZ, RZ, 0x1 ;  /* 0x00000001ff087424 */ /* 0x000fe200078e00ff */
[----:B------:R-:W-:Y:S01]  /*1d00*/  FSETP.GEU.AND P2, PT, |R3|, 6.5827683646048100446e-37, PT ;  /* 0x036000000300780b */ /* 0x000fe20003f4e200 */
[----:B------:R-:W-:Y:S01]  /*1d10*/  BSSY.RECONVERGENT B2, `(.L_x_21) ;  /* 0x0000014000027945 */ /* 0x000fe20003800200 */
[----:B------:R-:W-:Y:S02]  /*1d20*/  DSETP.GT.AND P1, PT, |R2|, 1, PT ;  /* 0x3ff000000200742a */ /* 0x000fe40003f24200 */
[----:B------:R-:W0:Y:S02]  /*1d30*/  MUFU.RCP64H R9, R115 ;  /* 0x0000007300097308 */ /* 0x000e240000001800 */
[----:B0-----:R-:W-:-:S08]  /*1d40*/  DFMA R10, R8, -|R2|, 1 ;  /* 0x3ff00000080a742b */ /* 0x001fd00000000c02 */
[----:B------:R-:W-:-:S08]  /*1d50*/  DFMA R10, R10, R10, R10 ;  /* 0x0000000a0a0a722b */ /* 0x000fd0000000000a */
[----:B------:R-:W-:-:S08]  /*1d60*/  DFMA R10, R8, R10, R8 ;  /* 0x0000000a080a722b */ /* 0x000fd00000000008 */
[----:B------:R-:W-:-:S08]  /*1d70*/  DFMA R8, R10, -|R2|, 1 ;  /* 0x3ff000000a08742b */ /* 0x000fd00000000c02 */
[----:B------:R-:W-:-:S08]  /*1d80*/  DFMA R8, R10, R8, R10 ;  /* 0x000000080a08722b */ /* 0x000fd0000000000a */
[----:B------:R-:W-:-:S08]  /*1d90*/  DMUL R112, R8, R2 ;  /* 0x0000000208707228 */ /* 0x000fd00000000000 */
[----:B------:R-:W-:-:S08]  /*1da0*/  DFMA R10, R112, -|R2|, R2 ;  /* 0xc0000002700a722b */ /* 0x000fd00000000002 */
[----:B------:R-:W-:-:S10]  /*1db0*/  DFMA R112, R8, R10, R112 ;  /* 0x0000000a0870722b */ /* 0x000fd40000000070 */
[----:B------:R-:W-:-:S05]  /*1dc0*/  FFMA R8, RZ, R115, R113 ;  /* 0x00000073ff087223 */ /* 0x000fca0000000071 */
[----:B------:R-:W-:-:S13]  /*1dd0*/  FSETP.GT.AND P0, PT, |R8|, 1.469367938527859385e-39, PT ;  /* 0x001000000800780b */ /* 0x000fda0003f04200 */
[----:B------:R-:W-:Y:S05]  /*1de0*/  @P0 BRA P2, `(.L_x_22) ;  /* 0x0000000000180947 */ /* 0x000fea0001000000 */
[----:B------:R-:W-:Y:S01]  /*1df0*/  MOV R113, R115 ;  /* 0x0000007300717202 */ /* 0x000fe20000000f00 */
[----:B------:R-:W-:Y:S01]  /*1e00*/  IMAD.MOV.U32 R116, RZ, RZ, R2 ;  /* 0x000000ffff747224 */ /* 0x000fe200078e0002 */
[----:B------:R-:W-:Y:S01]  /*1e10*/  MOV R112, 0x1e40 ;  /* 0x00001e4000707802 */ /* 0x000fe20000000f00 */
[----:B------:R-:W-:-:S07]  /*1e20*/  IMAD.MOV.U32 R115, RZ, RZ, R3 ;  /* 0x000000ffff737224 */ /* 0x000fce00078e0003 */
[----:B-----5:R-:W-:Y:S05]  /*1e30*/  CALL.REL.NOINC `($__internal_0_$__cuda_sm20_div_rn_f64_full) ;  /* 0x000000e000907944 */ /* 0x020fea0003c00000 */
[----:B------:R-:W-:-:S07]  /*1e40*/  IMAD.MOV.U32 R112, RZ, RZ, R114 ;  /* 0x000000ffff707224 */ /* 0x000fce00078e0072 */
.L_x_22:
[----:B------:R-:W-:Y:S05]  /*1e50*/  BSYNC.RECONVERGENT B2 ;  /* 0x0000000000027941 */ /* 0x000fea0003800200 */
.L_x_21:
[----:B------:R-:W-:Y:S01]  /*1e60*/  FSEL R170, R112, R2, P1 ;  /* 0x0000000270aa7208 */ /* 0x000fe20000800000 */
[----:B------:R-:W-:Y:S01]  /*1e70*/  IMAD.MOV.U32 R2, RZ, RZ, 0x180754af ;  /* 0x180754afff027424 */ /* 0x000fe200078e00ff */
[----:B------:R-:W-:Y:S01]  /*1e80*/  FSEL R171, R113, R3, P1 ;  /* 0x0000000371ab7208 */ /* 0x000fe20000800000 */
[----:B------:R-:W-:Y:S01]  /*1e90*/  UMOV UR4, 0xdc1895e9 ;  /* 0xdc1895e900047882 */ /* 0x000fe20000000000 */
[----:B------:R-:W-:Y:S01]  /*1ea0*/  MOV R3, 0x3fb3823b ;  /* 0x3fb3823b00037802 */ /* 0x000fe20000000f00 */
[----:B------:R-:W-:Y:S01]  /*1eb0*/  UMOV UR5, 0x3fb0066b ;  /* 0x3fb0066b00057882 */ /* 0x000fe20000000000 */
[----:B------:R-:W-:Y:S01]  /*1ec0*/  IMAD.MOV.U32 R12, RZ, RZ, 0x66faac4b ;  /* 0x66faac4bff0c7424 */ /* 0x000fe200078e00ff */
[----:B------:R-:W-:Y:S01]  /*1ed0*/  UMOV UR8, 0xa31e6cb7 ;  /* 0xa31e6cb700087882 */ /* 0x000fe20000000000 */
[C---:B------:R-:W-:Y:S01]  /*1ee0*/  DMUL R8, R170.reuse, R170 ;  /* 0x000000aaaa087228 */ /* 0x040fe20000000000 */
[----:B------:R-:W-:Y:S01]  /*1ef0*/  IMAD.MOV.U32 R13, RZ, RZ, 0x3ebac2fe ;  /* 0x3ebac2feff0d7424 */ /* 0x000fe200078e00ff */
[----:B------:R-:W-:Y:S01]  /*1f00*/  DADD R168, -|R170|, 1 ;  /* 0x3ff00000aaa87429 */ /* 0x000fe20000000300 */
[----:B------:R-:W-:Y:S01]  /*1f10*/  UMOV UR9, 0x3f91df02 ;  /* 0x3f91df0200097882 */ /* 0x000fe20000000000 */
[----:B------:R-:W-:-:S02]  /*1f20*/  HFMA2 R17, -RZ, RZ, 1.9609375, 0 ;  /* 0x3fd80000ff117431 */ /* 0x000fc400000001ff */
[----:B------:R-:W-:Y:S01]  /*1f30*/  IMAD.MOV.U32 R16, RZ, RZ, 0x0 ;  /* 0x00000000ff107424 */ /* 0x000fe200078e00ff */
[----:B------:R-:W-:Y:S01]  /*1f40*/  UMOV UR10, 0x33145c07 ;  /* 0x33145c07000a7882 */ /* 0x000fe20000000000 */
[----:B------:R-:W-:Y:S01]  /*1f50*/  UMOV UR11, 0x3c91a626 ;  /* 0x3c91a626000b7882 */ /* 0x000fe20000000000 */
[C---:B------:R-:W-:Y:S01]  /*1f60*/  DFMA R2, R8.reuse, UR4, -R2 ;  /* 0x0000000408027c2b */ /* 0x040fe20008000802 */
[----:B------:R-:W-:Y:S01]  /*1f70*/  UMOV UR4, 0xcc2f79ae ;  /* 0xcc2f79ae00047882 */ /* 0x000fe20000000000 */
[----:B------:R-:W-:Y:S01]  /*1f80*/  UMOV UR5, 0x3fb11e52 ;  /* 0x3fb11e5200057882 */ /* 0x000fe20000000000 */
[----:B------:R-:W-:Y:S01]  /*1f90*/  DADD R22, -RZ, |R170| ;  /* 0x00000000ff167229 */ /* 0x000fe200000005aa */
[----:B------:R-:W-:Y:S01]  /*1fa0*/  ISETP.GE.AND P1, PT, R171, RZ, PT ;  /* 0x000000ffab00720c */ /* 0x000fe20003f26270 */
[----:B------:R-:W-:Y:S01]  /*1fb0*/  DMUL R166, RZ, |R170| ;  /* 0x400000aaffa67228 */ /* 0x000fe20000000000 */
[----:B------:R-:W-:Y:S01]  /*1fc0*/  VIADD R163, R169, 0xfff00000 ;  /* 0xfff00000a9a37836 */ /* 0x000fe20000000000 */
[----:B------:R-:W-:Y:S01]  /*1fd0*/  MOV R162, R168 ;  /* 0x000000a800a27202 */ /* 0x000fe20000000f00 */
[----:B------:R-:W-:Y:S01]  /*1fe0*/  DFMA R2, R8, R2, UR4 ;  /* 0x0000000408027e2b */ /* 0x000fe20008000002 */
[----:B------:R-:W-:Y:S01]  /*1ff0*/  UMOV UR4, 0x3526861b ;  /* 0x3526861b00047882 */ /* 0x000fe20000000000 */
[----:B------:R-:W-:-:S03]  /*2000*/  UMOV UR5, 0x3f924eaf ;  /* 0x3f924eaf00057882 */ /* 0x000fc60000000000 */
[----:B------:R-:W-:-:S03]  /*2010*/  IMAD.MOV.U32 R131, RZ, RZ, R23 ;  /* 0x000000ffff837224 */ /* 0x000fc600078e0017 */
[----:B------:R-:W-:Y:S01]  /*2020*/  DFMA R10, R8, R2, -UR4 ;  /* 0x80000004080a7e2b */ /* 0x000fe20008000002 */
[----:B------:R-:W-:Y:S01]  /*2030*/  UMOV UR4, 0x71155f70 ;  /* 0x71155f7000047882 */ /* 0x000fe20000000000 */
[----:B------:R-:W-:Y:S02]  /*2040*/  UMOV UR5, 0x3ec715b3 ;  /* 0x3ec715b300057882 */ /* 0x000fe40000000000 */
[----:B------:R-:W-:Y:S01]  /*2050*/  DFMA R2, R168, UR4, -R12 ;  /* 0x00000004a8027c2b */ /* 0x000fe2000800080c */
[----:B------:R-:W-:Y:S01]  /*2060*/  UMOV UR4, 0x8efcd9b8 ;  /* 0x8efcd9b800047882 */ /* 0x000fe20000000000 */
[----:B------:R-:W-:Y:S01]  /*2070*/  UMOV UR5, 0x3ed9a9b8 ;  /* 0x3ed9a9b800057882 */ /* 0x000fe20000000000 */
[----:B------:R-:W0:Y:S01]  /*2080*/  MUFU.RSQ64H R13, R7 ;  /* 0x00000007000d7308 */ /* 0x000e220000001c00 */
[----:B------:R-:W-:Y:S01]  /*2090*/  DFMA R10, R8, R10, UR8 ;  /* 0x00000008080a7e2b */ /* 0x000fe2000800000a */
[----:B------:R-:W-:Y:S01]  /*20a0*/  UMOV UR8, 0xb0eec6cc ;  /* 0xb0eec6cc00087882 */ /* 0x000fe20000000000 */
[----:B------:R-:W-:Y:S01]  /*20b0*/  UMOV UR9, 0x3f847d18 ;  /* 0x3f847d1800097882 */ /* 0x000fe20000000000 */
[----:B------:R-:W-:Y:S01]  /*20c0*/  VIADD R12, R7, 0xfcb00000 ;  /* 0xfcb00000070c7836 */ /* 0x000fe20000000000 */
[----:B------:R-:W-:Y:S01]  /*20d0*/  DFMA R2, R168, R2, UR4 ;  /* 0x00000004a8027e2b */ /* 0x000fe20008000002 */
[----:B------:R-:W-:Y:S01]  /*20e0*/  UMOV UR4, 0xa8a0c4c3 ;  /* 0xa8a0c4c300047882 */ /* 0x000fe20000000000 */
[----:B------:R-:W-:-:S02]  /*20f0*/  UMOV UR5, 0x3edd0f40 ;  /* 0x3edd0f4000057882 */ /* 0x000fc40000000000 */
[----:B------:R-:W-:Y:S01]  /*2100*/  DFMA R10, R8, R10, UR8 ;  /* 0x00000008080a7e2b */ /* 0x000fe2000800000a */
[----:B------:R-:W-:Y:S01]  /*2110*/  UMOV UR8, 0x61ba53b0 ;  /* 0x61ba53b000087882 */ /* 0x000fe20000000000 */
[----:B------:R-:W-:Y:S01]  /*2120*/  UMOV UR9, 0x3f8d0af9 ;  /* 0x3f8d0af900097882 */ /* 0x000fe20000000000 */
[----:B------:R-:W-:Y:S01]  /*2130*/  ISETP.GE.U32.AND P0, PT, R12, 0x7ca00000, PT ;  /* 0x7ca000000c00780c */ /* 0x000fe20003f06070 */
[----:B------:R-:W-:Y:S01]  /*2140*/  DFMA R2, R168, R2, UR4 ;  /* 0x00000004a8027e2b */ /* 0x000fe20008000002 */
[----:B------:R-:W-:Y:S01]  /*2150*/  UMOV UR4, 0xfa9e0e1f ;  /* 0xfa9e0e1f00047882 */ /* 0x000fe20000000000 */
[----:B------:R-:W-:Y:S02]  /*2160*/  UMOV UR5, 0x3ef46d4c ;  /* 0x3ef46d4c00057882 */ /* 0x000fe40000000000 */
[----:B------:R-:W-:Y:S01]  /*2170*/  DFMA R10, R8, R10, UR8 ;  /* 0x00000008080a7e2b */ /* 0x000fe2000800000a */
[----:B------:R-:W-:Y:S01]  /*2180*/  UMOV UR8, 0x34cf1c48 ;  /* 0x34cf1c4800087882 */ /* 0x000fe20000000000 */
[----:B------:R-:W-:Y:S01]  /*2190*/  UMOV UR9, 0x3f91bf77 ;  /* 0x3f91bf7700097882 */ /* 0x000fe20000000000 */
[----:B0-----:R-:W-:-:S02]  /*21a0*/  DMUL R14, R12, R12 ;  /* 0x0000000c0c0e7228 */ /* 0x001fc40000000000 */
[----:B------:R-:W-:Y:S01]  /*21b0*/  DFMA R2, R168, R2, UR4 ;  /* 0x00000004a8027e2b */ /* 0x000fe20008000002 */
[----:B------:R-:W-:Y:S01]  /*21c0*/  UMOV UR4, 0x8d1e2422 ;  /* 0x8d1e242200047882 */ /* 0x000fe20000000000 */
[----:B------:R-:W-:Y:S01]  /*21d0*/  UMOV UR5, 0x3f079c16 ;  /* 0x3f079c1600057882 */ /* 0x000fe20000000000 */
[----:B------:R-:W-:Y:S01]  /*21e0*/  DFMA R10, R8, R10, UR8 ;  /* 0x00000008080a7e2b */ /* 0x000fe2000800000a */
[----:B------:R-:W-:Y:S01]  /*21f0*/  UMOV UR8, 0x83144ef7 ;  /* 0x83144ef700087882 */ /* 0x000fe20000000000 */
[----:B------:R-:W-:Y:S01]  /*2200*/  UMOV UR9, 0x3f96e914 ;  /* 0x3f96e91400097882 */ /* 0x000fe20000000000 */
[----:B------:R-:W-:Y:S02]  /*2210*/  DFMA R14, R6, -R14, 1 ;  /* 0x3ff00000060e742b */ /* 0x000fe4000000080e */
[----:B------:R-:W-:Y:S01]  /*2220*/  DFMA R2, R168, R2, UR4 ;  /* 0x00000004a8027e2b */ /* 0x000fe20008000002 */
[----:B------:R-:W-:Y:S01]  /*2230*/  UMOV UR4, 0xc3bca540 ;  /* 0xc3bca54000047882 */ /* 0x000fe20000000000 */
[----:B------:R-:W-:Y:S01]  /*2240*/  UMOV UR5, 0x3f1c9a88 ;  /* 0x3f1c9a8800057882 */ /* 0x000fe20000000000 */
[----:B------:R-:W-:Y:S01]  /*2250*/  DFMA R10, R8, R10, UR8 ;  /* 0x00000008080a7e2b */ /* 0x000fe2000800000a */
[----:B------:R-:W-:Y:S01]  /*2260*/  UMOV UR8, 0xa4f9f81 ;  /* 0x0a4f9f8100087882 */ /* 0x000fe20000000000 */
[----:B------:R-:W-:Y:S01]  /*2270*/  UMOV UR9, 0x3f9f1c6e ;  /* 0x3f9f1c6e00097882 */ /* 0x000fe20000000000 */
[----:B------:R-:W-:-:S02]  /*2280*/  DFMA R16, R14, R16, 0.5 ;  /* 0x3fe000000e10742b */ /* 0x000fc40000000010 */
[----:B------:R-:W-:Y:S01]  /*2290*/  DFMA R2, R168, R2, UR4 ;  /* 0x00000004a8027e2b */ /* 0x000fe20008000002 */
[----:B------:R-:W-:Y:S01]  /*22a0*/  UMOV UR4, 0x4bd476df ;  /* 0x4bd476df00047882 */ /* 0x000fe20000000000 */
[----:B------:R-:W-:Y:S01]  /*22b0*/  UMOV UR5, 0x3f31c4e6 ;  /* 0x3f31c4e600057882 */ /* 0x000fe20000000000 */
[----:B------:R-:W-:Y:S01]  /*22c0*/  DFMA R10, R8, R10, UR8 ;  /* 0x00000008080a7e2b */ /* 0x000fe2000800000a */
[----:B------:R-:W-:Y:S01]  /*22d0*/  UMOV UR8, 0xc27fa92b ;  /* 0xc27fa92b00087882 */ /* 0x000fe20000000000 */
[----:B------:R-:W-:Y:S01]  /*22e0*/  UMOV UR9, 0x3fa6db6d ;  /* 0x3fa6db6d00097882 */ /* 0x000fe20000000000 */
[----:B------:R-:W-:Y:S02]  /*22f0*/  DMUL R14, R12, R14 ;  /* 0x0000000e0c0e7228 */ /* 0x000fe40000000000 */
[----:B------:R-:W-:Y:S01]  /*2300*/  DFMA R2, R168, R2, UR4 ;  /* 0x00000004a8027e2b */ /* 0x000fe20008000002 */
[----:B------:R-:W-:Y:S01]  /*2310*/  UMOV UR4, 0x60009c8f ;  /* 0x60009c8f00047882 */ /* 0x000fe20000000000 */
[----:B------:R-:W-:Y:S01]  /*2320*/  UMOV UR5, 0x3f46e8ba ;  /* 0x3f46e8ba00057882 */ /* 0x000fe20000000000 */
[----:B------:R-:W-:Y:S01]  /*2330*/  DFMA R10, R8, R10, UR8 ;  /* 0x00000008080a7e2b */ /* 0x000fe2000800000a */
[----:B------:R-:W-:Y:S01]  /*2340*/  UMOV UR8, 0x3320f91b ;  /* 0x3320f91b00087882 */ /* 0x000fe20000000000 */
[----:B------:R-:W-:Y:S01]  /*2350*/  UMOV UR9, 0x3fb33333 ;  /* 0x3fb3333300097882 */ /* 0x000fe20000000000 */
[----:B------:R-:W-:-:S02]  /*2360*/  DFMA R14, R16, R14, R12 ;  /* 0x0000000e100e722b */ /* 0x000fc4000000000c */
        /* <DEDUP_REMOVED lines=13> */
[----:B------:R-:W-:Y:S01]  /*2440*/  DFMA R18, R16, -R16, R6 ;  /* 0x800000101012722b */ /* 0x000fe20000000006 */
[----:B------:R-:W-:Y:S01]  /*2450*/  VIADD R21, R15, 0xfff00000 ;  /* 0xfff000000f157836 */ /* 0x000fe20000000000 */
[----:B------:R-:W-:Y:S01]  /*2460*/  DFMA R2, R168, R2, UR4 ;  /* 0x00000004a8027e2b */ /* 0x000fe20008000002 */
[----:B------:R-:W-:Y:S01]  /*2470*/  UMOV UR4, 0x3333329c ;  /* 0x3333329c00047882 */ /* 0x000fe20000000000 */
[----:B------:R-:W-:Y:S01]  /*2480*/  UMOV UR5, 0x3f933333 ;  /* 0x3f93333300057882 */ /* 0x000fe20000000000 */
[----:B------:R-:W-:Y:S01]  /*2490*/  DMUL R10, R8, R10 ;  /* 0x0000000a080a7228 */ /* 0x000fe20000000000 */
[----:B------:R-:W-:-:S04]  /*24a0*/  IMAD.MOV.U32 R20, RZ, RZ, R14 ;  /* 0x000000ffff147224 */ /* 0x000fc800078e000e */
[----:B------:R-:W-:Y:S01]  /*24b0*/  DFMA R2, R168, R2, UR4 ;  /* 0x00000004a8027e2b */ /* 0x000fe20008000002 */
[----:B------:R-:W-:Y:S01]  /*24c0*/  UMOV UR4, 0x55555555 ;  /* 0x5555555500047882 */ /* 0x000fe20000000000 */
[----:B------:R-:W-:Y:S01]  /*24d0*/  UMOV UR5, 0x3fb55555 ;  /* 0x3fb5555500057882 */ /* 0x000fe20000000000 */
[----:B------:R-:W-:Y:S02]  /*24e0*/  DFMA R10, |R170|, R10, |R170| ;  /* 0x0000000aaa0a722b */ /* 0x000fe400000006aa */
[----:B------:R-:W-:-:S03]  /*24f0*/  DFMA R160, R18, R20, R16 ;  /* 0x0000001412a0722b */ /* 0x000fc60000000010 */
[----:B------:R-:W-:Y:S01]  /*2500*/  DFMA R2, R168, R2, UR4 ;  /* 0x00000004a8027e2b */ /* 0x000fe20008000002 */
[----:B------:R-:W-:Y:S01]  /*2510*/  UMOV UR4, 0x54442d18 ;  /* 0x54442d1800047882 */ /* 0x000fe20000000000 */
[----:B------:R-:W-:Y:S01]  /*2520*/  UMOV UR5, 0x3ff921fb ;  /* 0x3ff921fb00057882 */ /* 0x000fe20000000000 */
[C---:B------:R-:W-:Y:S02]  /*2530*/  DADD R8, R10.reuse, -UR8 ;  /* 0x800000080a087e29 */ /* 0x040fe40008000000 */
[----:B------:R-:W-:-:S03]  /*2540*/  DADD R10, R10, UR10 ;  /* 0x0000000a0a0a7e29 */ /* 0x000fc60008000000 */
[----:B------:R-:W-:-:S03]  /*2550*/  DMUL R164, R168, R2 ;  /* 0x00000002a8a47228 */ /* 0x000fc60000000000 */
[----:B------:R-:W-:Y:S02]  /*2560*/  DADD R2, -R8, UR4 ;  /* 0x0000000408027e29 */ /* 0x000fe40008000100 */
[----:B------:R-:W-:Y:S01]  /*2570*/  DADD R8, R10, UR4 ;  /* 0x000000040a087e29 */ /* 0x000fe20008000000 */
[----:B------:R-:W-:Y:S10]  /*2580*/  @!P0 BRA `(.L_x_23) ;  /* 0x0000000000348947 */ /* 0x000ff40003800000 */
        /* <DEDUP_REMOVED lines=10> */
[----:B-----5:R-:W-:Y:S05]  /*2630*/  CALL.REL.NOINC `($__internal_1_$__cuda_sm20_dsqrt_rn_f64_mediumpath_v1) ;  /* 0x000000e000287944 */ /* 0x020fea0003c00000 */
[----:B------:R-:W-:Y:S01]  /*2640*/  MOV R160, R24 ;  /* 0x0000001800a07202 */ /* 0x000fe20000000f00 */
[----:B------:R-:W-:-:S07]  /*2650*/  IMAD.MOV.U32 R161, RZ, RZ, R25 ;  /* 0x000000ffffa17224 */ /* 0x000fce00078e0019 */
.L_x_23:
[----:B------:R-:W0:Y:S01]  /*2660*/  MUFU.RCP64H R7, 3 ;  /* 0x4008000000077908 */ /* 0x000e220000001800 */
[----:B------:R-:W-:Y:S01]  /*2670*/  IMAD.MOV.U32 R12, RZ, RZ, 0x0 ;  /* 0x00000000ff0c7424 */ /* 0x000fe200078e00ff */
[----:B------:R-:W-:Y:S01]  /*2680*/  FSETP.GEU.AND P2, PT, |R5|, 6.5827683646048100446e-37, PT ;  /* 0x036000000500780b */ /* 0x000fe20003f4e200 */
[----:B------:R-:W-:Y:S01]  /*2690*/  IMAD.MOV.U32 R13, RZ, RZ, 0x40080000 ;  /* 0x40080000ff0d7424 */ /* 0x000fe200078e00ff */
[----:B------:R-:W-:Y:S01]  /*26a0*/  UMOV UR4, 0x55555555 ;  /* 0x5555555500047882 */ /* 0x000fe20000000000 */
[----:B------:R-:W-:Y:S01]  /*26b0*/  IMAD.MOV.U32 R6, RZ, RZ, 0x1 ;  /* 0x00000001ff067424 */ /* 0x000fe200078e00ff */
[----:B------:R-:W-:Y:S02]  /*26c0*/  UMOV UR5, 0x3fe55555 ;  /* 0x3fe5555500057882 */ /* 0x000fe40000000000 */
[----:B------:R-:W-:-:S03]  /*26d0*/  DMUL R160, R160, -UR4 ;  /* 0x80000004a0a07c28 */ /* 0x000fc60008000000 */
[----:B0-----:R-:W-:-:S08]  /*26e0*/  DFMA R10, R6, -R12, 1 ;  /* 0x3ff00000060a742b */ /* 0x001fd0000000080c */
[----:B------:R-:W-:-:S08]  /*26f0*/  DFMA R10, R10, R10, R10 ;  /* 0x0000000a0a0a722b */ /* 0x000fd0000000000a */
[----:B------:R-:W-:-:S08]  /*2700*/  DFMA R10, R6, R10, R6 ;  /* 0x0000000a060a722b */ /* 0x000fd00000000006 */
[----:B------:R-:W-:-:S08]  /*2710*/  DFMA R6, R10, -R12, 1 ;  /* 0x3ff000000a06742b */ /* 0x000fd0000000080c */
[----:B------:R-:W-:-:S08]  /*2720*/  DFMA R6, R10, R6, R10 ;  /* 0x000000060a06722b */ /* 0x000fd0000000000a */
[----:B------:R-:W-:-:S08]  /*2730*/  DMUL R114, R4, R6 ;  /* 0x0000000604727228 */ /* 0x000fd00000000000 */
[----:B------:R-:W-:-:S08]  /*2740*/  DFMA R10, R114, -3, R4 ;  /* 0xc0080000720a782b */ /* 0x000fd00000000004 */
[----:B------:R-:W-:-:S10]  /*2750*/  DFMA R114, R6, R10, R114 ;  /* 0x0000000a0672722b */ /* 0x000fd40000000072 */
[----:B------:R-:W-:-:S05]  /*2760*/  FFMA R6, RZ, 2.125, R115 ;  /* 0x40080000ff067823 */ /* 0x000fca0000000073 */
[----:B------:R-:W-:-:S13]  /*2770*/  FSETP.GT.AND P0, PT, |R6|, 1.469367938527859385e-39, PT ;  /* 0x001000000600780b */ /* 0x000fda0003f04200 */
[----:B------:R-:W-:Y:S05]  /*2780*/  @P0 BRA P2, `(.L_x_24) ;  /* 0x00000000001c0947 */ /* 0x000fea0001000000 */
[----:B------:R-:W-:Y:S01]  /*2790*/  MOV R116, R4 ;  /* 0x0000000400747202 */ /* 0x000fe20000000f00 */
[----:B------:R-:W-:Y:S01]  /*27a0*/  IMAD.MOV.U32 R115, RZ, RZ, R5 ;  /* 0x000000ffff737224 */ /* 0x000fe200078e0005 */
[----:B------:R-:W-:Y:S01]  /*27b0*/  MOV R112, 0x27f0 ;  /* 0x000027f000707802 */ /* 0x000fe20000000f00 */
[----:B------:R-:W-:Y:S02]  /*27c0*/  IMAD.MOV.U32 R114, RZ, RZ, RZ ;  /* 0x000000ffff727224 */ /* 0x000fe400078e00ff */
[----:B------:R-:W-:-:S07]  /*27d0*/  IMAD.MOV.U32 R113, RZ, RZ, 0x40080000 ;  /* 0x40080000ff717424 */ /* 0x000fce00078e00ff */
[----:B-----5:R-:W-:Y:S05]  /*27e0*/  CALL.REL.NOINC `($__internal_0_$__cuda_sm20_div_rn_f64_full) ;  /* 0x000000d800247944 */ /* 0x020fea0003c00000 */
[----:B------:R-:W-:-:S07]  /*27f0*/  IMAD.MOV.U32 R115, RZ, RZ, R113 ;  /* 0x000000ffff737224 */ /* 0x000fce00078e0071 */
.L_x_24:
[----:B------:R-:W0:Y:S01]  /*2800*/  LDCU.64 UR16, c[0x3][0xf0] ;  /* 0x00c01e00ff1077ac */ /* 0x000e220008000a00 */
[----:B------:R-:W1:Y:S01]  /*2810*/  LDC.64 R154, c[0x3][0xe0] ;  /* 0x00c03800ff9a7b82 */ /* 0x000e620000000a00 */
[----:B------:R-:W-:Y:S01]  /*2820*/  FSEL R128, R8, R2, !P1 ;  /* 0x0000000208807208 */ /* 0x000fe20004800000 */
[----:B------:R-:W2:Y:S01]  /*2830*/  LDCU.64 UR4, c[0x3][URZ] ;  /* 0x00c00000ff0477ac */ /* 0x000ea20008000a00 */
[----:B------:R-:W-:Y:S02]  /*2840*/  FSEL R129, R9, R3, !P1 ;  /* 0x0000000309817208 */ /* 0x000fe40004800000 */
[----:B------:R-:W-:Y:S01]  /*2850*/  MOV R127, RZ ;  /* 0x000000ff007f7202 */ /* 0x000fe20000000f00 */
[----:B------:R-:W3:Y:S02]  /*2860*/  LDCU.64 UR8, c[0x3][0x110] ;  /* 0x00c02200ff0877ac */ /* 0x000ee40008000a00 */
[----:B------:R-:W4:Y:S01]  /*2870*/  LDC.64 R4, c[0x3][0xd8] ;  /* 0x00c03600ff047b82 */ /* 0x000f220000000a00 */
[----:B------:R-:W3:Y:S01]  /*2880*/  LDCU.64 UR10, c[0x3][0x120] ;  /* 0x00c02400ff0a77ac */ /* 0x000ee20008000a00 */
[----:B------:R-:W4:Y:S06]  /*2890*/  LDCU.64 UR12, c[0x3][0x130] ;  /* 0x00c02600ff0c77ac */ /* 0x000f2c0008000a00 */
[----:B------:R-:W4:Y:S01]  /*28a0*/  LDC.64 R6, c[0x3][0xe8] ;  /* 0x00c03a00ff067b82 */ /* 0x000f220000000a00 */
[----:B0-----:R-:W-:Y:S01]  /*28b0*/  DMUL R158, R176, UR16 ;  /* 0x00000010b09e7c28 */ /* 0x001fe20008000000 */
[----:B------:R-:W0:Y:S01]  /*28c0*/  LDCU.64 UR14, c[0x3][0x140] ;  /* 0x00c02800ff0e77ac */ /* 0x000e220008000a00 */
[----:B--2---:R-:W-:Y:S01]  /*28d0*/  DADD R150, -R114, UR4 ;  /* 0x0000000472967e29 */ /* 0x004fe20008000100 */
[----:B------:R-:W2:Y:S01]  /*28e0*/  LDCU.64 UR16, c[0x3][0x150] ;  /* 0x00c02a00ff1077ac */ /* 0x000ea20008000a00 */
[----:B-1----:R-:W-:-:S02]  /*28f0*/  DMUL R156, R176, R154 ;  /* 0x0000009ab09c7228 */ /* 0x002fc40000000000 */
[----:B------:R-:W-:Y:S01]  /*2900*/  DMUL R154, R154, R154 ;  /* 0x0000009a9a9a7228 */ /* 0x000fe20000000000 */
[----:B------:R-:W1:Y:S01]  /*2910*/  LDCU.64 UR18, c[0x3][0x160] ;  /* 0x00c02c00ff1277ac */ /* 0x000e620008000a00 */
[C---:B---3--:R-:W-:Y:S02]  /*2920*/  DMUL R148, R176.reuse, UR8 ;  /* 0x00000008b0947c28 */ /* 0x048fe40008000000 */
[----:B------:R-:W-:Y:S02]  /*2930*/  DMUL R146, R176, UR10 ;  /* 0x0000000ab0927c28 */ /* 0x000fe40008000000 */
[-C--:B----4-:R-:W-:Y:S02]  /*2940*/  DMUL R152, R158, R4.reuse ;  /* 0x000000049e987228 */ /* 0x090fe40000000000 */
[----:B------:R-:W-:Y:S02]  /*2950*/  DFMA R154, R4, R4, R154 ;  /* 0x00000004049a722b */ /* 0x000fe4000000009a */
[----:B------:R-:W-:-:S02]  /*2960*/  DMUL R144, R176, UR12 ;  /* 0x0000000cb0907c28 */ /* 0x000fc40008000000 */
[----:B0-----:R-:W-:Y:S02]  /*2970*/  DMUL R142, R176, UR14 ;  /* 0x0000000eb08e7c28 */ /* 0x001fe40008000000 */
[----:B------:R-:W-:Y:S02]  /*2980*/  DFMA R152, R156, R6, -R152 ;  /* 0x000000069c98722b */ /* 0x000fe40000000898 */
[C---:B--2---:R-:W-:Y:S02]  /*2990*/  DMUL R140, R176.reuse, UR16 ;  /* 0x00000010b08c7c28 */ /* 0x044fe40008000000 */
[----:B-1----:R-:W-:-:S11]  /*29a0*/  DMUL R138, R176, UR18 ;  /* 0x00000012b08a7c28 */ /* 0x002fd60008000000 */
.L_x_207:
[----:B------:R-:W-:-:S05]  /*29b0*/  IMAD R12, R127, 0x8, R1 ;  /* 0x000000087f0c7824 */ /* 0x000fca00078e0201 */
[----:B------:R-:W2:Y:S04]  /*29c0*/  LDL.64 R114, [R12+0x18] ;  /* 0x000018000c727983 */ /* 0x000ea80000100a00 */
[----:B------:R-:W3:Y:S04]  /*29d0*/  LDL.64 R2, [R12+0x70] ;  /* 0x000070000c027983 */ /* 0x000ee80000100a00 */
[----:B------:R-:W3:Y:S01]  /*29e0*/  LDL.64 R4, [R12+0xc8] ;  /* 0x0000c8000c047983 */ /* 0x000ee20000100a00 */
[----:B------:R-:W0:Y:S01]  /*29f0*/  MUFU.RCP64H R7, 100000 ;  /* 0x40f86a0000077908 */ /* 0x000e220000001800 */
[----:B------:R-:W-:Y:S01]  /*2a00*/  IMAD.MOV.U32 R10, RZ, RZ, 0x0 ;  /* 0x00000000ff0a7424 */ /* 0x000fe200078e00ff */
[----:B------:R-:W-:Y:S01]  /*2a10*/  IADD3 R127, PT, PT, R127, 0x1, RZ ;  /* 0x000000017f7f7810 */ /* 0x000fe20007ffe0ff */
[----:B------:R-:W-:Y:S01]  /*2a20*/  IMAD.MOV.U32 R11, RZ, RZ, 0x40f86a00 ;  /* 0x40f86a00ff0b7424 */ /* 0x000fe200078e00ff */
[----:B------:R-:W-:Y:S01]  /*2a30*/  BSSY.RECONVERGENT B2, `(.L_x_25) ;  /* 0x0000017000027945 */ /* 0x000fe20003800200 */
[----:B------:R-:W-:Y:S01]  /*2a40*/  IMAD.MOV.U32 R6, RZ, RZ, 0x1 ;  /* 0x00000001ff067424 */ /* 0x000fe200078e00ff */
[----:B------:R-:W-:-:S05]  /*2a50*/  ISETP.NE.AND P2, PT, R127, R0, PT ;  /* 0x000000007f00720c */ /* 0x000fca0003f45270 */
[----:B0-----:R-:W-:-:S08]  /*2a60*/  DFMA R8, R6, -R10, 1 ;  /* 0x3ff000000608742b */ /* 0x001fd0000000080a */
[----:B------:R-:W-:-:S08]  /*2a70*/  DFMA R8, R8, R8, R8 ;  /* 0x000000080808722b */ /* 0x000fd00000000008 */
[----:B------:R-:W-:-:S08]  /*2a80*/  DFMA R8, R6, R8, R6 ;  /* 0x000000080608722b */ /* 0x000fd00000000006 */
[----:B------:R-:W-:-:S08]  /*2a90*/  DFMA R6, R8, -R10, 1 ;  /* 0x3ff000000806742b */ /* 0x000fd0000000080a */
[----:B------:R-:W-:-:S08]  /*2aa0*/  DFMA R6, R8, R6, R8 ;  /* 0x000000060806722b */ /* 0x000fd00000000008 */
[----:B--2---:R-:W-:Y:S01]  /*2ab0*/  DMUL R74, R114, R6 ;  /* 0x00000006724a7228 */ /* 0x004fe20000000000 */
[----:B------:R-:W-:-:S07]  /*2ac0*/  FSETP.GEU.AND P1, PT, |R115|, 6.5827683646048100446e-37, PT ;  /* 0x036000007300780b */ /* 0x000fce0003f2e200 */
[----:B------:R-:W-:Y:S02]  /*2ad0*/  DFMA R8, R74, -100000, R114 ;  /* 0xc0f86a004a08782b */ /* 0x000fe40000000072 */
[----:B---3--:R-:W-:-:S06]  /*2ae0*/  DMUL R4, R2, R4 ;  /* 0x0000000402047228 */ /* 0x008fcc0000000000 */
[----:B------:R-:W-:-:S10]  /*2af0*/  DFMA R74, R6, R8, R74 ;  /* 0x00000008064a722b */ /* 0x000fd4000000004a */
[----:B------:R-:W-:-:S05]  /*2b00*/  FFMA R6, RZ, 7.762939453125, R75 ;  /* 0x40f86a00ff067823 */ /* 0x000fca000000004b */
[----:B------:R-:W-:-:S13]  /*2b10*/  FSETP.GT.AND P0, PT, |R6|, 1.469367938527859385e-39, PT ;  /* 0x001000000600780b */ /* 0x000fda0003f04200 */
[----:B------:R-:W-:Y:S05]  /*2b20*/  @P0 BRA P1, `(.L_x_26) ;  /* 0x00000000001c0947 */ /* 0x000fea0000800000 */
[----:B------:R-:W-:Y:S01]  /*2b30*/  IMAD.MOV.U32 R116, RZ, RZ, R114 ;  /* 0x000000ffff747224 */ /* 0x000fe200078e0072 */
[----:B------:R-:W-:Y:S01]  /*2b40*/  MOV R112, 0x2b80 ;  /* 0x00002b8000707802 */ /* 0x000fe20000000f00 */
[----:B------:R-:W-:Y:S02]  /*2b50*/  IMAD.MOV.U32 R114, RZ, RZ, RZ ;  /* 0x000000ffff727224 */ /* 0x000fe400078e00ff */
[----:B------:R-:W-:-:S07]  /*2b60*/  IMAD.MOV.U32 R113, RZ, RZ, 0x40f86a00 ;  /* 0x40f86a00ff717424 */ /* 0x000fce00078e00ff */
[----:B-----5:R-:W-:Y:S05]  /*2b70*/  CALL.REL.NOINC `($__internal_0_$__cuda_sm20_div_rn_f64_full) ;  /* 0x000000d400407944 */ /* 0x020fea0003c00000 */
[----:B------:R-:W-:Y:S01]  /*2b80*/  IMAD.MOV.U32 R74, RZ, RZ, R114 ;  /* 0x000000ffff4a7224 */ /* 0x000fe200078e0072 */
[----:B------:R-:W-:-:S07]  /*2b90*/  MOV R75, R113 ;  /* 0x00000071004b7202 */ /* 0x000fce0000000f00 */
.L_x_26:
[----:B------:R-:W-:Y:S05]  /*2ba0*/  BSYNC.RECONVERGENT B2 ;  /* 0x0000000000027941 */ /* 0x000fea0003800200 */
.L_x_25:
[----:B------:R-:W0:Y:S01]  /*2bb0*/  LDCU UR4, c[0x0][0x380] ;  /* 0x00007000ff0477ac */ /* 0x000e220008000800 */
[----:B------:R-:W-:Y:S01]  /*2bc0*/  IMAD.MOV.U32 R2, RZ, RZ, 0x3f240000 ;  /* 0x3f240000ff027424 */ /* 0x000fe200078e00ff */
[----:B------:R-:W-:Y:S01]  /*2bd0*/  MOV R17, 0x3fd80000 ;  /* 0x3fd8000000117802 */ /* 0x000fe20000000f00 */
[----:B------:R-:W-:Y:S01]  /*2be0*/  IMAD.MOV.U32 R16, RZ, RZ, 0x0 ;  /* 0x00000000ff107424 */ /* 0x000fe200078e00ff */
[----:B------:R-:W1:Y:S01]  /*2bf0*/  LDCU.64 UR8, c[0x3][0x10] ;  /* 0x00c00200ff0877ac */ /* 0x000e620008000a00 */
[----:B------:R-:W-:Y:S01]  /*2c00*/  BSSY.RECONVERGENT B1, `(.L_x_27) ;  /* 0x0000035000017945 */ /* 0x000fe20003800200 */
[----:B0-----:R-:W-:Y:S01]  /*2c10*/  ISETP.LE.AND P0, PT, RZ, UR4, PT ;  /* 0x00000004ff007c0c */ /* 0x001fe2000bf03270 */
[----:B------:R-:W0:Y:S03]  /*2c20*/  LDCU.64 UR4, c[0x3][0x8] ;  /* 0x00c00100ff0477ac */ /* 0x000e260008000a00 */
[----:B------:R-:W-:Y:S01]  /*2c30*/  FSEL R3, R2, -0.640625, !P0 ;  /* 0xbf24000002037808 */ /* 0x000fe20004000000 */
[----:B------:R-:W-:-:S06]  /*2c40*/  IMAD.MOV.U32 R2, RZ, RZ, -0xf7b594e ;  /* 0xf084a6b2ff027424 */ /* 0x000fcc00078e00ff */
[----:B-----5:R-:W-:-:S08]  /*2c50*/  DMUL R2, R180, R2 ;  /* 0x00000002b4027228 */ /* 0x020fd00000000000 */
[----:B------:R-:W-:-:S08]  /*2c60*/  DMUL R2, R4, R2 ;  /* 0x0000000204027228 */ /* 0x000fd00000000000 */
[----:B0-----:R-:W-:Y:S02]  /*2c70*/  DADD R12, R2, UR4 ;  /* 0x00000004020c7e29 */ /* 0x001fe40008000000 */
[----:B------:R-:W-:-:S06]  /*2c80*/  DFMA R4, R172, R2, R178 ;  /* 0x00000002ac04722b */ /* 0x000fcc00000000b2 */
[----:B-1----:R-:W-:Y:S02]  /*2c90*/  DADD R12, R12, UR8 ;  /* 0x000000080c0c7e29 */ /* 0x002fe40008000000 */
[----:B------:R-:W-:-:S06]  /*2ca0*/  DMUL R6, R4, -3 ;  /* 0xc008000004067828 */ /* 0x000fcc0000000000 */
[C---:B------:R-:W-:Y:S02]  /*2cb0*/  DMUL R10, R12.reuse, -9 ;  /* 0xc02200000c0a7828 */ /* 0x040fe40000000000 */
[C---:B------:R-:W-:Y:S02]  /*2cc0*/  DFMA R6, R12.reuse, R12, R6 ;  /* 0x0000000c0c06722b */ /* 0x040fe40000000006 */
[----:B------:R-:W-:-:S04]  /*2cd0*/  DADD R8, R12, R12 ;  /* 0x000000000c087229 */ /* 0x000fc8000000000c */
[----:B------:R-:W-:Y:S02]  /*2ce0*/  DMUL R10, R4, R10 ;  /* 0x0000000a040a7228 */ /* 0x000fe40000000000 */
[----:B------:R-:W-:Y:S02]  /*2cf0*/  DSETP.GEU.AND P0, PT, R6, RZ, PT ;  /* 0x000000ff0600722a */ /* 0x000fe40003f0e000 */
[----:B------:R-:W-:-:S04]  /*2d00*/  DMUL R8, R12, R8 ;  /* 0x000000080c087228 */ /* 0x000fc80000000000 */
[----:B------:R-:W-:Y:S02]  /*2d10*/  FSEL R20, R6, RZ, P0 ;  /* 0x000000ff06147208 */ /* 0x000fe40000000000 */
[----:B------:R-:W-:Y:S02]  /*2d20*/  FSEL R21, R7, RZ, P0 ;  /* 0x000000ff07157208 */ /* 0x000fe40000000000 */
[----:B------:R-:W-:-:S04]  /*2d30*/  DFMA R8, R12, R8, R10 ;  /* 0x000000080c08722b */ /* 0x000fc8000000000a */
[----:B------:R-:W-:-:S08]  /*2d40*/  DMUL R6, R20, R20 ;  /* 0x0000001414067228 */ /* 0x000fd00000000000 */
[----:B------:R-:W-:-:S06]  /*2d50*/  DMUL R22, R20, R6 ;  /* 0x0000000614167228 */ /* 0x000fcc0000000000 */
[----:B------:R-:W0:Y:S04]  /*2d60*/  MUFU.RSQ64H R15, R23 ;  /* 0x00000017000f7308 */ /* 0x000e280000001c00 */
[----:B------:R-:W-:-:S05]  /*2d70*/  VIADD R14, R23, 0xfcb00000 ;  /* 0xfcb00000170e7836 */ /* 0x000fca0000000000 */
[----:B------:R-:W-:Y:S01]  /*2d80*/  ISETP.GE.U32.AND P0, PT, R14, 0x7ca00000, PT ;  /* 0x7ca000000e00780c */ /* 0x000fe20003f06070 */
[----:B0-----:R-:W-:-:S08]  /*2d90*/  DMUL R6, R14, R14 ;  /* 0x0000000e0e067228 */ /* 0x001fd00000000000 */
[----:B------:R-:W-:-:S08]  /*2da0*/  DFMA R6, R22, -R6, 1 ;  /* 0x3ff000001606742b */ /* 0x000fd00000000806 */
[----:B------:R-:W-:Y:S02]  /*2db0*/  DFMA R16, R6, R16, 0.5 ;  /* 0x3fe000000610742b */ /* 0x000fe40000000010 */
[----:B------:R-:W-:Y:S02]  /*2dc0*/  DMUL R18, R14, R6 ;  /* 0x000000060e127228 */ /* 0x000fe40000000000 */
[----:B------:R-:W-:-:S06]  /*2dd0*/  DMUL R6, R2, UR4 ;  /* 0x0000000402067c28 */ /* 0x000fcc0008000000 */
[----:B------:R-:W-:Y:S02]  /*2de0*/  DFMA R16, R16, R18, R14 ;  /* 0x000000121010722b */ /* 0x000fe4000000000e */
[----:B------:R-:W-:-:S06]  /*2df0*/  DMUL R6, R6, UR8 ;  /* 0x0000000806067c28 */ /* 0x000fcc0008000000 */
[----:B------:R-:W-:Y:S02]  /*2e00*/  DMUL R18, R22, R16 ;  /* 0x0000001016127228 */ /* 0x000fe40000000000 */
[----:B------:R-:W-:Y:S01]  /*2e10*/  DMUL R6, R6, R154 ;  /* 0x0000009a06067228 */ /* 0x000fe20000000000 */
[----:B------:R-:W-:Y:S02]  /*2e20*/  VIADD R11, R17, 0xfff00000 ;  /* 0xfff00000110b7836 */ /* 0x000fe40000000000 */
[----:B------:R-:W-:-:S03]  /*2e30*/  IMAD.MOV.U32 R10, RZ, RZ, R16 ;  /* 0x000000ffff0a7224 */ /* 0x000fc600078e0010 */
[----:B------:R-:W-:Y:S02]  /*2e40*/  DFMA R24, R18, -R18, R22 ;  /* 0x800000121218722b */ /* 0x000fe40000000016 */
[----:B------:R-:W-:-:S06]  /*2e50*/  DFMA R114, R6, 27, R8 ;  /* 0x403b00000672782b */ /* 0x000fcc0000000008 */
        /* <DEDUP_REMOVED lines=15> */
.L_x_28:
[----:B------:R-:W-:Y:S05]  /*2f50*/  BSYNC.RECONVERGENT B1 ;  /* 0x0000000000017941 */ /* 0x000fea0003800200 */
.L_x_27:
        /* <DEDUP_REMOVED lines=19> */
[----:B------:R-:W-:Y:S05]  /*3090*/  CALL.REL.NOINC `($__internal_0_$__cuda_sm20_div_rn_f64_full) ;  /* 0x000000cc00f87944 */ /* 0x000fea0003c00000 */
[----:B------:R-:W-:Y:S02]  /*30a0*/  IMAD.MOV.U32 R4, RZ, RZ, R114 ;  /* 0x000000ffff047224 */ /* 0x000fe400078e0072 */
[----:B------:R-:W-:-:S07]  /*30b0*/  IMAD.MOV.U32 R5, RZ, RZ, R113 ;  /* 0x000000ffff057224 */ /* 0x000fce00078e0071 */
.L_x_30:
[----:B------:R-:W-:Y:S05]  /*30c0*/  BSYNC.RECONVERGENT B2 ;  /* 0x0000000000027941 */ /* 0x000fea0003800200 */
.L_x_29:
        /* <DEDUP_REMOVED lines=21> */
[----:B------:R-:W-:Y:S05]  /*3220*/  CALL.REL.NOINC `($__internal_0_$__cuda_sm20_div_rn_f64_full) ;  /* 0x000000cc00947944 */ /* 0x000fea0003c00000 */
[----:B------:R-:W-:-:S07]  /*3230*/  IMAD.MOV.U32 R112, RZ, RZ, R114 ;  /* 0x000000ffff707224 */ /* 0x000fce00078e0072 */
.L_x_32:
[----:B------:R-:W-:Y:S05]  /*3240*/  BSYNC.RECONVERGENT B2 ;  /* 0x0000000000027941 */ /* 0x000fea0003800200 */
.L_x_31:
[----:B------:R-:W-:Y:S01]  /*3250*/  FSEL R22, R112, R4, P1 ;  /* 0x0000000470167208 */ /* 0x000fe20000800000 */
[----:B------:R-:W-:Y:S01]  /*3260*/  BSSY.RECONVERGENT B1, `(.L_x_33) ;  /* 0x0000082000017945 */ /* 0x000fe20003800200 */
[----:B------:R-:W-:-:S06]  /*3270*/  FSEL R23, R113, R5, P1 ;  /* 0x0000000571177208 */ /* 0x000fcc0000800000 */
[----:B------:R-:W-:-:S10]  /*3280*/  DADD R4, -RZ, |R22| ;  /* 0x00000000ff047229 */ /* 0x000fd40000000516 */
[----:B------:R-:W-:-:S13]  /*3290*/  ISETP.GT.AND P0, PT, R5, 0x3fe26665, PT ;  /* 0x3fe266650500780c */ /* 0x000fda0003f04270 */
[----:B------:R-:W-:Y:S05]  /*32a0*/  @P0 BRA `(.L_x_34) ;  /* 0x0000000000d40947 */ /* 0x000fea0003800000 */
[----:B------:R-:W-:Y:S01]  /*32b0*/  DMUL R4, R22, R22 ;  /* 0x0000001616047228 */ /* 0x000fe20000000000 */
[----:B------:R-:W-:Y:S01]  /*32c0*/  IMAD.MOV.U32 R6, RZ, RZ, 0x180754af ;  /* 0x180754afff067424 */ /* 0x000fe200078e00ff */
[----:B------:R-:W-:Y:S01]  /*32d0*/  MOV R7, 0x3fb3823b ;  /* 0x3fb3823b00077802 */ /* 0x000fe20000000f00 */
[----:B------:R-:W-:Y:S01]  /*32e0*/  UMOV UR4, 0xdc1895e9 ;  /* 0xdc1895e900047882 */ /* 0x000fe20000000000 */
[----:B------:R-:W-:Y:S01]  /*32f0*/  UMOV UR5, 0x3fb0066b ;  /* 0x3fb0066b00057882 */ /* 0x000fe20000000000 */
[----:B------:R-:W-:-:S03]  /*3300*/  ISETP.GT.AND P0, PT, R23, -0x1, PT ;  /* 0xffffffff1700780c */ /* 0x000fc60003f04270 */
[----:B------:R-:W-:Y:S01]  /*3310*/  DFMA R6, R4, UR4, -R6 ;  /* 0x0000000404067c2b */ /* 0x000fe20008000806 */
[----:B------:R-:W-:Y:S01]  /*3320*/  UMOV UR4, 0xcc2f79ae ;  /* 0xcc2f79ae00047882 */ /* 0x000fe20000000000 */
[----:B------:R-:W-:-:S06]  /*3330*/  UMOV UR5, 0x3fb11e52 ;  /* 0x3fb11e5200057882 */ /* 0x000fcc0000000000 */
[----:B------:R-:W-:Y:S01]  /*3340*/  DFMA R6, R4, R6, UR4 ;  /* 0x0000000404067e2b */ /* 0x000fe20008000006 */
[----:B------:R-:W-:Y:S01]  /*3350*/  UMOV UR4, 0x3526861b ;  /* 0x3526861b00047882 */ /* 0x000fe20000000000 */
[----:B------:R-:W-:Y:S01]  /*3360*/  UMOV UR5, 0x3f924eaf ;  /* 0x3f924eaf00057882 */ /* 0x000fe20000000000 */
[----:B------:R-:W-:Y:S02]  /*3370*/  @P0 IMAD.MOV.U32 R8, RZ, RZ, 0x33145c07 ;  /* 0x33145c07ff080424 */ /* 0x000fe400078e00ff */
[----:B------:R-:W-:-:S03]  /*3380*/  @P0 IMAD.MOV.U32 R9, RZ, RZ, 0x3c91a626 ;  /* 0x3c91a626ff090424 */ /* 0x000fc600078e00ff */
[----:B------:R-:W-:Y:S01]  /*3390*/  DFMA R6, R4, R6, -UR4 ;  /* 0x8000000404067e2b */ /* 0x000fe20008000006 */
[----:B------:R-:W-:Y:S01]  /*33a0*/  UMOV UR4, 0xa31e6cb7 ;  /* 0xa31e6cb700047882 */ /* 0x000fe20000000000 */
[----:B------:R-:W-:-:S06]  /*33b0*/  UMOV UR5, 0x3f91df02 ;  /* 0x3f91df0200057882 */ /* 0x000fcc0000000000 */
[----:B------:R-:W-:Y:S01]  /*33c0*/  DFMA R6, R4, R6, UR4 ;  /* 0x0000000404067e2b */ /* 0x000fe20008000006 */
        /* <DEDUP_REMOVED lines=26> */
[----:B------:R-:W-:Y:S01]  /*3570*/  DMUL R6, R4, R6 ;  /* 0x0000000604067228 */ /* 0x000fe20000000000 */
[----:B------:R-:W-:Y:S02]  /*3580*/  @!P0 IMAD.MOV.U32 R4, RZ, RZ, 0x33145c07 ;  /* 0x33145c07ff048424 */ /* 0x000fe400078e00ff */
[----:B------:R-:W-:-:S05]  /*3590*/  @!P0 IMAD.MOV.U32 R5, RZ, RZ, 0x3c91a626 ;  /* 0x3c91a626ff058424 */ /* 0x000fca00078e00ff */
[----:B------:R-:W-:-:S08]  /*35a0*/  DFMA R6, |R22|, R6, |R22| ;  /* 0x000000061606722b */ /* 0x000fd00000000616 */
[C---:B------:R-:W-:Y:S02]  /*35b0*/  @!P0 DADD R4, R6.reuse, R4 ;  /* 0x0000000006048229 */ /* 0x040fe40000000004 */
[----:B------:R-:W-:-:S06]  /*35c0*/  @P0 DADD R6, R6, -R8 ;  /* 0x0000000006060229 */ /* 0x000fcc0000000808 */
[----:B------:R-:W-:Y:S02]  /*35d0*/  @!P0 DADD R114, R4, UR4 ;  /* 0x0000000404728e29 */ /* 0x000fe40008000000 */
[----:B------:R-:W-:Y:S01]  /*35e0*/  @P0 DADD R114, -R6, UR4 ;  /* 0x0000000406720e29 */ /* 0x000fe20008000100 */
[----:B------:R-:W-:Y:S10]  /*35f0*/  BRA `(.L_x_35) ;  /* 0x0000000400207947 */ /* 0x000ff40003800000 */
.L_x_34:
[----:B------:R-:W-:Y:S01]  /*3600*/  DADD R4, -|R22|, 1 ;  /* 0x3ff0000016047429 */ /* 0x000fe20000000300 */
[----:B------:R-:W-:Y:S01]  /*3610*/  MOV R6, 0x66faac4b ;  /* 0x66faac4b00067802 */ /* 0x000fe20000000f00 */
[----:B------:R-:W-:Y:S01]  /*3620*/  IMAD.MOV.U32 R7, RZ, RZ, 0x3ebac2fe ;  /* 0x3ebac2feff077424 */ /* 0x000fe200078e00ff */
[----:B------:R-:W-:Y:S01]  /*3630*/  UMOV UR4, 0x71155f70 ;  /* 0x71155f7000047882 */ /* 0x000fe20000000000 */
[----:B------:R-:W-:-:S04]  /*3640*/  UMOV UR5, 0x3ec715b3 ;  /* 0x3ec715b300057882 */ /* 0x000fc80000000000 */
[----:B------:R-:W-:Y:S01]  /*3650*/  DFMA R6, R4, UR4, -R6 ;  /* 0x0000000404067c2b */ /* 0x000fe20008000806 */
[----:B------:R-:W-:Y:S01]  /*3660*/  UMOV UR4, 0x8efcd9b8 ;  /* 0x8efcd9b800047882 */ /* 0x000fe20000000000 */
[----:B------:R-:W-:Y:S01]  /*3670*/  UMOV UR5, 0x3ed9a9b8 ;  /* 0x3ed9a9b800057882 */ /* 0x000fe20000000000 */
[----:B------:R-:W-:-:S05]  /*3680*/  ISETP.GE.AND P0, PT, R5, 0x1, PT ;  /* 0x000000010500780c */ /* 0x000fca0003f06270 */
[----:B------:R-:W-:Y:S01]  /*3690*/  DFMA R6, R4, R6, UR4 ;  /* 0x0000000404067e2b */ /* 0x000fe20008000006 */
[----:B------:R-:W-:Y:S01]  /*36a0*/  UMOV UR4, 0xa8a0c4c3 ;  /* 0xa8a0c4c300047882 */ /* 0x000fe20000000000 */
[----:B------:R-:W-:-:S06]  /*36b0*/  UMOV UR5, 0x3edd0f40 ;  /* 0x3edd0f4000057882 */ /* 0x000fcc0000000000 */
[----:B------:R-:W-:Y:S01]  /*36c0*/  DFMA R8, R4, R6, UR4 ;  /* 0x0000000404087e2b */ /* 0x000fe20008000006 */
[----:B------:R-:W-:Y:S01]  /*36d0*/  UMOV UR4, 0xfa9e0e1f ;  /* 0xfa9e0e1f00047882 */ /* 0x000fe20000000000 */
[----:B------:R-:W-:Y:S01]  /*36e0*/  UMOV UR5, 0x3ef46d4c ;  /* 0x3ef46d4c00057882 */ /* 0x000fe20000000000 */
[----:B------:R-:W-:Y:S02]  /*36f0*/  VIADD R7, R5, 0xfff00000 ;  /* 0xfff0000005077836 */ /* 0x000fe40000000000 */
[----:B------:R-:W-:-:S03]  /*3700*/  IMAD.MOV.U32 R6, RZ, RZ, R4 ;  /* 0x000000ffff067224 */ /* 0x000fc600078e0004 */
[----:B------:R-:W-:Y:S01]  /*3710*/  DFMA R10, R4, R8, UR4 ;  /* 0x00000004040a7e2b */ /* 0x000fe20008000008 */
[----:B------:R-:W-:Y:S01]  /*3720*/  UMOV UR4, 0x8d1e2422 ;  /* 0x8d1e242200047882 */ /* 0x000fe20000000000 */
[----:B------:R-:W-:Y:S01]  /*3730*/  UMOV UR5, 0x3f079c16 ;  /* 0x3f079c1600057882 */ /* 0x000fe20000000000 */
[----:B------:R-:W0:Y:S01]  /*3740*/  MUFU.RSQ64H R9, R7 ;  /* 0x0000000700097308 */ /* 0x000e220000001c00 */
[----:B------:R-:W-:-:S04]  /*3750*/  IMAD.MOV.U32 R8, RZ, RZ, RZ ;  /* 0x000000ffff087224 */ /* 0x000fc800078e00ff */
[----:B------:R-:W-:Y:S01]  /*3760*/  DFMA R10, R4, R10, UR4 ;  /* 0x00000004040a7e2b */ /* 0x000fe2000800000a */
[----:B------:R-:W-:Y:S01]  /*3770*/  UMOV UR4, 0xc3bca540 ;  /* 0xc3bca54000047882 */ /* 0x000fe20000000000 */
[----:B------:R-:W-:-:S06]  /*3780*/  UMOV UR5, 0x3f1c9a88 ;  /* 0x3f1c9a8800057882 */ /* 0x000fcc0000000000 */
[----:B------:R-:W-:Y:S01]  /*3790*/  DFMA R10, R4, R10, UR4 ;  /* 0x00000004040a7e2b */ /* 0x000fe2000800000a */
[----:B------:R-:W-:Y:S01]  /*37a0*/  UMOV UR4, 0x4bd476df ;  /* 0x4bd476df00047882 */ /* 0x000fe20000000000 */
[----:B------:R-:W-:Y:S01]  /*37b0*/  UMOV UR5, 0x3f31c4e6 ;  /* 0x3f31c4e600057882 */ /* 0x000fe20000000000 */
[----:B0-----:R-:W-:-:S05]  /*37c0*/  DMUL R14, R6, R8 ;  /* 0x00000008060e7228 */ /* 0x001fca0000000000 */
[----:B------:R-:W-:Y:S01]  /*37d0*/  DFMA R18, R4, R10, UR4 ;  /* 0x0000000404127e2b */ /* 0x000fe2000800000a */
[----:B------:R-:W-:Y:S01]  /*37e0*/  UMOV UR4, 0x60009c8f ;  /* 0x60009c8f00047882 */ /* 0x000fe20000000000 */
[----:B------:R-:W-:Y:S01]  /*37f0*/  UMOV UR5, 0x3f46e8ba ;  /* 0x3f46e8ba00057882 */ /* 0x000fe20000000000 */
[----:B------:R-:W-:Y:S01]  /*3800*/  IADD3 R11, PT, PT, R9, -0x100000, RZ ;  /* 0xfff00000090b7810 */ /* 0x000fe20007ffe0ff */
[----:B------:R-:W-:Y:S01]  /*3810*/  DFMA R16, R14, -R14, R6 ;  /* 0x8000000e0e10722b */ /* 0x000fe20000000006 */
[----:B------:R-:W-:-:S03]  /*3820*/  IMAD.MOV.U32 R10, RZ, RZ, RZ ;  /* 0x000000ffff0a7224 */ /* 0x000fc600078e00ff */
[----:B------:R-:W-:Y:S01]  /*3830*/  DFMA R18, R4, R18, UR4 ;  /* 0x0000000404127e2b */ /* 0x000fe20008000012 */
[----:B------:R-:W-:Y:S01]  /*3840*/  UMOV UR4, 0xc62b05a2 ;  /* 0xc62b05a200047882 */ /* 0x000fe20000000000 */
[----:B------:R-:W-:Y:S02]  /*3850*/  UMOV UR5, 0x3f5f1c71 ;  /* 0x3f5f1c7100057882 */ /* 0x000fe40000000000 */
[----:B------:R-:W-:-:S04]  /*3860*/  DFMA R16, R10, R16, R14 ;  /* 0x000000100a10722b */ /* 0x000fc8000000000e */
[----:B------:R-:W-:Y:S01]  /*3870*/  DFMA R18, R4, R18, UR4 ;  /* 0x0000000404127e2b */ /* 0x000fe20008000012 */
[----:B------:R-:W-:Y:S01]  /*3880*/  UMOV UR4, 0xb6dc9f2c ;  /* 0xb6dc9f2c00047882 */ /* 0x000fe20000000000 */
[----:B------:R-:W-:Y:S02]  /*3890*/  UMOV UR5, 0x3f76db6d ;  /* 0x3f76db6d00057882 */ /* 0x000fe40000000000 */
[-C--:B------:R-:W-:Y:S02]  /*38a0*/  DFMA R8, R8, -R16.reuse, 1 ;  /* 0x3ff000000808742b */ /* 0x080fe40000000810 */
[----:B------:R-:W-:Y:S02]  /*38b0*/  DFMA R6, R16, -R16, R6 ;  /* 0x800000101006722b */ /* 0x000fe40000000006 */
[----:B------:R-:W-:Y:S01]  /*38c0*/  DFMA R18, R4, R18, UR4 ;  /* 0x0000000404127e2b */ /* 0x000fe20008000012 */
[----:B------:R-:W-:Y:S01]  /*38d0*/  UMOV UR4, 0x3333329c ;  /* 0x3333329c00047882 */ /* 0x000fe20000000000 */
[----:B------:R-:W-:-:S02]  /*38e0*/  UMOV UR5, 0x3f933333 ;  /* 0x3f93333300057882 */ /* 0x000fc40000000000 */
[----:B------:R-:W-:-:S04]  /*38f0*/  DFMA R8, R10, R8, R10 ;  /* 0x000000080a08722b */ /* 0x000fc8000000000a */
[----:B------:R-:W-:Y:S01]  /*3900*/  DFMA R18, R4, R18, UR4 ;  /* 0x0000000404127e2b */ /* 0x000fe20008000012 */
[----:B------:R-:W-:Y:S01]  /*3910*/  UMOV UR4, 0x55555555 ;  /* 0x5555555500047882 */ /* 0x000fe20000000000 */
[----:B------:R-:W-:Y:S02]  /*3920*/  UMOV UR5, 0x3fb55555 ;  /* 0x3fb5555500057882 */ /* 0x000fe40000000000 */
[----:B------:R-:W-:Y:S02]  /*3930*/  DFMA R6, R8, R6, R16 ;  /* 0x000000060806722b */ /* 0x000fe40000000010 */
[----:B------:R-:W-:Y:S02]  /*3940*/  DMUL R8, RZ, |R22| ;  /* 0x40000016ff087228 */ /* 0x000fe40000000000 */
[----:B------:R-:W-:Y:S01]  /*3950*/  DFMA R18, R4, R18, UR4 ;  /* 0x0000000404127e2b */ /* 0x000fe20008000012 */
[----:B------:R-:W-:Y:S01]  /*3960*/  UMOV UR4, 0x33145c07 ;  /* 0x33145c0700047882 */ /* 0x000fe20000000000 */
[----:B------:R-:W-:-:S04]  /*3970*/  UMOV UR5, 0x3ca1a626 ;  /* 0x3ca1a62600057882 */ /* 0x000fc80000000000 */
[----:B------:R-:W-:Y:S02]  /*3980*/  VIADD R7, R7, 0x100000 ;  /* 0x0010000007077836 */ /* 0x000fe40000000000 */
[----:B------:R-:W-:-:S08]  /*3990*/  DMUL R18, R4, R18 ;  /* 0x0000001204127228 */ /* 0x000fd00000000000 */
[----:B------:R-:W-:-:S10]  /*39a0*/  DFMA R18, R6, R18, R6 ;  /* 0x000000120612722b */ /* 0x000fd40000000006 */
[----:B------:R-:W-:Y:S02]  /*39b0*/  FSEL R8, R8, R18, !P0 ;  /* 0x0000001208087208 */ /* 0x000fe40004000000 */
[----:B------:R-:W-:Y:S02]  /*39c0*/  FSEL R9, R9, R19, !P0 ;  /* 0x0000001309097208 */ /* 0x000fe40004000000 */
[----:B------:R-:W-:-:S04]  /*39d0*/  ISETP.GE.AND P0, PT, R5, RZ, PT ;  /* 0x000000ff0500720c */ /* 0x000fc80003f06270 */
[----:B------:R-:W-:-:S10]  /*39e0*/  DMUL R6, R8, +INF ;  /* 0x7ff0000008067828 */ /* 0x000fd40000000000 */
[----:B------:R-:W-:Y:S02]  /*39f0*/  FSEL R6, R6, R8, !P0 ;  /* 0x0000000806067208 */ /* 0x000fe40004000000 */
[----:B------:R-:W-:Y:S02]  /*3a00*/  FSEL R7, R7, R9, !P0 ;  /* 0x0000000907077208 */ /* 0x000fe40004000000 */
[----:B------:R-:W-:-:S04]  /*3a10*/  ISETP.GE.AND P0, PT, R23, RZ, PT ;  /* 0x000000ff1700720c */ /* 0x000fc80003f06270 */
[----:B------:R-:W-:Y:S01]  /*3a20*/  DADD R4, R6, -UR4 ;  /* 0x8000000406047e29 */ /* 0x000fe20008000000 */
[----:B------:R-:W-:Y:S01]  /*3a30*/  UMOV UR4, 0x54442d18 ;  /* 0x54442d1800047882 */ /* 0x000fe20000000000 */
[----:B------:R-:W-:-:S06]  /*3a40*/  UMOV UR5, 0x400921fb ;  /* 0x400921fb00057882 */ /* 0x000fcc0000000000 */
[----:B------:R-:W-:-:S10]  /*3a50*/  DADD R4, -R4, UR4 ;  /* 0x0000000404047e29 */ /* 0x000fd40008000100 */
[----:B------:R-:W-:Y:S02]  /*3a60*/  FSEL R114, R4, R6, !P0 ;  /* 0x0000000604727208 */ /* 0x000fe40004000000 */
[----:B------:R-:W-:-:S07]  /*3a70*/  FSEL R115, R5, R7, !P0 ;  /* 0x0000000705737208 */ /* 0x000fce0004000000 */
.L_x_35:
[----:B------:R-:W-:Y:S05]  /*3a80*/  BSYNC.RECONVERGENT B1 ;  /* 0x0000000000017941 */ /* 0x000fea0003800200 */
.L_x_33:
[----:B------:R-:W0:Y:S01]  /*3a90*/  MUFU.RCP64H R5, 3 ;  /* 0x4008000000057908 */ /* 0x000e220000001800 */
[----:B------:R-:W-:Y:S01]  /*3aa0*/  IMAD.MOV.U32 R6, RZ, RZ, 0x0 ;  /* 0x00000000ff067424 */ /* 0x000fe200078e00ff */
[----:B------:R-:W-:Y:S01]  /*3ab0*/  MOV R4, 0x1 ;  /* 0x0000000100047802 */ /* 0x000fe20000000f00 */
[----:B------:R-:W-:Y:S01]  /*3ac0*/  IMAD.MOV.U32 R7, RZ, RZ, 0x40080000 ;  /* 0x40080000ff077424 */ /* 0x000fe200078e00ff */
[----:B------:R-:W-:Y:S01]  /*3ad0*/  FSETP.GEU.AND P3, PT, |R115|, 6.5827683646048100446e-37, PT ;  /* 0x036000007300780b */ /* 0x000fe20003f6e200 */
[----:B------:R-:W-:Y:S01]  /*3ae0*/  BSSY.RECONVERGENT B2, `(.L_x_36) ;  /* 0x0000014000027945 */ /* 0x000fe20003800200 */
[----:B------:R-:W-:-:S03]  /*3af0*/  ISETP.GE.AND P1, PT, R131, 0x3fe26666, PT ;  /* 0x3fe266668300780c */ /* 0x000fc60003f26270 */
        /* <DEDUP_REMOVED lines=11> */
[----:B------:R-:W-:Y:S01]  /*3bb0*/  IMAD.MOV.U32 R116, RZ, RZ, R114 ;  /* 0x000000ffff747224 */ /* 0x000fe200078e0072 */
[----:B------:R-:W-:Y:S01]  /*3bc0*/  MOV R112, 0x3c00 ;  /* 0x00003c0000707802 */ /* 0x000fe20000000f00 */
[----:B------:R-:W-:Y:S02]  /*3bd0*/  IMAD.MOV.U32 R114, RZ, RZ, RZ ;  /* 0x000000ffff727224 */ /* 0x000fe400078e00ff */
[----:B------:R-:W-:-:S07]  /*3be0*/  IMAD.MOV.U32 R113, RZ, RZ, 0x40080000 ;  /* 0x40080000ff717424 */ /* 0x000fce00078e00ff */
[----:B------:R-:W-:Y:S05]  /*3bf0*/  CALL.REL.NOINC `($__internal_0_$__cuda_sm20_div_rn_f64_full) ;  /* 0x000000c400207944 */ /* 0x000fea0003c00000 */
[----:B------:R-:W-:Y:S01]  /*3c00*/  IMAD.MOV.U32 R14, RZ, RZ, R114 ;  /* 0x000000ffff0e7224 */ /* 0x000fe200078e0072 */
[----:B------:R-:W-:-:S07]  /*3c10*/  MOV R15, R113 ;  /* 0x00000071000f7202 */ /* 0x000fce0000000f00 */
.L_x_37:
[----:B------:R-:W-:Y:S05]  /*3c20*/  BSYNC.RECONVERGENT B2 ;  /* 0x0000000000027941 */ /* 0x000fea0003800200 */
.L_x_36:
[----:B------:R-:W0:Y:S01]  /*3c30*/  MUFU.RCP64H R5, 3 ;  /* 0x4008000000057908 */ /* 0x000e220000001800 */
[----:B------:R-:W-:Y:S01]  /*3c40*/  IMAD.MOV.U32 R6, RZ, RZ, 0x0 ;  /* 0x00000000ff067424 */ /* 0x000fe200078e00ff */
[----:B------:R-:W-:Y:S01]  /*3c50*/  UMOV UR4, 0x382d7365 ;  /* 0x382d736500047882 */ /* 0x000fe20000000000 */
[----:B------:R-:W-:Y:S01]  /*3c60*/  IMAD.MOV.U32 R7, RZ, RZ, 0x40080000 ;  /* 0x40080000ff077424 */ /* 0x000fe200078e00ff */
[----:B------:R-:W-:Y:S01]  /*3c70*/  UMOV UR5, 0x4000c152 ;  /* 0x4000c15200057882 */ /* 0x000fe20000000000 */
[----:B------:R-:W-:Y:S01]  /*3c80*/  IMAD.MOV.U32 R4, RZ, RZ, 0x1 ;  /* 0x00000001ff047424 */ /* 0x000fe200078e00ff */
[----:B------:R-:W-:Y:S01]  /*3c90*/  UMOV UR8, 0x382d7365 ;  /* 0x382d736500087882 */ /* 0x000fe20000000000 */
[----:B------:R-:W-:Y:S01]  /*3ca0*/  UMOV UR9, 0x4000c152 ;  /* 0x4000c15200097882 */ /* 0x000fe20000000000 */
[----:B------:R-:W-:Y:S01]  /*3cb0*/  DADD R10, R14, -UR4 ;  /* 0x800000040e0a7e29 */ /* 0x000fe20008000000 */
[----:B------:R-:W-:Y:S01]  /*3cc0*/  BSSY.RECONVERGENT B1, `(.L_x_38) ;  /* 0x0000027000017945 */ /* 0x000fe20003800200 */
[----:B------:R-:W-:Y:S01]  /*3cd0*/  IMAD.MOV.U32 R114, RZ, RZ, R128 ;  /* 0x000000ffff727224 */ /* 0x000fe200078e0080 */
[----:B------:R-:W-:Y:S01]  /*3ce0*/  MOV R115, R129 ;  /* 0x0000008100737202 */ /* 0x000fe20000000f00 */
[----:B0-----:R-:W-:-:S08]  /*3cf0*/  DFMA R8, R4, -R6, 1 ;  /* 0x3ff000000408742b */ /* 0x001fd00000000806 */
[----:B------:R-:W-:-:S08]  /*3d00*/  DFMA R8, R8, R8, R8 ;  /* 0x000000080808722b */ /* 0x000fd00000000008 */
[----:B------:R-:W-:-:S08]  /*3d10*/  DFMA R8, R4, R8, R4 ;  /* 0x000000080408722b */ /* 0x000fd00000000004 */
[----:B------:R-:W-:-:S08]  /*3d20*/  DFMA R6, R8, -R6, 1 ;  /* 0x3ff000000806742b */ /* 0x000fd00000000806 */
[----:B------:R-:W-:Y:S02]  /*3d30*/  DFMA R22, R8, R6, R8 ;  /* 0x000000060816722b */ /* 0x000fe40000000008 */
[----:B------:R-:W-:Y:S01]  /*3d40*/  DADD R8, R14, UR8 ;  /* 0x000000080e087e29 */ /* 0x000fe20008000000 */
[----:B------:R-:W-:Y:S10]  /*3d50*/  @!P1 BRA `(.L_x_39) ;  /* 0x0000000000749947 */ /* 0x000ff40003800000 */
[----:B------:R-:W0:Y:S01]  /*3d60*/  MUFU.RSQ64H R5, R163 ;  /* 0x000000a300057308 */ /* 0x000e220000001c00 */
[----:B------:R-:W-:Y:S01]  /*3d70*/  IMAD.MOV.U32 R4, RZ, RZ, RZ ;  /* 0x000000ffff047224 */ /* 0x000fe200078e00ff */
[----:B------:R-:W-:Y:S01]  /*3d80*/  ISETP.GE.AND P0, PT, R169, 0x1, PT ;  /* 0x00000001a900780c */ /* 0x000fe20003f06270 */
[----:B------:R-:W-:Y:S01]  /*3d90*/  IMAD.MOV.U32 R6, RZ, RZ, RZ ;  /* 0x000000ffff067224 */ /* 0x000fe200078e00ff */
[----:B------:R-:W-:Y:S01]  /*3da0*/  UMOV UR4, 0x33145c07 ;  /* 0x33145c0700047882 */ /* 0x000fe20000000000 */
[----:B------:R-:W-:Y:S02]  /*3db0*/  UMOV UR5, 0x3ca1a626 ;  /* 0x3ca1a62600057882 */ /* 0x000fe40000000000 */
[----:B0-----:R-:W-:Y:S01]  /*3dc0*/  DMUL R16, R162, R4 ;  /* 0x00000004a2107228 */ /* 0x001fe20000000000 */
[----:B------:R-:W-:-:S07]  /*3dd0*/  VIADD R7, R5, 0xfff00000 ;  /* 0xfff0000005077836 */ /* 0x000fce0000000000 */
[----:B------:R-:W-:-:S08]  /*3de0*/  DFMA R18, R16, -R16, R162 ;  /* 0x800000101012722b */ /* 0x000fd000000000a2 */
[----:B------:R-:W-:-:S08]  /*3df0*/  DFMA R18, R6, R18, R16 ;  /* 0x000000120612722b */ /* 0x000fd00000000010 */
[-C--:B------:R-:W-:Y:S02]  /*3e00*/  DFMA R4, R4, -R18.reuse, 1 ;  /* 0x3ff000000404742b */ /* 0x080fe40000000812 */
[----:B------:R-:W-:-:S06]  /*3e10*/  DFMA R16, R18, -R18, R162 ;  /* 0x800000121210722b */ /* 0x000fcc00000000a2 */
[----:B------:R-:W-:-:S08]  /*3e20*/  DFMA R4, R6, R4, R6 ;  /* 0x000000040604722b */ /* 0x000fd00000000006 */
[----:B------:R-:W-:-:S10]  /*3e30*/  DFMA R4, R4, R16, R18 ;  /* 0x000000100404722b */ /* 0x000fd40000000012 */
[----:B------:R-:W-:-:S06]  /*3e40*/  VIADD R5, R5, 0x100000 ;  /* 0x0010000005057836 */ /* 0x000fcc0000000000 */
        /* <DEDUP_REMOVED lines=14> */
.L_x_39:
[----:B------:R-:W-:Y:S05]  /*3f30*/  BSYNC.RECONVERGENT B1 ;  /* 0x0000000000017941 */ /* 0x000fea0003800200 */
.L_x_38:
[----:B------:R-:W-:Y:S01]  /*3f40*/  DMUL R16, R22, R114 ;  /* 0x0000007216107228 */ /* 0x000fe20000000000 */
[----:B------:R-:W-:Y:S01]  /*3f50*/  FSETP.GEU.AND P1, PT, |R115|, 6.5827683646048100446e-37, PT ;  /* 0x036000007300780b */ /* 0x000fe20003f2e200 */
[----:B------:R-:W-:Y:S06]  /*3f60*/  BSSY.RECONVERGENT B2, `(.L_x_40) ;  /* 0x000000d000027945 */ /* 0x000fec0003800200 */
[----:B------:R-:W-:-:S08]  /*3f70*/  DFMA R4, R16, -3, R114 ;  /* 0xc00800001004782b */ /* 0x000fd00000000072 */
[----:B------:R-:W-:-:S10]  /*3f80*/  DFMA R16, R22, R4, R16 ;  /* 0x000000041610722b */ /* 0x000fd40000000010 */
[----:B------:R-:W-:-:S05]  /*3f90*/  FFMA R4, RZ, 2.125, R17 ;  /* 0x40080000ff047823 */ /* 0x000fca0000000011 */
[----:B------:R-:W-:-:S13]  /*3fa0*/  FSETP.GT.AND P0, PT, |R4|, 1.469367938527859385e-39, PT ;  /* 0x001000000400780b */ /* 0x000fda0003f04200 */
[----:B------:R-:W-:Y:S05]  /*3fb0*/  @P0 BRA P1, `(.L_x_41) ;  /* 0x00000000001c0947 */ /* 0x000fea0000800000 */
[----:B------:R-:W-:Y:S01]  /*3fc0*/  MOV R116, R114 ;  /* 0x0000007200747202 */ /* 0x000fe20000000f00 */
[----:B------:R-:W-:Y:S01]  /*3fd0*/  IMAD.MOV.U32 R114, RZ, RZ, RZ ;  /* 0x000000ffff727224 */ /* 0x000fe200078e00ff */
[----:B------:R-:W-:Y:S01]  /*3fe0*/  MOV R112, 0x4010 ;  /* 0x0000401000707802 */ /* 0x000fe20000000f00 */
[----:B------:R-:W-:-:S07]  /*3ff0*/  IMAD.MOV.U32 R113, RZ, RZ, 0x40080000 ;  /* 0x40080000ff717424 */ /* 0x000fce00078e00ff */
[----:B------:R-:W-:Y:S05]  /*4000*/  CALL.REL.NOINC `($__internal_0_$__cuda_sm20_div_rn_f64_full) ;  /* 0x000000c0001c7944 */ /* 0x000fea0003c00000 */
[----:B------:R-:W-:Y:S02]  /*4010*/  IMAD.MOV.U32 R16, RZ, RZ, R114 ;  /* 0x000000ffff107224 */ /* 0x000fe400078e0072 */
[----:B------:R-:W-:-:S07]  /*4020*/  IMAD.MOV.U32 R17, RZ, RZ, R113 ;  /* 0x000000ffff117224 */ /* 0x000fce00078e0071 */
.L_x_41:
[----:B------:R-:W-:Y:S05]  /*4030*/  BSYNC.RECONVERGENT B2 ;  /* 0x0000000000027941 */ /* 0x000fea0003800200 */
.L_x_40:
[----:B------:R-:W0:Y:S01]  /*4040*/  MUFU.RSQ64H R23, R21 ;  /* 0x0000001500177308 */ /* 0x000e220000001c00 */
[----:B------:R-:W-:Y:S01]  /*4050*/  IADD3 R22, PT, PT, R21, -0x3500000, RZ ;  /* 0xfcb0000015167810 */ /* 0x000fe20007ffe0ff */
[----:B------:R-:W-:Y:S01]  /*4060*/  IMAD.MOV.U32 R6, RZ, RZ, 0x0 ;  /* 0x00000000ff067424 */ /* 0x000fe200078e00ff */
[----:B------:R-:W-:Y:S01]  /*4070*/  UMOV UR4, 0x382d7365 ;  /* 0x382d736500047882 */ /* 0x000fe20000000000 */
[----:B------:R-:W-:Y:S01]  /*4080*/  IMAD.MOV.U32 R7, RZ, RZ, 0x3fd80000 ;  /* 0x3fd80000ff077424 */ /* 0x000fe200078e00ff */
[----:B------:R-:W-:Y:S01]  /*4090*/  ISETP.GE.U32.AND P0, PT, R22, 0x7ca00000, PT ;  /* 0x7ca000001600780c */ /* 0x000fe20003f06070 */
[----:B------:R-:W-:Y:S01]  /*40a0*/  UMOV UR5, 0x4000c152 ;  /* 0x4000c15200057882 */ /* 0x000fe20000000000 */
[----:B------:R-:W-:Y:S01]  /*40b0*/  UMOV UR8, 0x382d7365 ;  /* 0x382d736500087882 */ /* 0x000fe20000000000 */
[----:B------:R-:W-:Y:S01]  /*40c0*/  UMOV UR9, 0x4000c152 ;  /* 0x4000c15200097882 */ /* 0x000fe20000000000 */
[----:B------:R-:W-:Y:S01]  /*40d0*/  BSSY.RECONVERGENT B1, `(.L_x_42) ;  /* 0x0000019000017945 */ /* 0x000fe20003800200 */
[----:B0-----:R-:W-:-:S08]  /*40e0*/  DMUL R4, R22, R22 ;  /* 0x0000001616047228 */ /* 0x001fd00000000000 */
[----:B------:R-:W-:-:S08]  /*40f0*/  DFMA R4, R20, -R4, 1 ;  /* 0x3ff000001404742b */ /* 0x000fd00000000804 */
[----:B------:R-:W-:Y:S02]  /*4100*/  DFMA R6, R4, R6, 0.5 ;  /* 0x3fe000000406742b */ /* 0x000fe40000000006 */
[----:B------:R-:W-:-:S08]  /*4110*/  DMUL R4, R22, R4 ;  /* 0x0000000416047228 */ /* 0x000fd00000000000 */
[----:B------:R-:W-:Y:S02]  /*4120*/  DFMA R26, R6, R4, R22 ;  /* 0x00000004061a722b */ /* 0x000fe40000000016 */
[C---:B------:R-:W-:Y:S02]  /*4130*/  DADD R6, R16.reuse, -UR4 ;  /* 0x8000000410067e29 */ /* 0x040fe40008000000 */
[----:B------:R-:W-:-:S04]  /*4140*/  DADD R4, R16, UR8 ;  /* 0x0000000810047e29 */ /* 0x000fc80008000000 */
        /* <DEDUP_REMOVED lines=13> */
[----:B------:R-:W-:-:S07]  /*4220*/  IMAD.MOV.U32 R29, RZ, RZ, R25 ;  /* 0x000000ffff1d7224 */ /* 0x000fce00078e0019 */
[----:B------:R-:W-:Y:S05]  /*4230*/  CALL.REL.NOINC `($__internal_1_$__cuda_sm20_dsqrt_rn_f64_mediumpath_v1) ;  /* 0x000000c400287944 */ /* 0x000fea0003c00000 */
[----:B------:R-:W-:Y:S02]  /*4240*/  IMAD.MOV.U32 R18, RZ, RZ, R24 ;  /* 0x000000ffff127224 */ /* 0x000fe400078e0018 */
[----:B------:R-:W-:-:S07]  /*4250*/  IMAD.MOV.U32 R19, RZ, RZ, R25 ;  /* 0x000000ffff137224 */ /* 0x000fce00078e0019 */
.L_x_43:
[----:B------:R-:W-:Y:S05]  /*4260*/  BSYNC.RECONVERGENT B1 ;  /* 0x0000000000017941 */ /* 0x000fea0003800200 */
.L_x_42:
[----:B------:R-:W-:Y:S01]  /*4270*/  DSETP.NEU.AND P0, PT, |R14|, +INF , PT ;  /* 0x7ff000000e00742a */ /* 0x000fe20003f0d200 */
[----:B------:R-:W-:-:S13]  /*4280*/  BSSY.RECONVERGENT B3, `(.L_x_44) ;  /* 0x000001b000037945 */ /* 0x000fda0003800200 */
[----:B------:R-:W-:Y:S01]  /*4290*/  @!P0 DMUL R116, RZ, R14 ;  /* 0x0000000eff748228 */ /* 0x000fe20000000000 */
[----:B------:R-:W-:Y:S01]  /*42a0*/  @!P0 IMAD.MOV.U32 R36, RZ, RZ, 0x1 ;  /* 0x00000001ff248424 */ /* 0x000fe200078e00ff */
[----:B------:R-:W-:Y:S09]  /*42b0*/  @!P0 BRA `(.L_x_45) ;  /* 0x00000000005c8947 */ /* 0x000ff20003800000 */
[----:B------:R-:W-:Y:S01]  /*42c0*/  UMOV UR4, 0x6dc9c883 ;  /* 0x6dc9c88300047882 */ /* 0x000fe20000000000 */
[----:B------:R-:W-:Y:S01]  /*42d0*/  UMOV UR5, 0x3fe45f30 ;  /* 0x3fe45f3000057882 */ /* 0x000fe20000000000 */
[C---:B------:R-:W-:Y:S01]  /*42e0*/  DSETP.GE.AND P0, PT, |R14|.reuse, 2.14748364800000000000e+09, PT ;  /* 0x41e000000e00742a */ /* 0x040fe20003f06200 */
[----:B------:R-:W-:Y:S01]  /*42f0*/  BSSY.RECONVERGENT B4, `(.L_x_46) ;  /* 0x0000012000047945 */ /* 0x000fe20003800200 */
[----:B------:R-:W-:Y:S01]  /*4300*/  DMUL R20, R14, UR4 ;  /* 0x000000040e147c28 */ /* 0x000fe20008000000 */
[----:B------:R-:W-:Y:S01]  /*4310*/  UMOV UR4, 0x54442d18 ;  /* 0x54442d1800047882 */ /* 0x000fe20000000000 */
[----:B------:R-:W-:-:S04]  /*4320*/  UMOV UR5, 0x3ff921fb ;  /* 0x3ff921fb00057882 */ /* 0x000fc80000000000 */
[----:B------:R-:W0:Y:S08]  /*4330*/  F2I.F64 R114, R20 ;  /* 0x0000001400727311 */ /* 0x000e300000301100 */
[----:B0-----:R-:W0:Y:S02]  /*4340*/  I2F.F64 R116, R114 ;  /* 0x0000007200747312 */ /* 0x001e240000201c00 */
[----:B0-----:R-:W-:Y:S01]  /*4350*/  DFMA R22, R116, -UR4, R14 ;  /* 0x8000000474167c2b */ /* 0x001fe2000800000e */
[----:B------:R-:W-:Y:S01]  /*4360*/  UMOV UR4, 0x33145c00 ;  /* 0x33145c0000047882 */ /* 0x000fe20000000000 */
[----:B------:R-:W-:-:S06]  /*4370*/  UMOV UR5, 0x3c91a626 ;  /* 0x3c91a62600057882 */ /* 0x000fcc0000000000 */
[----:B------:R-:W-:Y:S01]  /*4380*/  DFMA R22, R116, -UR4, R22 ;  /* 0x8000000474167c2b */ /* 0x000fe20008000016 */
[----:B------:R-:W-:Y:S01]  /*4390*/  UMOV UR4, 0x252049c0 ;  /* 0x252049c000047882 */ /* 0x000fe20000000000 */
[----:B------:R-:W-:-:S06]  /*43a0*/  UMOV UR5, 0x397b839a ;  /* 0x397b839a00057882 */ /* 0x000fcc0000000000 */
[----:B------:R-:W-:Y:S01]  /*43b0*/  DFMA R116, R116, -UR4, R22 ;  /* 0x8000000474747c2b */ /* 0x000fe20008000016 */
[----:B------:R-:W-:Y:S10]  /*43c0*/  @!P0 BRA `(.L_x_47) ;  /* 0x0000000000108947 */ /* 0x000ff40003800000 */
[----:B------:R-:W-:Y:S01]  /*43d0*/  MOV R116, R14 ;  /* 0x0000000e00747202 */ /* 0x000fe20000000f00 */
[----:B------:R-:W-:Y:S01]  /*43e0*/  IMAD.MOV.U32 R133, RZ, RZ, R15 ;  /* 0x000000ffff857224 */ /* 0x000fe200078e000f */
[----:B------:R-:W-:-:S07]  /*43f0*/  MOV R132, 0x4410 ;  /* 0x0000441000847802 */ /* 0x000fce0000000f00 */
[----:B------:R-:W-:Y:S05]  /*4400*/  CALL.REL.NOINC `($_Z9propagateiiPdS_diS_$__internal_trig_reduction_slowpathd) ;  /* 0x000000c400787944 */ /* 0x000fea0003c00000 */
.L_x_47:
[----:B------:R-:W-:Y:S05]  /*4410*/  BSYNC.RECONVERGENT B4 ;  /* 0x0000000000047941 */ /* 0x000fea0003800200 */
.L_x_46:
[----:B------:R-:W-:-:S07]  /*4420*/  VIADD R36, R114, 0x1 ;  /* 0x0000000172247836 */ /* 0x000fce0000000000 */
.L_x_45:
[----:B------:R-:W-:Y:S05]  /*4430*/  BSYNC.RECONVERGENT B3 ;  /* 0x0000000000037941 */ /* 0x000fea0003800200 */
.L_x_44:
[----:B------:R-:W0:Y:S01]  /*4440*/  LDCU.64 UR4, c[0x4][0x8] ;  /* 0x01000100ff0477ac */ /* 0x000e220008000a00 */
[----:B------:R-:W-:-:S05]  /*4450*/  IMAD.SHL.U32 R14, R36, 0x40, RZ ;  /* 0x00000040240e7824 */ /* 0x000fca00078e00ff */
[----:B------:R-:W-:-:S04]  /*4460*/  LOP3.LUT R14, R14, 0x40, RZ, 0xc0, !PT ;  /* 0x000000400e0e7812 */ /* 0x000fc800078ec0ff */
[----:B0-----:R-:W-:-:S05]  /*4470*/  IADD3 R14, P0, PT, R14, UR4, RZ ;  /* 0x000000040e0e7c10 */ /* 0x001fca000ff1e0ff */
[----:B------:R-:W-:-:S05]  /*4480*/  IMAD.X R15, RZ, RZ, UR5, P0 ;  /* 0x00000005ff0f7e24 */ /* 0x000fca00080e06ff */
[----:B------:R-:W2:Y:S04]  /*4490*/  LDG.E.128.CONSTANT R24, desc[UR6][R14.64] ;  /* 0x000000060e187981 */ /* 0x000ea8000c1e9d00 */
[----:B------:R-:W3:Y:S04]  /*44a0*/  LDG.E.128.CONSTANT R28, desc[UR6][R14.64+0x10] ;  /* 0x000010060e1c7981 */ /* 0x000ee8000c1e9d00 */
[----:B------:R-:W4:Y:S01]  /*44b0*/  LDG.E.128.CONSTANT R32, desc[UR6][R14.64+0x20] ;  /* 0x000020060e207981 */ /* 0x000f22000c1e9d00 */
[----:B------:R-:W-:Y:S01]  /*44c0*/  LOP3.LUT R20, R36, 0x1, RZ, 0xc0, !PT ;  /* 0x0000000124147812 */ /* 0x000fe200078ec0ff */
[----:B------:R-:W-:Y:S01]  /*44d0*/  IMAD.MOV.U32 R23, RZ, RZ, 0x3da8ff83 ;  /* 0x3da8ff83ff177424 */ /* 0x000fe200078e00ff */
[----:B------:R-:W-:Y:S01]  /*44e0*/  MOV R22, 0x20fd8164 ;  /* 0x20fd816400167802 */ /* 0x000fe20000000f00 */
[----:B------:R-:W-:Y:S01]  /*44f0*/  DSETP.NEU.AND P1, PT, |R10|, +INF , PT ;  /* 0x7ff000000a00742a */ /* 0x000fe20003f2d200 */
[----:B------:R-:W-:Y:S01]  /*4500*/  ISETP.NE.U32.AND P0, PT, R20, 0x1, PT ;  /* 0x000000011400780c */ /* 0x000fe20003f05070 */
[----:B------:R-:W-:Y:S01]  /*4510*/  DMUL R20, R116, R116 ;  /* 0x0000007474147228 */ /* 0x000fe20000000000 */
[----:B------:R-:W-:Y:S02]  /*4520*/  BSSY.RECONVERGENT B3, `(.L_x_48) ;  /* 0x000002b000037945 */ /* 0x000fe40003800200 */
[----:B------:R-:W-:-:S02]  /*4530*/  FSEL R22, R22, -8.06006814911005101289e+34, !P0 ;  /* 0xf9785eba16167808 */ /* 0x000fc40004000000 */
[----:B------:R-:W-:-:S06]  /*4540*/  FSEL R23, -R23, 0.11223486810922622681, !P0 ;  /* 0x3de5db6517177808 */ /* 0x000fcc0004000100 */
[----:B--2---:R-:W-:-:S08]  /*4550*/  DFMA R24, R20, R22, R24 ;  /* 0x000000161418722b */ /* 0x004fd00000000018 */
[----:B------:R-:W-:-:S08]  /*4560*/  DFMA R24, R20, R24, R26 ;  /* 0x000000181418722b */ /* 0x000fd0000000001a */
[----:B---3--:R-:W-:-:S08]  /*4570*/  DFMA R24, R20, R24, R28 ;  /* 0x000000181418722b */ /* 0x008fd0000000001c */
[----:B------:R-:W-:-:S08]  /*4580*/  DFMA R24, R20, R24, R30 ;  /* 0x000000181418722b */ /* 0x000fd0000000001e */
[----:B----4-:R-:W-:-:S08]  /*4590*/  DFMA R24, R20, R24, R32 ;  /* 0x000000181418722b */ /* 0x010fd00000000020 */
[----:B------:R-:W-:-:S08]  /*45a0*/  DFMA R24, R20, R24, R34 ;  /* 0x000000181418722b */ /* 0x000fd00000000022 */
[----:B------:R-:W-:Y:S02]  /*45b0*/  DFMA R116, R24, R116, R116 ;  /* 0x000000741874722b */ /* 0x000fe40000000074 */
[----:B------:R-:W-:-:S10]  /*45c0*/  DFMA R20, R20, R24, 1 ;  /* 0x3ff000001414742b */ /* 0x000fd40000000018 */
[----:B------:R-:W-:Y:S02]  /*45d0*/  FSEL R20, R20, R116, !P0 ;  /* 0x0000007414147208 */ /* 0x000fe40004000000 */
[----:B------:R-:W-:Y:S01]  /*45e0*/  FSEL R21, R21, R117, !P0 ;  /* 0x0000007515157208 */ /* 0x000fe20004000000 */
[----:B------:R-:W-:Y:S01]  /*45f0*/  @!P1 DMUL R116, RZ, R10 ;  /* 0x0000000aff749228 */ /* 0x000fe20000000000 */
[----:B------:R-:W-:Y:S01]  /*4600*/  LOP3.LUT P0, RZ, R36, 0x2, RZ, 0xc0, !PT ;  /* 0x0000000224ff7812 */ /* 0x000fe2000780c0ff */
[----:B------:R-:W-:-:S03]  /*4610*/  @!P1 IMAD.MOV.U32 R36, RZ, RZ, 0x1 ;  /* 0x00000001ff249424 */ /* 0x000fc600078e00ff */
[----:B------:R-:W-:-:S10]  /*4620*/  DADD R14, RZ, -R20 ;  /* 0x00000000ff0e7229 */ /* 0x000fd40000000814 */
[----:B------:R-:W-:Y:S02]  /*4630*/  FSEL R14, R20, R14, !P0 ;  /* 0x0000000e140e7208 */ /* 0x000fe40004000000 */
[----:B------:R-:W-:Y:S01]  /*4640*/  FSEL R15, R21, R15, !P0 ;  /* 0x0000000f150f7208 */ /* 0x000fe20004000000 */
[----:B------:R-:W-:Y:S06]  /*4650*/  @!P1 BRA `(.L_x_49) ;  /* 0x00000000005c9947 */ /* 0x000fec0003800000 */
        /* <DEDUP_REMOVED lines=17> */
[----:B------:R-:W-:Y:S01]  /*4770*/  IMAD.MOV.U32 R116, RZ, RZ, R10 ;  /* 0x000000ffff747224 */ /* 0x000fe200078e000a */
[----:B------:R-:W-:Y:S01]  /*4780*/  MOV R132, 0x47b0 ;  /* 0x000047b000847802 */ /* 0x000fe20000000f00 */
[----:B------:R-:W-:-:S07]  /*4790*/  IMAD.MOV.U32 R133, RZ, RZ, R11 ;  /* 0x000000ffff857224 */ /* 0x000fce00078e000b */
[----:B------:R-:W-:Y:S05]  /*47a0*/  CALL.REL.NOINC `($_Z9propagateiiPdS_diS_$__internal_trig_reduction_slowpathd) ;  /* 0x000000c000907944 */ /* 0x000fea0003c00000 */
.L_x_51:
[----:B------:R-:W-:Y:S05]  /*47b0*/  BSYNC.RECONVERGENT B4 ;  /* 0x0000000000047941 */ /* 0x000fea0003800200 */
.L_x_50:
[----:B------:R-:W-:-:S07]  /*47c0*/  IADD3 R36, PT, PT, R114, 0x1, RZ ;  /* 0x0000000172247810 */ /* 0x000fce0007ffe0ff */
.L_x_49:
[----:B------:R-:W-:Y:S05]  /*47d0*/  BSYNC.RECONVERGENT B3 ;  /* 0x0000000000037941 */ /* 0x000fea0003800200 */
.L_x_48:
        /* <DEDUP_REMOVED lines=10> */
[----:B------:R-:W-:Y:S01]  /*4880*/  DSETP.NEU.AND P1, PT, |R8|, +INF , PT ;  /* 0x7ff000000800742a */ /* 0x000fe20003f2d200 */
[----:B------:R-:W-:Y:S01]  /*4890*/  IMAD.MOV.U32 R23, RZ, RZ, 0x3da8ff83 ;  /* 0x3da8ff83ff177424 */ /* 0x000fe200078e00ff */
[----:B------:R-:W-:Y:S01]  /*48a0*/  ISETP.NE.U32.AND P0, PT, R20, 0x1, PT ;  /* 0x000000011400780c */ /* 0x000fe20003f05070 */
[----:B------:R-:W-:Y:S01]  /*48b0*/  DMUL R20, R116, R116 ;  /* 0x0000007474147228 */ /* 0x000fe20000000000 */
[----:B------:R-:W-:Y:S02]  /*48c0*/  BSSY.RECONVERGENT B3, `(.L_x_52) ;  /* 0x000002b000037945 */ /* 0x000fe40003800200 */
[----:B------:R-:W-:-:S02]  /*48d0*/  FSEL R22, R22, -8.06006814911005101289e+34, !P0 ;  /* 0xf9785eba16167808 */ /* 0x000fc40004000000 */
[----:B------:R-:W-:-:S06]  /*48e0*/  FSEL R23, -R23, 0.11223486810922622681, !P0 ;  /* 0x3de5db6517177808 */ /* 0x000fcc0004000100 */
[----:B------:R-:W-:Y:S01]  /*48f0*/  @!P1 MOV R40, 0x1 ;  /* 0x0000000100289802 */ /* 0x000fe20000000f00 */
        /* <DEDUP_REMOVED lines=11> */
[----:B------:R-:W-:-:S04]  /*49b0*/  LOP3.LUT P0, RZ, R36, 0x2, RZ, 0xc0, !PT ;  /* 0x0000000224ff7812 */ /* 0x000fc8000780c0ff */
        /* <DEDUP_REMOVED lines=25> */
.L_x_55:
[----:B------:R-:W-:Y:S05]  /*4b50*/  BSYNC.RECONVERGENT B4 ;  /* 0x0000000000047941 */ /* 0x000fea0003800200 */
.L_x_54:
[----:B------:R-:W-:-:S07]  /*4b60*/  VIADD R40, R114, 0x1 ;  /* 0x0000000172287836 */ /* 0x000fce0000000000 */
.L_x_53:
[----:B------:R-:W-:Y:S05]  /*4b70*/  BSYNC.RECONVERGENT B3 ;  /* 0x0000000000037941 */ /* 0x000fea0003800200 */
.L_x_52:
[----:B------:R-:W0:Y:S01]  /*4b80*/  LDCU.64 UR4, c[0x4][0x8] ;  /* 0x01000100ff0477ac */ /* 0x000e220008000a00 */
[----:B------:R-:W-:-:S05]  /*4b90*/  IMAD.SHL.U32 R8, R40, 0x40, RZ ;  /* 0x0000004028087824 */ /* 0x000fca00078e00ff */
[----:B------:R-:W-:-:S04]  /*4ba0*/  LOP3.LUT R8, R8, 0x40, RZ, 0xc0, !PT ;  /* 0x0000004008087812 */ /* 0x000fc800078ec0ff */
[----:B0-----:R-:W-:-:S04]  /*4bb0*/  IADD3 R8, P0, PT, R8, UR4, RZ ;  /* 0x0000000408087c10 */ /* 0x001fc8000ff1e0ff */
[----:B------:R-:W-:-:S05]  /*4bc0*/  IADD3.X R9, PT, PT, RZ, UR5, RZ, P0, !PT ;  /* 0x00000005ff097c10 */ /* 0x000fca00087fe4ff */
[----:B------:R-:W2:Y:S04]  /*4bd0*/  LDG.E.128.CONSTANT R24, desc[UR6][R8.64] ;  /* 0x0000000608187981 */ /* 0x000ea8000c1e9d00 */
[----:B------:R-:W3:Y:S04]  /*4be0*/  LDG.E.128.CONSTANT R28, desc[UR6][R8.64+0x10] ;  /* 0x00001006081c7981 */ /* 0x000ee8000c1e9d00 */
[----:B------:R0:W4:Y:S01]  /*4bf0*/  LDG.E.128.CONSTANT R32, desc[UR6][R8.64+0x20] ;  /* 0x0000200608207981 */ /* 0x000122000c1e9d00 */
[----:B------:R-:W0:Y:S01]  /*4c00*/  MUFU.RCP64H R23, -3 ;  /* 0xc008000000177908 */ /* 0x000e220000001800 */
[----:B------:R-:W-:Y:S01]  /*4c10*/  LOP3.LUT R20, R40, 0x1, RZ, 0xc0, !PT ;  /* 0x0000000128147812 */ /* 0x000fe200078ec0ff */
[----:B------:R-:W-:Y:S01]  /*4c20*/  IMAD.MOV.U32 R22, RZ, RZ, 0x3da8ff83 ;  /* 0x3da8ff83ff167424 */ /* 0x000fe200078e00ff */
[----:B------:R-:W-:Y:S01]  /*4c30*/  FSETP.GEU.AND P3, PT, |R13|, 6.5827683646048100446e-37, PT ;  /* 0x036000000d00780b */ /* 0x000fe20003f6e200 */
[----:B------:R-:W-:Y:S01]  /*4c40*/  IMAD.MOV.U32 R38, RZ, RZ, 0x0 ;  /* 0x00000000ff267424 */ /* 0x000fe200078e00ff */
[----:B------:R-:W-:Y:S01]  /*4c50*/  ISETP.NE.U32.AND P0, PT, R20, 0x1, PT ;  /* 0x000000011400780c */ /* 0x000fe20003f05070 */
[----:B------:R-:W-:Y:S01]  /*4c60*/  IMAD.MOV.U32 R39, RZ, RZ, 0x40080000 ;  /* 0x40080000ff277424 */ /* 0x000fe200078e00ff */
[----:B------:R-:W-:Y:S01]  /*4c70*/  DMUL R20, R116, R116 ;  /* 0x0000007474147228 */ /* 0x000fe20000000000 */
[----:B------:R-:W-:Y:S01]  /*4c80*/  IMAD.MOV.U32 R36, RZ, RZ, 0x20fd8164 ;  /* 0x20fd8164ff247424 */ /* 0x000fe200078e00ff */
[----:B------:R-:W-:Y:S01]  /*4c90*/  FSEL R37, -R22, 0.11223486810922622681, !P0 ;  /* 0x3de5db6516257808 */ /* 0x000fe20004000100 */
[----:B------:R-:W-:Y:S01]  /*4ca0*/  UMOV UR4, 0x55555555 ;  /* 0x5555555500047882 */ /* 0x000fe20000000000 */
[----:B------:R-:W-:Y:S01]  /*4cb0*/  MOV R22, 0x1 ;  /* 0x0000000100167802 */ /* 0x000fe20000000f00 */
[----:B------:R-:W-:Y:S01]  /*4cc0*/  UMOV UR5, 0x3fe55555 ;  /* 0x3fe5555500057882 */ /* 0x000fe20000000000 */
[----:B------:R-:W-:Y:S01]  /*4cd0*/  FSEL R36, R36, -8.06006814911005101289e+34, !P0 ;  /* 0xf9785eba24247808 */ /* 0x000fe20004000000 */
[----:B------:R-:W-:Y:S03]  /*4ce0*/  BSSY.RECONVERGENT B2, `(.L_x_56) ;  /* 0x0000022000027945 */ /* 0x000fe60003800200 */
[----:B0-----:R-:W-:-:S08]  /*4cf0*/  DFMA R8, R22, R38, 1 ;  /* 0x3ff000001608742b */ /* 0x001fd00000000026 */
[----:B------:R-:W-:-:S08]  /*4d00*/  DFMA R8, R8, R8, R8 ;  /* 0x000000080808722b */ /* 0x000fd00000000008 */
[----:B------:R-:W-:-:S08]  /*4d10*/  DFMA R8, R22, R8, R22 ;  /* 0x000000081608722b */ /* 0x000fd00000000016 */
[----:B------:R-:W-:-:S08]  /*4d20*/  DFMA R22, R8, R38, 1 ;  /* 0x3ff000000816742b */ /* 0x000fd00000000026 */
[----:B------:R-:W-:-:S08]  /*4d30*/  DFMA R22, R8, R22, R8 ;  /* 0x000000160816722b */ /* 0x000fd00000000008 */
[----:B------:R-:W-:-:S08]  /*4d40*/  DMUL R112, R12, R22 ;  /* 0x000000160c707228 */ /* 0x000fd00000000000 */
[----:B------:R-:W-:-:S08]  /*4d50*/  DFMA R8, R112, 3, R12 ;  /* 0x400800007008782b */ /* 0x000fd0000000000c */
[----:B------:R-:W-:-:S10]  /*4d60*/  DFMA R112, R22, R8, R112 ;  /* 0x000000081670722b */ /* 0x000fd40000000070 */
[----:B------:R-:W-:-:S05]  /*4d70*/  FFMA R22, RZ, -2.125, R113 ;  /* 0xc0080000ff167823 */ /* 0x000fca0000000071 */
[----:B------:R-:W-:Y:S01]  /*4d80*/  FSETP.GT.AND P1, PT, |R22|, 1.469367938527859385e-39, PT ;  /* 0x001000001600780b */ /* 0x000fe20003f24200 */
[----:B------:R-:W-:Y:S02]  /*4d90*/  DMUL R22, R18, -UR4 ;  /* 0x8000000412167c28 */ /* 0x000fe40008000000 */
        /* <DEDUP_REMOVED lines=9> */
[----:B------:R-:W-:Y:S02]  /*4e30*/  FSEL R21, R21, R117, !P0 ;  /* 0x0000007515157208 */ /* 0x000fe40004000000 */
[----:B------:R-:W-:-:S04]  /*4e40*/  LOP3.LUT P0, RZ, R40, 0x2, RZ, 0xc0, !PT ;  /* 0x0000000228ff7812 */ /* 0x000fc8000780c0ff */
[----:B------:R-:W-:-:S10]  /*4e50*/  DADD R8, RZ, -R20 ;  /* 0x00000000ff087229 */ /* 0x000fd40000000814 */
[----:B------:R-:W-:Y:S02]  /*4e60*/  FSEL R18, R20, R8, !P0 ;  /* 0x0000000814127208 */ /* 0x000fe40004000000 */
[----:B------:R-:W-:Y:S01]  /*4e70*/  FSEL R19, R21, R9, !P0 ;  /* 0x0000000915137208 */ /* 0x000fe20004000000 */
[----:B------:R-:W-:Y:S06]  /*4e80*/  @P1 BRA P3, `(.L_x_57) ;  /* 0x00000000001c1947 */ /* 0x000fec0001800000 */
[----:B------:R-:W-:Y:S01]  /*4e90*/  IMAD.MOV.U32 R116, RZ, RZ, R12 ;  /* 0x000000ffff747224 */ /* 0x000fe200078e000c */
[----:B------:R-:W-:Y:S01]  /*4ea0*/  MOV R112, 0x4ef0 ;  /* 0x00004ef000707802 */ /* 0x000fe20000000f00 */
[----:B------:R-:W-:Y:S02]  /*4eb0*/  IMAD.MOV.U32 R115, RZ, RZ, R13 ;  /* 0x000000ffff737224 */ /* 0x000fe400078e000d */
[----:B------:R-:W-:Y:S02]  /*4ec0*/  IMAD.MOV.U32 R114, RZ, RZ, RZ ;  /* 0x000000ffff727224 */ /* 0x000fe400078e00ff */
[----:B------:R-:W-:-:S07]  /*4ed0*/  IMAD.MOV.U32 R113, RZ, RZ, -0x3ff80000 ;  /* 0xc0080000ff717424 */ /* 0x000fce00078e00ff */
[----:B------:R-:W-:Y:S05]  /*4ee0*/  CALL.REL.NOINC `($__internal_0_$__cuda_sm20_div_rn_f64_full) ;  /* 0x000000b000647944 */ /* 0x000fea0003c00000 */
[----:B------:R-:W-:-:S07]  /*4ef0*/  MOV R112, R114 ;  /* 0x0000007200707202 */ /* 0x000fce0000000f00 */
.L_x_57:
[----:B------:R-:W-:Y:S05]  /*4f00*/  BSYNC.RECONVERGENT B2 ;  /* 0x0000000000027941 */ /* 0x000fea0003800200 */
.L_x_56:
[----:B------:R-:W0:Y:S01]  /*4f10*/  LDCU.64 UR4, c[0x3][URZ] ;  /* 0x00c00000ff0477ac */ /* 0x000e220008000a00 */
[----:B------:R-:W-:Y:S01]  /*4f20*/  DSETP.NEU.AND P0, PT, |R16|, +INF , PT ;  /* 0x7ff000001000742a */ /* 0x000fe20003f0d200 */
[----:B------:R-:W-:-:S13]  /*4f30*/  BSSY.RECONVERGENT B3, `(.L_x_58) ;  /* 0x0000021000037945 */ /* 0x000fda0003800200 */
[----:B------:R-:W-:Y:S02]  /*4f40*/  @!P0 DMUL R116, RZ, R16 ;  /* 0x00000010ff748228 */ /* 0x000fe40000000000 */
[----:B0-----:R-:W-:-:S08]  /*4f50*/  DADD R12, R112, UR4 ;  /* 0x00000004700c7e29 */ /* 0x001fd00008000000 */
[C-C-:B------:R-:W-:Y:S02]  /*4f60*/  DFMA R8, R22.reuse, R14, R12.reuse ;  /* 0x0000000e1608722b */ /* 0x140fe4000000000c */
[C-C-:B------:R-:W-:Y:S01]  /*4f70*/  DFMA R10, R22.reuse, R10, R12.reuse ;  /* 0x0000000a160a722b */ /* 0x140fe2000000000c */
[----:B------:R-:W-:Y:S01]  /*4f80*/  @!P0 IMAD.MOV.U32 R14, RZ, RZ, 0x1 ;  /* 0x00000001ff0e8424 */ /* 0x000fe200078e00ff */
[----:B------:R-:W-:-:S05]  /*4f90*/  DFMA R12, R22, R18, R12 ;  /* 0x00000012160c722b */ /* 0x000fca000000000c */
[----:B------:R0:W-:Y:S04]  /*4fa0*/  STL.128 [R1], R8 ;  /* 0x0000000801007387 */ /* 0x0001e80000100c00 */
[----:B------:R0:W-:Y:S01]  /*4fb0*/  STL.64 [R1+0x10], R12 ;  /* 0x0000100c01007387 */ /* 0x0001e20000100a00 */
[----:B------:R-:W-:Y:S05]  /*4fc0*/  @!P0 BRA `(.L_x_59) ;  /* 0x00000000005c8947 */ /* 0x000fea0003800000 */
[----:B------:R-:W-:Y:S01]  /*4fd0*/  UMOV UR4, 0x6dc9c883 ;  /* 0x6dc9c88300047882 */ /* 0x000fe20000000000 */
[----:B------:R-:W-:Y:S01]  /*4fe0*/  UMOV UR5, 0x3fe45f30 ;  /* 0x3fe45f3000057882 */ /* 0x000fe20000000000 */
[C---:B------:R-:W-:Y:S01]  /*4ff0*/  DSETP.GE.AND P0, PT, |R16|.reuse, 2.14748364800000000000e+09, PT ;  /* 0x41e000001000742a */ /* 0x040fe20003f06200 */
[----:B------:R-:W-:Y:S01]  /*5000*/  BSSY.RECONVERGENT B4, `(.L_x_60) ;  /* 0x0000012000047945 */ /* 0x000fe20003800200 */
[----:B0-----:R-:W-:Y:S01]  /*5010*/  DMUL R8, R16, UR4 ;  /* 0x0000000410087c28 */ /* 0x001fe20008000000 */
        /* <DEDUP_REMOVED lines=16> */
.L_x_61:
[----:B------:R-:W-:Y:S05]  /*5120*/  BSYNC.RECONVERGENT B4 ;  /* 0x0000000000047941 */ /* 0x000fea0003800200 */
.L_x_60:
[----:B------:R-:W-:-:S07]  /*5130*/  VIADD R14, R114, 0x1 ;  /* 0x00000001720e7836 */ /* 0x000fce0000000000 */
.L_x_59:
[----:B------:R-:W-:Y:S05]  /*5140*/  BSYNC.RECONVERGENT B3 ;  /* 0x0000000000037941 */ /* 0x000fea0003800200 */
.L_x_58:
[----:B------:R-:W1:Y:S01]  /*5150*/  LDCU.64 UR4, c[0x4][0x8] ;  /* 0x01000100ff0477ac */ /* 0x000e620008000a00 */
[----:B0-----:R-:W-:-:S04]  /*5160*/  SHF.L.U32 R8, R14, 0x6, RZ ;  /* 0x000000060e087819 */ /* 0x001fc800000006ff */
[----:B------:R-:W-:-:S04]  /*5170*/  LOP3.LUT R8, R8, 0x40, RZ, 0xc0, !PT ;  /* 0x0000004008087812 */ /* 0x000fc800078ec0ff */
[----:B-1----:R-:W-:-:S05]  /*5180*/  IADD3 R8, P0, PT, R8, UR4, RZ ;  /* 0x0000000408087c10 */ /* 0x002fca000ff1e0ff */
        /* <DEDUP_REMOVED lines=18> */
[----:B------:R-:W-:Y:S01]  /*52b0*/  DFMA R16, R10, R16, R26 ;  /* 0x000000100a10722b */ /* 0x000fe2000000001a */
[----:B------:R-:W-:-:S07]  /*52c0*/  @!P1 IMAD.MOV.U32 R26, RZ, RZ, 0x1 ;  /* 0x00000001ff1a9424 */ /* 0x000fce00078e00ff */
        /* <DEDUP_REMOVED lines=31> */
.L_x_65:
[----:B------:R-:W-:Y:S05]  /*54c0*/  BSYNC.RECONVERGENT B4 ;  /* 0x0000000000047941 */ /* 0x000fea0003800200 */
.L_x_64:
[----:B------:R-:W-:-:S07]  /*54d0*/  VIADD R26, R114, 0x1 ;  /* 0x00000001721a7836 */ /* 0x000fce0000000000 */
.L_x_63:
[----:B------:R-:W-:Y:S05]  /*54e0*/  BSYNC.RECONVERGENT B3 ;  /* 0x0000000000037941 */ /* 0x000fea0003800200 */
.L_x_62:
        /* <DEDUP_REMOVED lines=55> */
.L_x_69:
[----:B------:R-:W-:Y:S05]  /*5860*/  BSYNC.RECONVERGENT B4 ;  /* 0x0000000000047941 */ /* 0x000fea0003800200 */
.L_x_68:
[----:B------:R-:W-:-:S07]  /*5870*/  IADD3 R26, PT, PT, R114, 0x1, RZ ;  /* 0x00000001721a7810 */ /* 0x000fce0007ffe0ff */
.L_x_67:
[----:B------:R-:W-:Y:S05]  /*5880*/  BSYNC.RECONVERGENT B3 ;  /* 0x0000000000037941 */ /* 0x000fea0003800200 */
.L_x_66:
[----:B------:R-:W0:Y:S01]  /*5890*/  LDCU.64 UR4, c[0x4][0x8] ;  /* 0x01000100ff0477ac */ /* 0x000e220008000a00 */
[C---:B------:R-:W-:Y:S01]  /*58a0*/  IMAD.SHL.U32 R4, R26.reuse, 0x40, RZ ;  /* 0x000000401a047824 */ /* 0x040fe200078e00ff */
[----:B------:R-:W-:Y:S01]  /*58b0*/  LOP3.LUT R10, R26, 0x1, RZ, 0xc0, !PT ;  /* 0x000000011a0a7812 */ /* 0x000fe200078ec0ff */
[----:B------:R-:W-:Y:S01]  /*58c0*/  IMAD.MOV.U32 R24, RZ, RZ, 0x20fd8164 ;  /* 0x20fd8164ff187424 */ /* 0x000fe200078e00ff */
[----:B------:R-:W1:Y:S01]  /*58d0*/  LDCU.64 UR10, c[0x3][URZ] ;  /* 0x00c00000ff0a77ac */ /* 0x000e620008000a00 */
[----:B------:R-:W-:Y:S01]  /*58e0*/  IMAD.MOV.U32 R25, RZ, RZ, 0x3da8ff83 ;  /* 0x3da8ff83ff197424 */ /* 0x000fe200078e00ff */
[----:B------:R-:W-:Y:S01]  /*58f0*/  LOP3.LUT R4, R4, 0x40, RZ, 0xc0, !PT ;  /* 0x0000004004047812 */ /* 0x000fe200078ec0ff */
[----:B------:R-:W2:Y:S01]  /*5900*/  LDCU.64 UR8, c[0x3][0x30] ;  /* 0x00c00600ff0877ac */ /* 0x000ea20008000a00 */
[C-C-:B------:R-:W-:Y:S02]  /*5910*/  DFMA R8, R160.reuse, R8, R150.reuse ;  /* 0x00000008a008722b */ /* 0x140fe40000000096 */
[----:B------:R-:W-:Y:S01]  /*5920*/  DFMA R6, R160, R6, R150 ;  /* 0x00000006a006722b */ /* 0x000fe20000000096 */
[----:B------:R-:W-:Y:S01]  /*5930*/  LOP3.LUT P1, RZ, R26, 0x2, RZ, 0xc0, !PT ;  /* 0x000000021aff7812 */ /* 0x000fe2000782c0ff */
[----:B------:R-:W3:Y:S01]  /*5940*/  LDC.64 R104, c[0x3][0xd8] ;  /* 0x00c03600ff687b82 */ /* 0x000ee20000000a00 */
[----:B0-----:R-:W-:-:S07]  /*5950*/  IADD3 R4, P0, PT, R4, UR4, RZ ;  /* 0x0000000404047c10 */ /* 0x001fce000ff1e0ff */
[----:B------:R-:W0:Y:S01]  /*5960*/  LDC.64 R34, c[0x3][0xe8] ;  /* 0x00c03a00ff227b82 */ /* 0x000e220000000a00 */
[----:B------:R-:W-:Y:S01]  /*5970*/  IMAD.X R5, RZ, RZ, UR5, P0 ;  /* 0x00000005ff057e24 */ /* 0x000fe200080e06ff */
[----:B------:R-:W4:Y:S04]  /*5980*/  LDCU.64 UR4, c[0x3][0x18] ;  /* 0x00c00300ff0477ac */ /* 0x000f280008000a00 */
[----:B------:R-:W5:Y:S02]  /*5990*/  LDG.E.128.CONSTANT R12, desc[UR6][R4.64] ;  /* 0x00000006040c7981 */ /* 0x000f64000c1e9d00 */
[----:B------:R-:W3:Y:S02]  /*59a0*/  LDC.64 R36, c[0x3][0xf8] ;  /* 0x00c03e00ff247b82 */ /* 0x000ee40000000a00 */
[----:B------:R-:W2:Y:S04]  /*59b0*/  LDG.E.128.CONSTANT R16, desc[UR6][R4.64+0x10] ;  /* 0x0000100604107981 */ /* 0x000ea8000c1e9d00 */
[----:B------:R-:W3:Y:S01]  /*59c0*/  LDG.E.128.CONSTANT R20, desc[UR6][R4.64+0x20] ;  /* 0x0000200604147981 */ /* 0x000ee2000c1e9d00 */
[----:B------:R-:W-:Y:S01]  /*59d0*/  ISETP.NE.U32.AND P0, PT, R10, 0x1, PT ;  /* 0x000000010a00780c */ /* 0x000fe20003f05070 */
[----:B------:R-:W-:-:S03]  /*59e0*/  DMUL R10, R116, R116 ;  /* 0x00000074740a7228 */ /* 0x000fc60000000000 */
[----:B------:R-:W-:Y:S02]  /*59f0*/  FSEL R24, R24, -8.06006814911005101289e+34, !P0 ;  /* 0xf9785eba18187808 */ /* 0x000fe40004000000 */
[----:B------:R-:W-:-:S06]  /*5a00*/  FSEL R25, -R25, 0.11223486810922622681, !P0 ;  /* 0x3de5db6519197808 */ /* 0x000fcc0004000100 */
[----:B-----5:R-:W-:-:S08]  /*5a10*/  DFMA R12, R10, R24, R12 ;  /* 0x000000180a0c722b */ /* 0x020fd0000000000c */
[----:B------:R-:W-:Y:S02]  /*5a20*/  DFMA R12, R10, R12, R14 ;  /* 0x0000000c0a0c722b */ /* 0x000fe4000000000e */
[----:B----4-:R-:W-:-:S06]  /*5a30*/  DADD R14, -R8, UR4 ;  /* 0x00000004080e7e29 */ /* 0x010fcc0008000100 */
[----:B--2---:R-:W-:Y:S02]  /*5a40*/  DFMA R12, R10, R12, R16 ;  /* 0x0000000c0a0c722b */ /* 0x004fe40000000010 */
[----:B------:R-:W-:-:S06]  /*5a50*/  DADD R16, -R8, UR8 ;  /* 0x0000000808107e29 */ /* 0x000fcc0008000100 */
[----:B------:R-:W-:-:S08]  /*5a60*/  DFMA R12, R10, R12, R18 ;  /* 0x0000000c0a0c722b */ /* 0x000fd00000000012 */
[----:B---3--:R-:W-:-:S08]  /*5a70*/  DFMA R12, R10, R12, R20 ;  /* 0x0000000c0a0c722b */ /* 0x008fd00000000014 */
[----:B------:R-:W-:Y:S02]  /*5a80*/  DFMA R12, R10, R12, R22 ;  /* 0x0000000c0a0c722b */ /* 0x000fe40000000016 */
[----:B------:R-:W-:-:S06]  /*5a90*/  DADD R22, -RZ, |R16| ;  /* 0x00000000ff167229 */ /* 0x000fcc0000000510 */
[----:B------:R-:W-:Y:S02]  /*5aa0*/  DFMA R116, R12, R116, R116 ;  /* 0x000000740c74722b */ /* 0x000fe40000000074 */
[----:B------:R-:W-:Y:S02]  /*5ab0*/  DFMA R10, R10, R12, 1 ;  /* 0x3ff000000a0a742b */ /* 0x000fe4000000000c */
[----:B-1----:R-:W-:-:S08]  /*5ac0*/  DADD R12, -R6, UR10 ;  /* 0x0000000a060c7e29 */ /* 0x002fd00008000100 */
[----:B------:R-:W-:Y:S02]  /*5ad0*/  FSEL R18, R10, R116, !P0 ;  /* 0x000000740a127208 */ /* 0x000fe40004000000 */
[----:B------:R-:W-:Y:S01]  /*5ae0*/  FSEL R19, R11, R117, !P0 ;  /* 0x000000750b137208 */ /* 0x000fe20004000000 */
[----:B------:R-:W-:Y:S02]  /*5af0*/  DADD R10, -R8, UR10 ;  /* 0x0000000a080a7e29 */ /* 0x000fe40008000100 */
[C---:B------:R-:W-:Y:S02]  /*5b00*/  DADD R8, -R6.reuse, UR4 ;  /* 0x0000000406087e29 */ /* 0x040fe40008000100 */
[----:B------:R-:W-:Y:S02]  /*5b10*/  DADD R6, -R6, UR8 ;  /* 0x0000000806067e29 */ /* 0x000fe40008000100 */
[----:B------:R-:W-:Y:S02]  /*5b20*/  DADD R4, RZ, -R18 ;  /* 0x00000000ff047229 */ /* 0x000fe40000000812 */
[----:B------:R-:W-:-:S02]  /*5b30*/  DSETP.GEU.AND P0, PT, |R12|, |R10|, PT ;  /* 0x4000000a0c00722a */ /* 0x000fc40003f0e200 */
[----:B------:R-:W-:Y:S02]  /*5b40*/  DADD R12, -RZ, |R12| ;  /* 0x00000000ff0c7229 */ /* 0x000fe4000000050c */
[----:B------:R-:W-:Y:S02]  /*5b50*/  DADD R10, -RZ, |R10| ;  /* 0x00000000ff0a7229 */ /* 0x000fe4000000050a */
[--C-:B------:R-:W-:Y:S02]  /*5b60*/  DSETP.GEU.AND P3, PT, |R8|, |R14|.reuse, PT ;  /* 0x4000000e0800722a */ /* 0x100fe40003f6e200 */
[----:B------:R-:W-:Y:S01]  /*5b70*/  FSEL R4, R18, R4, !P1 ;  /* 0x0000000412047208 */ /* 0x000fe20004800000 */
[----:B------:R-:W-:Y:S01]  /*5b80*/  DADD R14, -RZ, |R14| ;  /* 0x00000000ff0e7229 */ /* 0x000fe2000000050e */
[----:B------:R-:W-:Y:S01]  /*5b90*/  FSEL R5, R19, R5, !P1 ;  /* 0x0000000513057208 */ /* 0x000fe20004800000 */
[----:B------:R-:W-:Y:S02]  /*5ba0*/  DADD R18, -RZ, |R8| ;  /* 0x00000000ff127229 */ /* 0x000fe40000000508 */
[----:B------:R-:W-:Y:S01]  /*5bb0*/  DADD R20, -RZ, |R6| ;  /* 0x00000000ff147229 */ /* 0x000fe20000000506 */
[----:B------:R-:W-:Y:S01]  /*5bc0*/  FSEL R10, R12, R10, !P0 ;  /* 0x0000000a0c0a7208 */ /* 0x000fe20004000000 */
[----:B------:R-:W-:Y:S01]  /*5bd0*/  DSETP.GEU.AND P5, PT, |R6|, |R16|, PT ;  /* 0x400000100600722a */ /* 0x000fe20003fae200 */
[----:B------:R-:W-:Y:S01]  /*5be0*/  FSEL R11, R13, R11, !P0 ;  /* 0x0000000b0d0b7208 */ /* 0x000fe20004000000 */
[----:B------:R-:W-:-:S04]  /*5bf0*/  DFMA R4, R160, R4, R150 ;  /* 0x00000004a004722b */ /* 0x000fc80000000096 */
[----:B------:R-:W-:Y:S02]  /*5c00*/  FSEL R12, R18, R14, !P3 ;  /* 0x0000000e120c7208 */ /* 0x000fe40005800000 */
[----:B------:R-:W-:Y:S02]  /*5c10*/  FSEL R13, R19, R15, !P3 ;  /* 0x0000000f130d7208 */ /* 0x000fe40005800000 */
[C---:B------:R-:W-:Y:S01]  /*5c20*/  DADD R6, -R4.reuse, UR10 ;  /* 0x0000000a04067e29 */ /* 0x040fe20008000100 */
[----:B------:R-:W-:Y:S01]  /*5c30*/  FSEL R14, R20, R22, !P5 ;  /* 0x00000016140e7208 */ /* 0x000fe20006800000 */
[C---:B------:R-:W-:Y:S01]  /*5c40*/  DADD R8, -R4.reuse, UR4 ;  /* 0x0000000404087e29 */ /* 0x040fe20008000100 */
[----:B------:R-:W-:Y:S01]  /*5c50*/  FSEL R15, R21, R23, !P5 ;  /* 0x00000017150f7208 */ /* 0x000fe20006800000 */
[----:B------:R-:W-:-:S04]  /*5c60*/  DADD R4, -R4, UR8 ;  /* 0x0000000804047e29 */ /* 0x000fc80008000100 */
[----:B------:R-:W-:Y:S02]  /*5c70*/  DSETP.GEU.AND P1, PT, |R6|, R10, PT ;  /* 0x0000000a0600722a */ /* 0x000fe40003f2e200 */
[----:B------:R-:W-:Y:S01]  /*5c80*/  DSETP.GEU.AND P4, PT, |R8|, R12, PT ;  /* 0x0000000c0800722a */ /* 0x000fe20003f8e200 */
[----:B------:R-:W-:Y:S01]  /*5c90*/  SEL R6, RZ, 0x1, P3 ;  /* 0x00000001ff067807 */ /* 0x000fe20001800000 */
[----:B------:R-:W-:Y:S01]  /*5ca0*/  DSETP.GEU.AND P6, PT, |R4|, R14, PT ;  /* 0x0000000e0400722a */ /* 0x000fe20003fce200 */
[----:B------:R-:W-:Y:S02]  /*5cb0*/  SEL R8, RZ, 0x1, P0 ;  /* 0x00000001ff087807 */ /* 0x000fe40000000000 */
[----:B------:R-:W-:Y:S02]  /*5cc0*/  SEL R4, RZ, 0x1, P5 ;  /* 0x00000001ff047807 */ /* 0x000fe40002800000 */
[----:B------:R-:W-:Y:S02]  /*5cd0*/  SEL R6, R6, 0x2, P4 ;  /* 0x0000000206067807 */ /* 0x000fe40002000000 */
[----:B------:R-:W-:-:S02]  /*5ce0*/  SEL R4, R4, 0x2, P6 ;  /* 0x0000000204047807 */ /* 0x000fc40003000000 */
[----:B------:R-:W-:Y:S01]  /*5cf0*/  SEL R8, R8, 0x2, P1 ;  /* 0x0000000208087807 */ /* 0x000fe20000800000 */
[--C-:B------:R-:W-:Y:S02]  /*5d00*/  IMAD.U32 R16, R6, 0x8, R1.reuse ;  /* 0x0000000806107824 */ /* 0x100fe400078e0001 */
[----:B------:R-:W-:Y:S01]  /*5d10*/  IMAD.U32 R18, R4, 0x8, R1 ;  /* 0x0000000804127824 */ /* 0x000fe200078e0001 */
[----:B------:R-:W-:-:S03]  /*5d20*/  LEA R8, R8, R1, 0x3 ;  /* 0x0000000108087211 */ /* 0x000fc600078e18ff */
[----:B------:R-:W2:Y:S04]  /*5d30*/  LDL.64 R16, [R16] ;  /* 0x0000000010107983 */ /* 0x000ea80000100a00 */
[----:B------:R-:W2:Y:S04]  /*5d40*/  LDL.64 R8, [R8] ;  /* 0x0000000008087983 */ /* 0x000ea80000100a00 */
[----:B------:R-:W3:Y:S01]  /*5d50*/  LDL.64 R18, [R18] ;  /* 0x0000000012127983 */ /* 0x000ee20000100a00 */
[----:B------:R-:W-:Y:S02]  /*5d60*/  DMUL R22, R174, R156 ;  /* 0x0000009cae167228 */ /* 0x000fe40000000000 */
[----:B------:R-:W-:-:S02]  /*5d70*/  DMUL R24, R156, R36 ;  /* 0x000000249c187228 */ /* 0x000fc40000000000 */
[----:B------:R-:W-:-:S04]  /*5d80*/  DMUL R100, R152, -R2 ;  /* 0x8000000298647228 */ /* 0x000fc80000000000 */
[----:B------:R-:W-:Y:S02]  /*5d90*/  DFMA R22, R36, R104, R22 ;  /* 0x000000682416722b */ /* 0x000fe40000000016 */
[----:B------:R-:W-:-:S06]  /*5da0*/  DMUL R26, R158, R158 ;  /* 0x0000009e9e1a7228 */ /* 0x000fcc0000000000 */
[----:B------:R-:W-:Y:S02]  /*5db0*/  DMUL R204, R2, -R22 ;  /* 0x8000001602cc7228 */ /* 0x000fe40000000000 */
[----:B0-----:R-:W-:Y:S02]  /*5dc0*/  DFMA R26, R34, R34, R26 ;  /* 0x00000022221a722b */ /* 0x001fe4000000001a */
[-C--:B------:R-:W-:Y:S02]  /*5dd0*/  DMUL R22, R158, R36.reuse ;  /* 0x000000249e167228 */ /* 0x080fe40000000000 */
[----:B------:R-:W-:-:S08]  /*5de0*/  DMUL R28, R174, R36 ;  /* 0x00000024ae1c7228 */ /* 0x000fd00000000000 */
[----:B------:R-:W-:-:S08]  /*5df0*/  DADD R188, R28, -R28 ;  /* 0x000000001cbc7229 */ /* 0x000fd0000000081c */
[----:B------:R-:W-:Y:S01]  /*5e00*/  DMUL R188, R2, -R188 ;  /* 0x800000bc02bc7228 */ /* 0x000fe20000000000 */
[----:B------:R-:W-:Y:S01]  /*5e10*/  BSSY.RECONVERGENT B2, `(.L_x_70) ;  /* 0x000006f000027945 */ /* 0x000fe20003800200 */
[C---:B--2---:R-:W-:Y:S02]  /*5e20*/  DADD R6, R8.reuse, -R16 ;  /* 0x0000000008067229 */ /* 0x044fe40000000810 */
[----:B---3--:R-:W-:-:S08]  /*5e30*/  DADD R4, R8, -R18 ;  /* 0x0000000008047229 */ /* 0x008fd00000000812 */
[----:B------:R-:W-:-:S06]  /*5e40*/  DMUL R6, R6, R4 ;  /* 0x0000000406067228 */ /* 0x000fcc0000000000 */
[----:B------:R-:W0:Y:S01]  /*5e50*/  MUFU.RCP64H R5, R7 ;  /* 0x0000000700057308 */ /* 0x000e220000001800 */
[----:B------:R-:W-:-:S06]  /*5e60*/  IMAD.MOV.U32 R4, RZ, RZ, 0x1 ;  /* 0x00000001ff047424 */ /* 0x000fcc00078e00ff */
[----:B0-----:R-:W-:-:S08]  /*5e70*/  DFMA R10, -R6, R4, 1 ;  /* 0x3ff00000060a742b */ /* 0x001fd00000000104 */
[----:B------:R-:W-:Y:S02]  /*5e80*/  DFMA R10, R10, R10, R10 ;  /* 0x0000000a0a0a722b */ /* 0x000fe4000000000a */
[--C-:B------:R-:W-:Y:S02]  /*5e90*/  DADD R184, -R8, R18.reuse ;  /* 0x0000000008b87229 */ /* 0x100fe40000000112 */
[----:B------:R-:W-:-:S04]  /*5ea0*/  DADD R12, -R16, R18 ;  /* 0x00000000100c7229 */ /* 0x000fc80000000112 */
[----:B------:R-:W-:Y:S02]  /*5eb0*/  DFMA R14, R4, R10, R4 ;  /* 0x0000000a040e722b */ /* 0x000fe40000000004 */
[----:B------:R-:W-:Y:S02]  /*5ec0*/  DADD R4, -R8, R16 ;  /* 0x0000000008047229 */ /* 0x000fe40000000110 */
[----:B------:R-:W-:Y:S02]  /*5ed0*/  DADD R10, R16, -R18 ;  /* 0x00000000100a7229 */ /* 0x000fe40000000812 */
[----:B------:R-:W-:Y:S02]  /*5ee0*/  DMUL R184, R184, R12 ;  /* 0x0000000cb8b87228 */ /* 0x000fe40000000000 */
[----:B------:R-:W-:Y:S02]  /*5ef0*/  DFMA R20, -R6, R14, 1 ;  /* 0x3ff000000614742b */ /* 0x000fe4000000010e */
[----:B------:R-:W-:-:S02]  /*5f00*/  DMUL R12, R156, R104 ;  /* 0x000000689c0c7228 */ /* 0x000fc40000000000 */
[----:B------:R-:W-:Y:S02]  /*5f10*/  DMUL R4, R4, R10 ;  /* 0x0000000a04047228 */ /* 0x000fe40000000000 */
[----:B------:R-:W-:Y:S02]  /*5f20*/  DMUL R10, R156, R156 ;  /* 0x0000009c9c0a7228 */ /* 0x000fe40000000000 */
[----:B------:R-:W-:Y:S02]  /*5f30*/  DFMA R76, R14, R20, R14 ;  /* 0x000000140e4c722b */ /* 0x000fe4000000000e */
[----:B------:R-:W-:Y:S02]  /*5f40*/  DMUL R20, R156, R34 ;  /* 0x000000229c147228 */ /* 0x000fe40000000000 */
[----:B------:R-:W-:Y:S02]  /*5f50*/  DADD R226, R12, -R12 ;  /* 0x000000000ce27229 */ /* 0x000fe4000000080c */
[----:B------:R-:W-:-:S02]  /*5f60*/  DMUL R14, R156, R158 ;  /* 0x0000009e9c0e7228 */ /* 0x000fc40000000000 */
[-C--:B------:R-:W-:Y:S02]  /*5f70*/  DFMA R224, R104, R104.reuse, R10 ;  /* 0x0000006868e0722b */ /* 0x080fe4000000000a */
[----:B------:R-:W-:Y:S02]  /*5f80*/  DFMA R20, R158, R104, -R20 ;  /* 0x000000689e14722b */ /* 0x000fe40000000814 */
[----:B------:R-:W-:Y:S02]  /*5f90*/  DMUL R226, R2, -R226 ;  /* 0x800000e202e27228 */ /* 0x000fe40000000000 */
[----:B------:R-:W-:Y:S02]  /*5fa0*/  DADD R182, R16, -UR10 ;  /* 0x8000000a10b67e29 */ /* 0x000fe40008000000 */
[----:B------:R-:W-:Y:S02]  /*5fb0*/  DADD R136, R18, -UR10 ;  /* 0x8000000a12887e29 */ /* 0x000fe40008000000 */
[----:B------:R-:W-:-:S02]  /*5fc0*/  DFMA R14, R34, R104, R14 ;  /* 0x00000068220e722b */ /* 0x000fc4000000000e */
[CCC-:B------:R-:W-:Y:S02]  /*5fd0*/  DFMA R12, R174.reuse, R104.reuse, -R24.reuse ;  /* 0x00000068ae0c722b */ /* 0x1c0fe40000000818 */
[----:B------:R-:W-:Y:S02]  /*5fe0*/  DFMA R104, -R174, R104, R24 ;  /* 0x00000068ae68722b */ /* 0x000fe40000000118 */
[----:B------:R-:W-:Y:S02]  /*5ff0*/  DMUL R206, R2, -R20 ;  /* 0x8000001402ce7228 */ /* 0x000fe40000000000 */
[----:B------:R-:W-:Y:S02]  /*6000*/  DMUL R30, R226, R226 ;  /* 0x000000e2e21e7228 */ /* 0x000fe40000000000 */
[CC--:B------:R-:W-:Y:S02]  /*6010*/  DFMA R222, -R2.reuse, R224.reuse, -R182 ;  /* 0x000000e002de722b */ /* 0x0c0fe400000009b6 */
[----:B------:R-:W-:-:S02]  /*6020*/  DFMA R102, -R2, R224, -R136 ;  /* 0x000000e00266722b */ /* 0x000fc40000000988 */
[C---:B------:R-:W-:Y:S02]  /*6030*/  DMUL R208, R2.reuse, -R14 ;  /* 0x8000000e02d07228 */ /* 0x040fe40000000000 */
[C---:B------:R-:W-:Y:S02]  /*6040*/  DMUL R12, R2.reuse, -R12 ;  /* 0x8000000c020c7228 */ /* 0x040fe40000000000 */
[----:B------:R-:W-:Y:S02]  /*6050*/  DMUL R104, R2, -R104 ;  /* 0x8000006802687228 */ /* 0x000fe40000000000 */
[----:B------:R-:W-:Y:S02]  /*6060*/  DMUL R14, R206, R100 ;  /* 0x00000064ce0e7228 */ /* 0x000fe40000000000 */
[----:B------:R-:W-:-:S04]  /*6070*/  DFMA R10, R222, R102, -R30 ;  /* 0x00000066de0a722b */ /* 0x000fc8000000081e */
[----:B------:R-:W-:Y:S02]  /*6080*/  DMUL R108, R12, R104 ;  /* 0x000000680c6c7228 */ /* 0x000fe40000000000 */
[----:B------:R-:W-:Y:S02]  /*6090*/  DFMA R14, R208, R208, -R14 ;  /* 0x000000d0d00e722b */ /* 0x000fe4000000080e */
[----:B------:R-:W-:Y:S02]  /*60a0*/  DADD R24, RZ, R10 ;  /* 0x00000000ff187229 */ /* 0x000fe4000000000a */
[----:B------:R-:W-:Y:S02]  /*60b0*/  DMUL R20, R174, R158 ;  /* 0x0000009eae147228 */ /* 0x000fe40000000000 */
[----:B------:R-:W-:-:S04]  /*60c0*/  DFMA R108, R204, R204, -R108 ;  /* 0x000000cccc6c722b */ /* 0x000fc8000000086c */
[----:B------:R-:W-:Y:S02]  /*60d0*/  DADD R32, R24, R14 ;  /* 0x0000000018207229 */ /* 0x000fe4000000000e */
[----:B------:R-:W-:Y:S02]  /*60e0*/  DADD R200, R8, -UR4 ;  /* 0x8000000408c87e29 */ /* 0x000fe40008000000 */
[----:B------:R-:W-:Y:S02]  /*60f0*/  DADD R198, R16, -UR4 ;  /* 0x8000000410c67e29 */ /* 0x000fe40008000000 */
[----:B------:R-:W-:Y:S02]  /*6100*/  DADD R106, R18, -UR4 ;  /* 0x80000004126a7e29 */ /* 0x000fe40008000000 */
[----:B------:R-:W-:Y:S02]  /*6110*/  DMUL R10, R158, R34 ;  /* 0x000000229e0a7228 */ /* 0x000fe40000000000 */
[----:B------:R-:W-:-:S02]  /*6120*/  DMUL R24, R174, R174 ;  /* 0x000000aeae187228 */ /* 0x000fc40000000000 */
[----:B------:R-:W-:Y:S02]  /*6130*/  DFMA R20, R34, R36, R20 ;  /* 0x000000242214722b */ /* 0x000fe40000000014 */
[----:B------:R-:W-:Y:S02]  /*6140*/  DADD R114, R32, R108 ;  /* 0x0000000020727229 */ /* 0x000fe4000000006c */
[CC--:B------:R-:W-:Y:S02]  /*6150*/  DFMA R200, -R2.reuse, R26.reuse, -R200 ;  /* 0x0000001a02c8722b */ /* 0x0c0fe400000009c8 */
[CC--:B------:R-:W-:Y:S02]  /*6160*/  DFMA R198, -R2.reuse, R26.reuse, -R198 ;  /* 0x0000001a02c6722b */ /* 0x0c0fe400000009c6 */
[----:B------:R-:W-:Y:S02]  /*6170*/  DFMA R106, -R2, R26, -R106 ;  /* 0x0000001a026a722b */ /* 0x000fe4000000096a */
[----:B------:R-:W-:-:S02]  /*6180*/  DADD R202, R10, -R10 ;  /* 0x000000000aca7229 */ /* 0x000fc4000000080a */
[CCC-:B------:R-:W-:Y:S02]  /*6190*/  DFMA R26, R174.reuse, R34.reuse, -R22.reuse ;  /* 0x00000022ae1a722b */ /* 0x1c0fe40000000816 */
[----:B------:R-:W-:Y:S02]  /*61a0*/  DFMA R10, -R174, R34, R22 ;  /* 0x00000022ae0a722b */ /* 0x000fe40000000116 */
[----:B------:R-:W-:Y:S02]  /*61b0*/  DFMA R22, R36, R36, R24 ;  /* 0x000000242416722b */ /* 0x000fe40000000018 */
[----:B------:R-:W-:Y:S02]  /*61c0*/  DMUL R24, R2, -R20 ;  /* 0x8000001402187228 */ /* 0x000fe40000000000 */
[----:B------:R-:W-:Y:S02]  /*61d0*/  DMUL R20, R114, R76 ;  /* 0x0000004c72147228 */ /* 0x000fe40000000000 */
[----:B------:R-:W-:-:S02]  /*61e0*/  DADD R186, R8, -UR10 ;  /* 0x8000000a08ba7e29 */ /* 0x000fc40008000000 */
[----:B------:R-:W-:Y:S02]  /*61f0*/  DADD R110, R8, -UR8 ;  /* 0x80000008086e7e29 */ /* 0x000fe40008000000 */
[----:B------:R-:W-:Y:S02]  /*6200*/  DADD R8, R16, -UR8 ;  /* 0x8000000810087e29 */ /* 0x000fe40008000000 */
[----:B------:R-:W-:Y:S02]  /*6210*/  DFMA R16, -R6, R20, R114 ;  /* 0x000000140610722b */ /* 0x000fe40000000172 */
[----:B------:R-:W-:Y:S02]  /*6220*/  DADD R190, R18, -UR8 ;  /* 0x8000000812be7e29 */ /* 0x000fe40008000000 */
[C---:B------:R-:W-:Y:S02]  /*6230*/  DFMA R224, -R2.reuse, R224, -R186 ;  /* 0x000000e002e0722b */ /* 0x040fe400000009ba */
[----:B------:R-:W-:-:S02]  /*6240*/  DFMA R110, -R2, R22, -R110 ;  /* 0x00000016026e722b */ /* 0x000fc4000000096e */
[----:B------:R-:W-:Y:S02]  /*6250*/  DFMA R76, R76, R16, R20 ;  /* 0x000000104c4c722b */ /* 0x000fe40000000014 */
[CC--:B------:R-:W-:Y:S02]  /*6260*/  DFMA R8, -R2.reuse, R22.reuse, -R8 ;  /* 0x000000160208722b */ /* 0x0c0fe40000000908 */
[----:B------:R-:W-:Y:S02]  /*6270*/  DFMA R190, -R2, R22, -R190 ;  /* 0x0000001602be722b */ /* 0x000fe400000009be */
[C---:B------:R-:W-:Y:S02]  /*6280*/  DMUL R16, R226.reuse, R222 ;  /* 0x000000dee2107228 */ /* 0x040fe40000000000 */
[----:B------:R-:W-:Y:S02]  /*6290*/  DMUL R22, R226, R224 ;  /* 0x000000e0e2167228 */ /* 0x000fe40000000000 */
[----:B------:R-:W-:-:S02]  /*62a0*/  DMUL R202, R2, -R202 ;  /* 0x800000ca02ca7228 */ /* 0x000fc40000000000 */
[C---:B------:R-:W-:Y:S02]  /*62b0*/  DMUL R26, R2.reuse, -R26 ;  /* 0x8000001a021a7228 */ /* 0x040fe40000000000 */
[----:B------:R-:W-:Y:S02]  /*62c0*/  DMUL R10, R2, -R10 ;  /* 0x8000000a020a7228 */ /* 0x000fe40000000000 */
[-C--:B------:R-:W-:Y:S02]  /*62d0*/  DFMA R20, R224, R102.reuse, -R30 ;  /* 0x00000066e014722b */ /* 0x080fe4000000081e */
[----:B------:R-:W-:Y:S02]  /*62e0*/  DFMA R18, R226, R102, R16 ;  /* 0x00000066e212722b */ /* 0x000fe40000000010 */
[----:B------:R-:W-:Y:S02]  /*62f0*/  DMUL R2, R208, R206 ;  /* 0x000000ced0027228 */ /* 0x000fe40000000000 */
[----:B------:R-:W-:-:S02]  /*6300*/  DFMA R30, R224, R222, -R30 ;  /* 0x000000dee01e722b */ /* 0x000fc4000000081e */
[C---:B------:R-:W-:Y:S02]  /*6310*/  DFMA R22, R226.reuse, R102, R22 ;  /* 0x00000066e216722b */ /* 0x040fe40000000016 */
[----:B------:R-:W-:Y:S01]  /*6320*/  DFMA R16, R226, R224, R16 ;  /* 0x000000e0e210722b */ /* 0x000fe20000000010 */
[----:B------:R-:W-:Y:S01]  /*6330*/  FFMA R32, RZ, R7, R77 ;  /* 0x00000007ff207223 */ /* 0x000fe2000000004d */
[----:B------:R-:W-:Y:S02]  /*6340*/  DMUL R196, R204, R12 ;  /* 0x0000000cccc47228 */ /* 0x000fe40000000000 */
[----:B------:R-:W-:Y:S02]  /*6350*/  DFMA R2, R208, R100, R2 ;  /* 0x00000064d002722b */ /* 0x000fe40000000002 */
[----:B------:R-:W-:Y:S02]  /*6360*/  DADD R20, RZ, R20 ;  /* 0x00000000ff147229 */ /* 0x000fe40000000014 */
[----:B------:R-:W-:-:S02]  /*6370*/  DADD R30, RZ, R30 ;  /* 0x00000000ff1e7229 */ /* 0x000fc4000000001e */
[----:B------:R-:W-:Y:S02]  /*6380*/  DADD R18, RZ, R18 ;  /* 0x00000000ff127229 */ /* 0x000fe40000000012 */
[----:B------:R-:W-:Y:S02]  /*6390*/  DADD R22, RZ, R22 ;  /* 0x00000000ff167229 */ /* 0x000fe40000000016 */
[----:B------:R-:W-:Y:S01]  /*63a0*/  DADD R16, RZ, R16 ;  /* 0x00000000ff107229 */ /* 0x000fe20000000010 */
[----:B------:R-:W-:Y:S02]  /*63b0*/  FSETP.GT.AND P0, PT, |R32|, 1.469367938527859385e-39, PT ;  /* 0x001000002000780b */ /* 0x000fe40003f04200 */
[----:B------:R-:W-:Y:S01]  /*63c0*/  FSETP.GEU.AND P1, PT, |R115|, 6.5827683646048100446e-37, PT ;  /* 0x036000007300780b */ /* 0x000fe20003f2e200 */
[----:B------:R-:W-:Y:S02]  /*63d0*/  DFMA R196, R204, R104, R196 ;  /* 0x00000068ccc4722b */ /* 0x000fe400000000c4 */
[----:B------:R-:W-:-:S02]  /*63e0*/  DADD R30, R30, R14 ;  /* 0x000000001e1e7229 */ /* 0x000fc4000000000e */
[----:B------:R-:W-:Y:S02]  /*63f0*/  DADD R20, R20, R14 ;  /* 0x0000000014147229 */ /* 0x000fe4000000000e */
[--C-:B------:R-:W-:Y:S02]  /*6400*/  DADD R28, R18, R2.reuse ;  /* 0x00000000121c7229 */ /* 0x100fe40000000002 */
[--C-:B------:R-:W-:Y:S02]  /*6410*/  DADD R22, R22, R2.reuse ;  /* 0x0000000016167229 */ /* 0x100fe40000000002 */
[----:B------:R-:W-:Y:S02]  /*6420*/  DADD R16, R16, R2 ;  /* 0x0000000010107229 */ /* 0x000fe40000000002 */
[--C-:B------:R-:W-:Y:S02]  /*6430*/  DADD R18, R30, R108.reuse ;  /* 0x000000001e127229 */ /* 0x100fe4000000006c */
[----:B------:R-:W-:-:S02]  /*6440*/  DADD R20, R20, R108 ;  /* 0x0000000014147229 */ /* 0x000fc4000000006c */
[--C-:B------:R-:W-:Y:S02]  /*6450*/  DADD R28, R28, R196.reuse ;  /* 0x000000001c1c7229 */ /* 0x100fe400000000c4 */
[--C-:B------:R-:W-:Y:S02]  /*6460*/  DADD R22, R22, R196.reuse ;  /* 0x0000000016167229 */ /* 0x100fe400000000c4 */
[----:B------:R-:W-:Y:S01]  /*6470*/  DADD R16, R16, R196 ;  /* 0x0000000010107229 */ /* 0x000fe200000000c4 */
[----:B------:R-:W-:Y:S10]  /*6480*/  @P0 BRA P1, `(.L_x_71) ;  /* 0x00000000001c0947 */ /* 0x000ff40000800000 */
[----:B------:R-:W-:Y:S01]  /*6490*/  IMAD.MOV.U32 R116, RZ, RZ, R114 ;  /* 0x000000ffff747224 */ /* 0x000fe200078e0072 */
[----:B------:R-:W-:Y:S01]  /*64a0*/  MOV R114, R6 ;  /* 0x0000000600727202 */ /* 0x000fe20000000f00 */
[----:B------:R-:W-:Y:S01]  /*64b0*/  IMAD.MOV.U32 R113, RZ, RZ, R7 ;  /* 0x000000ffff717224 */ /* 0x000fe200078e0007 */
[----:B------:R-:W-:-:S07]  /*64c0*/  MOV R112, 0x64e0 ;  /* 0x000064e000707802 */ /* 0x000fce0000000f00 */
[----:B------:R-:W-:Y:S05]  /*64d0*/  CALL.REL.NOINC `($__internal_0_$__cuda_sm20_div_rn_f64_full) ;  /* 0x0000009800e87944 */ /* 0x000fea0003c00000 */
[----:B------:R-:W-:Y:S02]  /*64e0*/  IMAD.MOV.U32 R76, RZ, RZ, R114 ;  /* 0x000000ffff4c7224 */ /* 0x000fe400078e0072 */
[----:B------:R-:W-:-:S07]  /*64f0*/  IMAD.MOV.U32 R77, RZ, RZ, R113 ;  /* 0x000000ffff4d7224 */ /* 0x000fce00078e0071 */
.L_x_71:
[----:B------:R-:W-:Y:S05]  /*6500*/  BSYNC.RECONVERGENT B2 ;  /* 0x0000000000027941 */ /* 0x000fea0003800200 */
.L_x_70:
[----:B------:R-:W0:Y:S01]  /*6510*/  MUFU.RCP64H R31, R7 ;  /* 0x00000007001f7308 */ /* 0x000e220000001800 */
[----:B------:R-:W-:Y:S01]  /*6520*/  IMAD.MOV.U32 R30, RZ, RZ, 0x1 ;  /* 0x00000001ff1e7424 */ /* 0x000fe200078e00ff */
[----:B------:R-:W-:Y:S01]  /*6530*/  FSETP.GEU.AND P1, PT, |R29|, 6.5827683646048100446e-37, PT ;  /* 0x036000001d00780b */ /* 0x000fe20003f2e200 */
[----:B------:R-:W-:Y:S04]  /*6540*/  BSSY.RECONVERGENT B2, `(.L_x_72) ;  /* 0x0000014000027945 */ /* 0x000fe80003800200 */
        /* <DEDUP_REMOVED lines=13> */
[----:B------:R-:W-:Y:S01]  /*6620*/  MOV R112, 0x6660 ;  /* 0x0000666000707802 */ /* 0x000fe20000000f00 */
[----:B------:R-:W-:Y:S02]  /*6630*/  IMAD.MOV.U32 R114, RZ, RZ, R6 ;  /* 0x000000ffff727224 */ /* 0x000fe400078e0006 */
[----:B------:R-:W-:-:S07]  /*6640*/  IMAD.MOV.U32 R113, RZ, RZ, R7 ;  /* 0x000000ffff717224 */ /* 0x000fce00078e0007 */
[----:B------:R-:W-:Y:S05]  /*6650*/  CALL.REL.NOINC `($__internal_0_$__cuda_sm20_div_rn_f64_full) ;  /* 0x0000009800887944 */ /* 0x000fea0003c00000 */
[----:B------:R-:W-:Y:S01]  /*6660*/  IMAD.MOV.U32 R78, RZ, RZ, R114 ;  /* 0x000000ffff4e7224 */ /* 0x000fe200078e0072 */
[----:B------:R-:W-:-:S07]  /*6670*/  MOV R79, R113 ;  /* 0x00000071004f7202 */ /* 0x000fce0000000f00 */
.L_x_73:
[----:B------:R-:W-:Y:S05]  /*6680*/  BSYNC.RECONVERGENT B2 ;  /* 0x0000000000027941 */ /* 0x000fea0003800200 */
.L_x_72:
        /* <DEDUP_REMOVED lines=15> */
[----:B------:R-:W-:Y:S01]  /*6780*/  IMAD.MOV.U32 R116, RZ, RZ, R20 ;  /* 0x000000ffff747224 */ /* 0x000fe200078e0014 */
[----:B------:R-:W-:Y:S01]  /*6790*/  MOV R113, R5 ;  /* 0x0000000500717202 */ /* 0x000fe20000000f00 */
[----:B------:R-:W-:Y:S01]  /*67a0*/  IMAD.MOV.U32 R115, RZ, RZ, R21 ;  /* 0x000000ffff737224 */ /* 0x000fe200078e0015 */
[----:B------:R-:W-:Y:S01]  /*67b0*/  MOV R112, 0x67e0 ;  /* 0x000067e000707802 */ /* 0x000fe20000000f00 */
[----:B------:R-:W-:-:S07]  /*67c0*/  IMAD.MOV.U32 R114, RZ, RZ, R4 ;  /* 0x000000ffff727224 */ /* 0x000fce00078e0004 */
[----:B------:R-:W-:Y:S05]  /*67d0*/  CALL.REL.NOINC `($__internal_0_$__cuda_sm20_div_rn_f64_full) ;  /* 0x0000009800287944 */ /* 0x000fea0003c00000 */
[----:B------:R-:W-:Y:S02]  /*67e0*/  IMAD.MOV.U32 R72, RZ, RZ, R114 ;  /* 0x000000ffff487224 */ /* 0x000fe400078e0072 */
[----:B------:R-:W-:-:S07]  /*67f0*/  IMAD.MOV.U32 R73, RZ, RZ, R113 ;  /* 0x000000ffff497224 */ /* 0x000fce00078e0071 */
.L_x_75:
[----:B------:R-:W-:Y:S05]  /*6800*/  BSYNC.RECONVERGENT B2 ;  /* 0x0000000000027941 */ /* 0x000fea0003800200 */
.L_x_74:
        /* <DEDUP_REMOVED lines=23> */
.L_x_77:
[----:B------:R-:W-:Y:S05]  /*6980*/  BSYNC.RECONVERGENT B2 ;  /* 0x0000000000027941 */ /* 0x000fea0003800200 */
.L_x_76:
[----:B------:R-:W0:Y:S01]  /*6990*/  MUFU.RCP64H R21, R185 ;  /* 0x000000b900157308 */ /* 0x000e220000001800 */
[----:B------:R-:W-:Y:S01]  /*69a0*/  MOV R20, 0x1 ;  /* 0x0000000100147802 */ /* 0x000fe20000000f00 */
[----:B------:R-:W-:Y:S01]  /*69b0*/  BSSY.RECONVERGENT B2, `(.L_x_78) ;  /* 0x0000015000027945 */ /* 0x000fe20003800200 */
[----:B------:R-:W-:-:S04]  /*69c0*/  FSETP.GEU.AND P1, PT, |R19|, 6.5827683646048100446e-37, PT ;  /* 0x036000001300780b */ /* 0x000fc80003f2e200 */
        /* <DEDUP_REMOVED lines=12> */
[----:B------:R-:W-:Y:S01]  /*6a90*/  MOV R112, 0x6ae0 ;  /* 0x00006ae000707802 */ /* 0x000fe20000000f00 */
[----:B------:R-:W-:Y:S02]  /*6aa0*/  IMAD.MOV.U32 R115, RZ, RZ, R19 ;  /* 0x000000ffff737224 */ /* 0x000fe400078e0013 */
[----:B------:R-:W-:Y:S02]  /*6ab0*/  IMAD.MOV.U32 R114, RZ, RZ, R184 ;  /* 0x000000ffff727224 */ /* 0x000fe400078e00b8 */
[----:B------:R-:W-:-:S07]  /*6ac0*/  IMAD.MOV.U32 R113, RZ, RZ, R185 ;  /* 0x000000ffff717224 */ /* 0x000fce00078e00b9 */
[----:B------:R-:W-:Y:S05]  /*6ad0*/  CALL.REL.NOINC `($__internal_0_$__cuda_sm20_div_rn_f64_full) ;  /* 0x0000009400687944 */ /* 0x000fea0003c00000 */
[----:B------:R-:W-:Y:S01]  /*6ae0*/  MOV R68, R114 ;  /* 0x0000007200447202 */ /* 0x000fe20000000f00 */
[----:B------:R-:W-:-:S07]  /*6af0*/  IMAD.MOV.U32 R69, RZ, RZ, R113 ;  /* 0x000000ffff457224 */ /* 0x000fce00078e0071 */
.L_x_79:
[----:B------:R-:W-:Y:S05]  /*6b00*/  BSYNC.RECONVERGENT B2 ;  /* 0x0000000000027941 */ /* 0x000fea0003800200 */
.L_x_78:
        /* <DEDUP_REMOVED lines=23> */
.L_x_81:
[----:B------:R-:W-:Y:S05]  /*6c80*/  BSYNC.RECONVERGENT B2 ;  /* 0x0000000000027941 */ /* 0x000fea0003800200 */
.L_x_80:
[----:B------:R-:W0:Y:S01]  /*6c90*/  MUFU.RCP64H R21, R7 ;  /* 0x0000000700157308 */ /* 0x000e220000001800 */
[----:B------:R-:W-:Y:S01]  /*6ca0*/  IMAD.MOV.U32 R20, RZ, RZ, 0x1 ;  /* 0x00000001ff147424 */ /* 0x000fe200078e00ff */
[----:B------:R-:W-:Y:S01]  /*6cb0*/  DMUL R44, R222, R208 ;  /* 0x000000d0de2c7228 */ /* 0x000fe20000000000 */
[----:B------:R-:W-:Y:S01]  /*6cc0*/  BSSY.RECONVERGENT B2, `(.L_x_82) ;  /* 0x000003d000027945 */ /* 0x000fe20003800200 */
[----:B------:R-:W-:Y:S02]  /*6cd0*/  DMUL R30, R208, R106 ;  /* 0x0000006ad01e7228 */ /* 0x000fe40000000000 */
[----:B------:R-:W-:Y:S02]  /*6ce0*/  DMUL R36, R204, R24 ;  /* 0x00000018cc247228 */ /* 0x000fe40000000000 */
[C---:B------:R-:W-:Y:S02]  /*6cf0*/  DMUL R32, R226.reuse, R208 ;  /* 0x000000d0e2207228 */ /* 0x040fe40000000000 */
[----:B------:R-:W-:-:S02]  /*6d00*/  DFMA R16, -R226, R206, R44 ;  /* 0x000000cee210722b */ /* 0x000fc4000000012c */
[----:B------:R-:W-:Y:S02]  /*6d10*/  DMUL R28, R208, R202 ;  /* 0x000000cad01c7228 */ /* 0x000fe40000000000 */
[----:B------:R-:W-:Y:S02]  /*6d20*/  DFMA R56, -R12, R10, R36 ;  /* 0x0000000a0c38722b */ /* 0x000fe40000000124 */
[----:B------:R-:W-:Y:S02]  /*6d30*/  DMUL R42, R102, R208 ;  /* 0x000000d0662a7228 */ /* 0x000fe40000000000 */
[----:B0-----:R-:W-:Y:S02]  /*6d40*/  DFMA R18, -R6, R20, 1 ;  /* 0x3ff000000612742b */ /* 0x001fe40000000114 */
[----:B------:R-:W-:Y:S02]  /*6d50*/  DADD R16, RZ, R16 ;  /* 0x00000000ff107229 */ /* 0x000fe40000000010 */
[----:B------:R-:W-:-:S02]  /*6d60*/  DFMA R34, R224, R206, R32 ;  /* 0x000000cee022722b */ /* 0x000fc40000000020 */
[----:B------:R-:W-:Y:S02]  /*6d70*/  DMUL R40, R224, R208 ;  /* 0x000000d0e0287228 */ /* 0x000fe40000000000 */
[----:B------:R-:W-:Y:S02]  /*6d80*/  DFMA R22, R18, R18, R18 ;  /* 0x000000121216722b */ /* 0x000fe40000000012 */
[C---:B------:R-:W-:Y:S02]  /*6d90*/  DFMA R18, -R206.reuse, R202, R30 ;  /* 0x000000cace12722b */ /* 0x040fe4000000011e */
[----:B------:R-:W-:Y:S02]  /*6da0*/  DFMA R54, R206, R198, R28 ;  /* 0x000000c6ce36722b */ /* 0x000fe4000000001c */
[----:B------:R-:W-:Y:S02]  /*6db0*/  DADD R34, RZ, R34 ;  /* 0x00000000ff227229 */ /* 0x000fe40000000022 */
[----:B------:R-:W-:-:S02]  /*6dc0*/  DFMA R22, R20, R22, R20 ;  /* 0x000000161416722b */ /* 0x000fc40000000014 */
[----:B------:R-:W-:Y:S02]  /*6dd0*/  DADD R16, R16, R18 ;  /* 0x0000000010107229 */ /* 0x000fe40000000012 */
[----:B------:R-:W-:Y:S02]  /*6de0*/  DMUL R38, R208, R198 ;  /* 0x000000c6d0267228 */ /* 0x000fe40000000000 */
[----:B------:R-:W-:Y:S02]  /*6df0*/  DADD R54, R34, R54 ;  /* 0x0000000022367229 */ /* 0x000fe40000000036 */
[----:B------:R-:W-:Y:S02]  /*6e00*/  DFMA R18, -R6, R22, 1 ;  /* 0x3ff000000612742b */ /* 0x000fe40000000116 */
[----:B------:R-:W-:Y:S02]  /*6e10*/  DADD R114, R16, R56 ;  /* 0x0000000010727229 */ /* 0x000fe40000000038 */
[----:B------:R-:W-:-:S02]  /*6e20*/  DFMA R16, R222, R206, R32 ;  /* 0x000000cede10722b */ /* 0x000fc40000000020 */
[----:B------:R-:W-:Y:S02]  /*6e30*/  DMUL R58, R12, R24 ;  /* 0x000000180c3a7228 */ /* 0x000fe40000000000 */
[----:B------:R-:W-:Y:S02]  /*6e40*/  DFMA R22, R22, R18, R22 ;  /* 0x000000121616722b */ /* 0x000fe40000000016 */
[C---:B------:R-:W-:Y:S02]  /*6e50*/  DFMA R18, R206.reuse, R106, R28 ;  /* 0x0000006ace12722b */ /* 0x040fe4000000001c */
[----:B------:R-:W-:Y:S01]  /*6e60*/  DADD R16, RZ, R16 ;  /* 0x00000000ff107229 */ /* 0x000fe20000000010 */
[----:B------:R-:W-:Y:S01]  /*6e70*/  FSETP.GEU.AND P1, PT, |R115|, 6.5827683646048100446e-37, PT ;  /* 0x036000007300780b */ /* 0x000fe20003f2e200 */
[----:B------:R-:W-:Y:S02]  /*6e80*/  DFMA R50, R206, R200, R28 ;  /* 0x000000c8ce32722b */ /* 0x000fe4000000001c */
[----:B------:R-:W-:-:S02]  /*6e90*/  DMUL R80, R22, R114 ;  /* 0x0000007216507228 */ /* 0x000fc40000000000 */
[----:B------:R-:W-:Y:S02]  /*6ea0*/  DFMA R52, -R206, R202, R38 ;  /* 0x000000cace34722b */ /* 0x000fe40000000126 */
[----:B------:R-:W-:Y:S02]  /*6eb0*/  DADD R46, R16, R18 ;  /* 0x00000000102e7229 */ /* 0x000fe40000000012 */
[----:B------:R-:W-:Y:S02]  /*6ec0*/  DMUL R16, R208, R200 ;  /* 0x000000c8d0107228 */ /* 0x000fe40000000000 */
[----:B------:R-:W-:Y:S02]  /*6ed0*/  DFMA R20, -R6, R80, R114 ;  /* 0x000000500614722b */ /* 0x000fe40000000172 */
[----:B------:R-:W-:Y:S02]  /*6ee0*/  DFMA R18, -R226, R206, R42 ;  /* 0x000000cee212722b */ /* 0x000fe4000000012a */
[----:B------:R-:W-:-:S02]  /*6ef0*/  DFMA R58, R204, R10, R58 ;  /* 0x0000000acc3a722b */ /* 0x000fc4000000003a */
[----:B------:R-:W-:Y:S02]  /*6f00*/  DFMA R48, -R206, R202, R16 ;  /* 0x000000cace30722b */ /* 0x000fe40000000110 */
[----:B------:R-:W-:Y:S02]  /*6f10*/  DFMA R80, R22, R20, R80 ;  /* 0x000000141650722b */ /* 0x000fe40000000050 */
[----:B------:R-:W-:Y:S02]  /*6f20*/  DADD R18, RZ, R18 ;  /* 0x00000000ff127229 */ /* 0x000fe40000000012 */
[-C--:B------:R-:W-:Y:S02]  /*6f30*/  DFMA R20, R102, R206.reuse, R32 ;  /* 0x000000ce6614722b */ /* 0x080fe40000000020 */
[----:B------:R-:W-:Y:S02]  /*6f40*/  DFMA R22, -R226, R206, R40 ;  /* 0x000000cee216722b */ /* 0x000fe40000000128 */
[----:B------:R-:W-:-:S02]  /*6f50*/  DADD R46, R46, R58 ;  /* 0x000000002e2e7229 */ /* 0x000fc4000000003a */
[----:B------:R-:W-:Y:S01]  /*6f60*/  DADD R34, R18, R48 ;  /* 0x0000000012227229 */ /* 0x000fe20000000030 */
[----:B------:R-:W-:Y:S01]  /*6f70*/  FFMA R48, RZ, R7, R81 ;  /* 0x00000007ff307223 */ /* 0x000fe20000000051 */
[----:B------:R-:W-:Y:S02]  /*6f80*/  DADD R20, RZ, R20 ;  /* 0x00000000ff147229 */ /* 0x000fe40000000014 */
[----:B------:R-:W-:Y:S02]  /*6f90*/  DADD R22, RZ, R22 ;  /* 0x00000000ff167229 */ /* 0x000fe40000000016 */
[----:B------:R-:W-:Y:S01]  /*6fa0*/  FSETP.GT.AND P0, PT, |R48|, 1.469367938527859385e-39, PT ;  /* 0x001000003000780b */ /* 0x000fe20003f04200 */
[----:B------:R-:W-:Y:S02]  /*6fb0*/  DADD R18, R54, R58 ;  /* 0x0000000036127229 */ /* 0x000fe4000000003a */
[----:B------:R-:W-:Y:S02]  /*6fc0*/  DADD R34, R34, R56 ;  /* 0x0000000022227229 */ /* 0x000fe40000000038 */
[----:B------:R-:W-:-:S02]  /*6fd0*/  DADD R20, R20, R50 ;  /* 0x0000000014147229 */ /* 0x000fc40000000032 */
[----:B------:R-:W-:-:S06]  /*6fe0*/  DADD R52, R22, R52 ;  /* 0x0000000016347229 */ /* 0x000fcc0000000034 */
[----:B------:R-:W-:Y:S02]  /*6ff0*/  DADD R22, R20, R58 ;  /* 0x0000000014167229 */ /* 0x000fe4000000003a */
[----:B------:R-:W-:Y:S01]  /*7000*/  DADD R20, R52, R56 ;  /* 0x0000000034147229 */ /* 0x000fe20000000038 */
[----:B------:R-:W-:Y:S10]  /*7010*/  @P0 BRA P1, `(.L_x_83) ;  /* 0x00000000001c0947 */ /* 0x000ff40000800000 */
[----:B------:R-:W-:Y:S01]  /*7020*/  MOV R116, R114 ;  /* 0x0000007200747202 */ /* 0x000fe20000000f00 */
[----:B------:R-:W-:Y:S01]  /*7030*/  IMAD.MOV.U32 R114, RZ, RZ, R6 ;  /* 0x000000ffff727224 */ /* 0x000fe200078e0006 */
[----:B------:R-:W-:Y:S01]  /*7040*/  MOV R112, 0x7070 ;  /* 0x0000707000707802 */ /* 0x000fe20000000f00 */
[----:B------:R-:W-:-:S07]  /*7050*/  IMAD.MOV.U32 R113, RZ, RZ, R7 ;  /* 0x000000ffff717224 */ /* 0x000fce00078e0007 */
[----:B------:R-:W-:Y:S05]  /*7060*/  CALL.REL.NOINC `($__internal_0_$__cuda_sm20_div_rn_f64_full) ;  /* 0x0000009000047944 */ /* 0x000fea0003c00000 */
[----:B------:R-:W-:Y:S02]  /*7070*/  IMAD.MOV.U32 R80, RZ, RZ, R114 ;  /* 0x000000ffff507224 */ /* 0x000fe400078e0072 */
[----:B------:R-:W-:-:S07]  /*7080*/  IMAD.MOV.U32 R81, RZ, RZ, R113 ;  /* 0x000000ffff517224 */ /* 0x000fce00078e0071 */
.L_x_83:
[----:B------:R-:W-:Y:S05]  /*7090*/  BSYNC.RECONVERGENT B2 ;  /* 0x0000000000027941 */ /* 0x000fea0003800200 */
.L_x_82:
        /* <DEDUP_REMOVED lines=23> */
.L_x_85:
[----:B------:R-:W-:Y:S05]  /*7210*/  BSYNC.RECONVERGENT B2 ;  /* 0x0000000000027941 */ /* 0x000fea0003800200 */
.L_x_84:
        /* <DEDUP_REMOVED lines=23> */
.L_x_87:
[----:B------:R-:W-:Y:S05]  /*7390*/  BSYNC.RECONVERGENT B2 ;  /* 0x0000000000027941 */ /* 0x000fea0003800200 */
.L_x_86:
        /* <DEDUP_REMOVED lines=23> */
.L_x_89:
[----:B------:R-:W-:Y:S05]  /*7510*/  BSYNC.RECONVERGENT B2 ;  /* 0x0000000000027941 */ /* 0x000fea0003800200 */
.L_x_88:
        /* <DEDUP_REMOVED lines=23> */
.L_x_91:
[----:B------:R-:W-:Y:S05]  /*7690*/  BSYNC.RECONVERGENT B2 ;  /* 0x0000000000027941 */ /* 0x000fea0003800200 */
.L_x_90:
        /* <DEDUP_REMOVED lines=23> */
.L_x_93:
[----:B------:R-:W-:Y:S05]  /*7810*/  BSYNC.RECONVERGENT B2 ;  /* 0x0000000000027941 */ /* 0x000fea0003800200 */
.L_x_92:
[----:B------:R-:W0:Y:S01]  /*7820*/  MUFU.RCP64H R21, R7 ;  /* 0x0000000700157308 */ /* 0x000e220000001800 */
[----:B------:R-:W-:Y:S01]  /*7830*/  MOV R20, 0x1 ;  /* 0x0000000100147802 */ /* 0x000fe20000000f00 */
[----:B------:R-:W-:Y:S01]  /*7840*/  DMUL R240, R222, R204 ;  /* 0x000000ccdef07228 */ /* 0x000fe20000000000 */
[----:B------:R-:W-:Y:S01]  /*7850*/  BSSY.RECONVERGENT B2, `(.L_x_94) ;  /* 0x000003d000027945 */ /* 0x000fe20003800200 */
[----:B------:R-:W-:Y:S02]  /*7860*/  DMUL R232, R208, R24 ;  /* 0x00000018d0e87228 */ /* 0x000fe40000000000 */
[----:B------:R-:W-:Y:S02]  /*7870*/  DMUL R238, R226, R204 ;  /* 0x000000cce2ee7228 */ /* 0x000fe40000000000 */
[----:B------:R-:W-:Y:S02]  /*7880*/  DMUL R46, R206, R24 ;  /* 0x00000018ce2e7228 */ /* 0x000fe40000000000 */
[----:B------:R-:W-:-:S02]  /*7890*/  DFMA R18, -R226, R12, R240 ;  /* 0x0000000ce212722b */ /* 0x000fc400000001f0 */
[----:B------:R-:W-:Y:S02]  /*78a0*/  DFMA R50, -R206, R26, R232 ;  /* 0x0000001ace32722b */ /* 0x000fe400000001e8 */
[-C--:B------:R-:W-:Y:S02]  /*78b0*/  DMUL R236, R102, R204.reuse ;  /* 0x000000cc66ec7228 */ /* 0x080fe40000000000 */
[----:B------:R-:W-:Y:S02]  /*78c0*/  DMUL R234, R224, R204 ;  /* 0x000000cce0ea7228 */ /* 0x000fe40000000000 */
[----:B0-----:R-:W-:Y:S02]  /*78d0*/  DFMA R22, -R6, R20, 1 ;  /* 0x3ff000000616742b */ /* 0x001fe40000000114 */
[----:B------:R-:W-:Y:S02]  /*78e0*/  DADD R18, RZ, R18 ;  /* 0x00000000ff127229 */ /* 0x000fe40000000012 */
[----:B------:R-:W-:-:S02]  /*78f0*/  DFMA R52, R208, R26, R46 ;  /* 0x0000001ad034722b */ /* 0x000fc4000000002e */
[----:B------:R-:W-:Y:S02]  /*7900*/  DFMA R46, -R226, R12, R234 ;  /* 0x0000000ce22e722b */ /* 0x000fe400000001ea */
[----:B------:R-:W-:Y:S02]  /*7910*/  DFMA R34, R22, R22, R22 ;  /* 0x000000161622722b */ /* 0x000fe40000000016 */
[----:B------:R-:W-:Y:S02]  /*7920*/  DMUL R22, R204, R190 ;  /* 0x000000becc167228 */ /* 0x000fe40000000000 */
[----:B------:R-:W-:Y:S02]  /*7930*/  DADD R18, R18, R50 ;  /* 0x0000000012127229 */ /* 0x000fe40000000032 */
[----:B------:R-:W-:Y:S02]  /*7940*/  DADD R46, RZ, R46 ;  /* 0x00000000ff2e7229 */ /* 0x000fe4000000002e */
[----:B------:R-:W-:-:S02]  /*7950*/  DFMA R34, R20, R34, R20 ;  /* 0x000000221422722b */ /* 0x000fc40000000014 */
[----:B------:R-:W-:Y:S02]  /*7960*/  DFMA R114, -R12, R188, R22 ;  /* 0x000000bc0c72722b */ /* 0x000fe40000000116 */
[----:B------:R-:W-:Y:S02]  /*7970*/  DMUL R230, R204, R8 ;  /* 0x00000008cce67228 */ /* 0x000fe40000000000 */
[----:B------:R-:W-:Y:S02]  /*7980*/  DADD R46, R46, R50 ;  /* 0x000000002e2e7229 */ /* 0x000fe40000000032 */
[----:B------:R-:W-:Y:S02]  /*7990*/  DFMA R20, -R6, R34, 1 ;  /* 0x3ff000000614742b */ /* 0x000fe40000000122 */
[----:B------:R-:W-:Y:S02]  /*79a0*/  DADD R114, R18, R114 ;  /* 0x0000000012727229 */ /* 0x000fe40000000072 */
[----:B------:R-:W-:-:S04]  /*79b0*/  DFMA R18, R222, R12, R238 ;  /* 0x0000000cde12722b */ /* 0x000fc800000000ee */
[----:B------:R-:W-:Y:S02]  /*79c0*/  DFMA R90, R34, R20, R34 ;  /* 0x00000014225a722b */ /* 0x000fe40000000022 */
[-CC-:B------:R-:W-:Y:S02]  /*79d0*/  DFMA R20, R102, R12.reuse, R238.reuse ;  /* 0x0000000c6614722b */ /* 0x180fe400000000ee */
[----:B------:R-:W-:Y:S01]  /*79e0*/  DFMA R34, R224, R12, R238 ;  /* 0x0000000ce022722b */ /* 0x000fe200000000ee */
[----:B------:R-:W-:Y:S01]  /*79f0*/  FSETP.GEU.AND P1, PT, |R115|, 6.5827683646048100446e-37, PT ;  /* 0x036000007300780b */ /* 0x000fe20003f2e200 */
[----:B------:R-:W-:Y:S02]  /*7a00*/  DADD R18, RZ, R18 ;  /* 0x00000000ff127229 */ /* 0x000fe40000000012 */
[----:B------:R-:W-:Y:S02]  /*7a10*/  DMUL R84, R90, R114 ;  /* 0x000000725a547228 */ /* 0x000fe40000000000 */
[----:B------:R-:W-:-:S02]  /*7a20*/  DADD R20, RZ, R20 ;  /* 0x00000000ff147229 */ /* 0x000fc40000000014 */
[----:B------:R-:W-:Y:S02]  /*7a30*/  DADD R48, RZ, R34 ;  /* 0x00000000ff307229 */ /* 0x000fe40000000022 */
[----:B------:R-:W-:Y:S02]  /*7a40*/  DFMA R34, -R226, R12, R236 ;  /* 0x0000000ce222722b */ /* 0x000fe400000001ec */
[----:B------:R-:W-:Y:S02]  /*7a50*/  DFMA R88, -R6, R84, R114 ;  /* 0x000000540658722b */ /* 0x000fe40000000172 */
[--C-:B------:R-:W-:Y:S02]  /*7a60*/  DADD R56, R20, R52.reuse ;  /* 0x0000000014387229 */ /* 0x100fe40000000034 */
[----:B------:R-:W-:Y:S02]  /*7a70*/  DMUL R20, R204, R188 ;  /* 0x000000bccc147228 */ /* 0x000fe40000000000 */
[----:B------:R-:W-:-:S02]  /*7a80*/  DADD R54, R18, R52 ;  /* 0x0000000012367229 */ /* 0x000fc40000000034 */
[----:B------:R-:W-:Y:S02]  /*7a90*/  DFMA R84, R90, R88, R84 ;  /* 0x000000585a54722b */ /* 0x000fe40000000054 */
[----:B------:R-:W-:Y:S02]  /*7aa0*/  DADD R86, R48, R52 ;  /* 0x0000000030567229 */ /* 0x000fe40000000034 */
[----:B------:R-:W-:Y:S02]  /*7ab0*/  DADD R34, RZ, R34 ;  /* 0x00000000ff227229 */ /* 0x000fe40000000022 */
[----:B------:R-:W-:Y:S02]  /*7ac0*/  DMUL R18, R204, R110 ;  /* 0x0000006ecc127228 */ /* 0x000fe40000000000 */
[C-C-:B------:R-:W-:Y:S02]  /*7ad0*/  DFMA R52, R12.reuse, R190, R20.reuse ;  /* 0x000000be0c34722b */ /* 0x140fe40000000014 */
[----:B------:R-:W-:Y:S01]  /*7ae0*/  FFMA R90, RZ, R7, R85 ;  /* 0x00000007ff5a7223 */ /* 0x000fe20000000055 */
[----:B------:R-:W-:-:S02]  /*7af0*/  DFMA R48, R12, R110, R20 ;  /* 0x0000006e0c30722b */ /* 0x000fc40000000014 */
[----:B------:R-:W-:Y:S02]  /*7b00*/  DADD R34, R34, R50 ;  /* 0x0000000022227229 */ /* 0x000fe40000000032 */
[----:B------:R-:W-:Y:S01]  /*7b10*/  FSETP.GT.AND P0, PT, |R90|, 1.469367938527859385e-39, PT ;  /* 0x001000005a00780b */ /* 0x000fe20003f04200 */
[-C--:B------:R-:W-:Y:S02]  /*7b20*/  DFMA R50, -R12, R188.reuse, R18 ;  /* 0x000000bc0c32722b */ /* 0x080fe40000000112 */
[----:B------:R-:W-:Y:S02]  /*7b30*/  DADD R52, R54, R52 ;  /* 0x0000000036347229 */ /* 0x000fe40000000034 */
[C---:B------:R-:W-:Y:S02]  /*7b40*/  DFMA R88, -R12.reuse, R188, R230 ;  /* 0x000000bc0c58722b */ /* 0x040fe400000001e6 */
[----:B------:R-:W-:Y:S02]  /*7b50*/  DFMA R54, R12, R8, R20 ;  /* 0x000000080c36722b */ /* 0x000fe40000000014 */
[----:B------:R-:W-:-:S02]  /*7b60*/  DADD R50, R34, R50 ;  /* 0x0000000022327229 */ /* 0x000fc40000000032 */
[----:B------:R-:W-:Y:S02]  /*7b70*/  DADD R48, R56, R48 ;  /* 0x0000000038307229 */ /* 0x000fe40000000030 */
[----:B------:R-:W-:Y:S02]  /*7b80*/  DADD R46, R46, R88 ;  /* 0x000000002e2e7229 */ /* 0x000fe40000000058 */
[----:B------:R-:W-:Y:S01]  /*7b90*/  DADD R34, R86, R54 ;  /* 0x0000000056227229 */ /* 0x000fe20000000036 */
[----:B------:R-:W-:Y:S10]  /*7ba0*/  @P0 BRA P1, `(.L_x_95) ;  /* 0x00000000001c0947 */ /* 0x000ff40000800000 */
[----:B------:R-:W-:Y:S01]  /*7bb0*/  IMAD.MOV.U32 R116, RZ, RZ, R114 ;  /* 0x000000ffff747224 */ /* 0x000fe200078e0072 */
[----:B------:R-:W-:Y:S01]  /*7bc0*/  MOV R112, 0x7c00 ;  /* 0x00007c0000707802 */ /* 0x000fe20000000f00 */
[----:B------:R-:W-:Y:S02]  /*7bd0*/  IMAD.MOV.U32 R114, RZ, RZ, R6 ;  /* 0x000000ffff727224 */ /* 0x000fe400078e0006 */
[----:B------:R-:W-:-:S07]  /*7be0*/  IMAD.MOV.U32 R113, RZ, RZ, R7 ;  /* 0x000000ffff717224 */ /* 0x000fce00078e0007 */
[----:B------:R-:W-:Y:S05]  /*7bf0*/  CALL.REL.NOINC `($__internal_0_$__cuda_sm20_div_rn_f64_full) ;  /* 0x0000008400207944 */ /* 0x000fea0003c00000 */
[----:B------:R-:W-:Y:S01]  /*7c00*/  IMAD.MOV.U32 R84, RZ, RZ, R114 ;  /* 0x000000ffff547224 */ /* 0x000fe200078e0072 */
[----:B------:R-:W-:-:S07]  /*7c10*/  MOV R85, R113 ;  /* 0x0000007100557202 */ /* 0x000fce0000000f00 */
.L_x_95:
[----:B------:R-:W-:Y:S05]  /*7c20*/  BSYNC.RECONVERGENT B2 ;  /* 0x0000000000027941 */ /* 0x000fea0003800200 */
.L_x_94:
        /* <DEDUP_REMOVED lines=23> */
.L_x_97:
[----:B------:R-:W-:Y:S05]  /*7da0*/  BSYNC.RECONVERGENT B2 ;  /* 0x0000000000027941 */ /* 0x000fea0003800200 */
.L_x_96:
        /* <DEDUP_REMOVED lines=23> */
.L_x_99:
[----:B------:R-:W-:Y:S05]  /*7f20*/  BSYNC.RECONVERGENT B2 ;  /* 0x0000000000027941 */ /* 0x000fea0003800200 */
.L_x_98:
        /* <DEDUP_REMOVED lines=23> */
.L_x_101:
[----:B------:R-:W-:Y:S05]  /*80a0*/  BSYNC.RECONVERGENT B2 ;  /* 0x0000000000027941 */ /* 0x000fea0003800200 */
.L_x_100:
        /* <DEDUP_REMOVED lines=23> */
.L_x_103:
[----:B------:R-:W-:Y:S05]  /*8220*/  BSYNC.RECONVERGENT B2 ;  /* 0x0000000000027941 */ /* 0x000fea0003800200 */
.L_x_102:
        /* <DEDUP_REMOVED lines=23> */
.L_x_105:
[----:B------:R-:W-:Y:S05]  /*83a0*/  BSYNC.RECONVERGENT B2 ;  /* 0x0000000000027941 */ /* 0x000fea0003800200 */
.L_x_104:
[----:B------:R-:W0:Y:S01]  /*83b0*/  MUFU.RCP64H R35, R7 ;  /* 0x0000000700237308 */ /* 0x000e220000001800 */
[----:B------:R-:W-:Y:S01]  /*83c0*/  IMAD.MOV.U32 R34, RZ, RZ, 0x1 ;  /* 0x00000001ff227424 */ /* 0x000fe200078e00ff */
[----:B------:R-:W-:Y:S01]  /*83d0*/  DFMA R42, R226, -R100, R42 ;  /* 0x80000064e22a722b */ /* 0x000fe2000000002a */
[----:B------:R-:W-:Y:S01]  /*83e0*/  BSSY.RECONVERGENT B2, `(.L_x_106) ;  /* 0x0000034000027945 */ /* 0x000fe20003800200 */
[----:B------:R-:W-:Y:S02]  /*83f0*/  DFMA R38, R100, -R202, R38 ;  /* 0x800000ca6426722b */ /* 0x000fe40000000026 */
[----:B------:R-:W-:Y:S02]  /*8400*/  DFMA R36, -R26, R104, R36 ;  /* 0x000000681a24722b */ /* 0x000fe40000000124 */
[----:B------:R-:W-:Y:S02]  /*8410*/  DFMA R40, R226, -R100, R40 ;  /* 0x80000064e228722b */ /* 0x000fe40000000028 */
[----:B------:R-:W-:-:S02]  /*8420*/  DADD R42, RZ, R42 ;  /* 0x00000000ff2a7229 */ /* 0x000fc4000000002a */
[----:B------:R-:W-:Y:S02]  /*8430*/  DFMA R44, R226, -R100, R44 ;  /* 0x80000064e22c722b */ /* 0x000fe4000000002c */
[----:B------:R-:W-:Y:S02]  /*8440*/  DFMA R48, R100, R200, R28 ;  /* 0x000000c86430722b */ /* 0x000fe4000000001c */
[----:B------:R-:W-:Y:S02]  /*8450*/  DADD R40, RZ, R40 ;  /* 0x00000000ff287229 */ /* 0x000fe40000000028 */
[----:B0-----:R-:W-:Y:S02]  /*8460*/  DFMA R46, -R6, R34, 1 ;  /* 0x3ff00000062e742b */ /* 0x001fe40000000122 */
[----:B------:R-:W-:Y:S02]  /*8470*/  DADD R38, R42, R38 ;  /* 0x000000002a267229 */ /* 0x000fe40000000026 */
[----:B------:R-:W-:-:S02]  /*8480*/  DFMA R42, R100, R106, R28 ;  /* 0x0000006a642a722b */ /* 0x000fc4000000001c */
[----:B------:R-:W-:Y:S02]  /*8490*/  DADD R44, RZ, R44 ;  /* 0x00000000ff2c7229 */ /* 0x000fe4000000002c */
[----:B------:R-:W-:Y:S02]  /*84a0*/  DFMA R46, R46, R46, R46 ;  /* 0x0000002e2e2e722b */ /* 0x000fe4000000002e */
[----:B------:R-:W-:Y:S02]  /*84b0*/  DADD R114, R38, R36 ;  /* 0x0000000026727229 */ /* 0x000fe40000000024 */
[----:B------:R-:W-:Y:S02]  /*84c0*/  DFMA R38, R100, -R202, R30 ;  /* 0x800000ca6426722b */ /* 0x000fe4000000001e */
[----:B------:R-:W-:Y:S02]  /*84d0*/  DFMA R30, R224, R100, R32 ;  /* 0x00000064e01e722b */ /* 0x000fe40000000020 */
[----:B------:R-:W-:-:S02]  /*84e0*/  DFMA R46, R34, R46, R34 ;  /* 0x0000002e222e722b */ /* 0x000fc40000000022 */
[----:B------:R-:W-:Y:S02]  /*84f0*/  DMUL R90, R204, R26 ;  /* 0x0000001acc5a7228 */ /* 0x000fe40000000000 */
[----:B------:R-:W-:Y:S01]  /*8500*/  DADD R38, R40, R38 ;  /* 0x0000000028267229 */ /* 0x000fe20000000026 */
[----:B------:R-:W-:Y:S01]  /*8510*/  FSETP.GEU.AND P1, PT, |R115|, 6.5827683646048100446e-37, PT ;  /* 0x036000007300780b */ /* 0x000fe20003f2e200 */
[----:B------:R-:W-:Y:S02]  /*8520*/  DADD R30, RZ, R30 ;  /* 0x00000000ff1e7229 */ /* 0x000fe4000000001e */
[----:B------:R-:W-:Y:S02]  /*8530*/  DFMA R34, -R6, R46, 1 ;  /* 0x3ff000000622742b */ /* 0x000fe4000000012e */
[----:B------:R-:W-:-:S04]  /*8540*/  DFMA R90, R24, R104, R90 ;  /* 0x00000068185a722b */ /* 0x000fc8000000005a */
[----:B------:R-:W-:Y:S02]  /*8550*/  DADD R30, R30, R42 ;  /* 0x000000001e1e7229 */ /* 0x000fe4000000002a */
[----:B------:R-:W-:-:S06]  /*8560*/  DFMA R46, R46, R34, R46 ;  /* 0x000000222e2e722b */ /* 0x000fcc000000002e */
[----:B------:R-:W-:Y:S02]  /*8570*/  DADD R30, R30, R90 ;  /* 0x000000001e1e7229 */ /* 0x000fe4000000005a */
[----:B------:R-:W-:-:S08]  /*8580*/  DMUL R88, R46, R114 ;  /* 0x000000722e587228 */ /* 0x000fd00000000000 */
[----:B------:R-:W-:-:S08]  /*8590*/  DFMA R34, -R6, R88, R114 ;  /* 0x000000580622722b */ /* 0x000fd00000000172 */
[----:B------:R-:W-:Y:S02]  /*85a0*/  DFMA R88, R46, R34, R88 ;  /* 0x000000222e58722b */ /* 0x000fe40000000058 */
[----:B------:R-:W-:Y:S02]  /*85b0*/  DFMA R46, R100, -R202, R16 ;  /* 0x800000ca642e722b */ /* 0x000fe40000000010 */
[-CC-:B------:R-:W-:Y:S02]  /*85c0*/  DFMA R16, R102, R100.reuse, R32.reuse ;  /* 0x000000646610722b */ /* 0x180fe40000000020 */
[----:B------:R-:W-:Y:S02]  /*85d0*/  DFMA R32, R222, R100, R32 ;  /* 0x00000064de20722b */ /* 0x000fe40000000020 */
[----:B------:R-:W-:Y:S02]  /*85e0*/  DFMA R34, R100, R198, R28 ;  /* 0x000000c66422722b */ /* 0x000fe4000000001c */
[----:B------:R-:W-:Y:S01]  /*85f0*/  FFMA R40, RZ, R7, R89 ;  /* 0x00000007ff287223 */ /* 0x000fe20000000059 */
[----:B------:R-:W-:-:S02]  /*8600*/  DADD R28, R44, R46 ;  /* 0x000000002c1c7229 */ /* 0x000fc4000000002e */
[----:B------:R-:W-:Y:S02]  /*8610*/  DADD R16, RZ, R16 ;  /* 0x00000000ff107229 */ /* 0x000fe40000000010 */
[----:B------:R-:W-:Y:S01]  /*8620*/  DADD R32, RZ, R32 ;  /* 0x00000000ff207229 */ /* 0x000fe20000000020 */
[----:B------:R-:W-:-:S03]  /*8630*/  FSETP.GT.AND P0, PT, |R40|, 1.469367938527859385e-39, PT ;  /* 0x001000002800780b */ /* 0x000fc60003f04200 */
[----:B------:R-:W-:Y:S02]  /*8640*/  DADD R28, R28, R36 ;  /* 0x000000001c1c7229 */ /* 0x000fe40000000024 */
[----:B------:R-:W-:Y:S02]  /*8650*/  DADD R34, R16, R34 ;  /* 0x0000000010227229 */ /* 0x000fe40000000022 */
[----:B------:R-:W-:Y:S02]  /*8660*/  DADD R16, R32, R48 ;  /* 0x0000000020107229 */ /* 0x000fe40000000030 */
[----:B------:R-:W-:-:S04]  /*8670*/  DADD R32, R38, R36 ;  /* 0x0000000026207229 */ /* 0x000fc80000000024 */
[--C-:B------:R-:W-:Y:S02]  /*8680*/  DADD R34, R34, R90.reuse ;  /* 0x0000000022227229 */ /* 0x100fe4000000005a */
[----:B------:R-:W-:Y:S01]  /*8690*/  DADD R16, R16, R90 ;  /* 0x0000000010107229 */ /* 0x000fe2000000005a */
[----:B------:R-:W-:Y:S10]  /*86a0*/  @P0 BRA P1, `(.L_x_107) ;  /* 0x00000000001c0947 */ /* 0x000ff40000800000 */
[----:B------:R-:W-:Y:S01]  /*86b0*/  IMAD.MOV.U32 R116, RZ, RZ, R114 ;  /* 0x000000ffff747224 */ /* 0x000fe200078e0072 */
[----:B------:R-:W-:Y:S01]  /*86c0*/  MOV R112, 0x8700 ;  /* 0x0000870000707802 */ /* 0x000fe20000000f00 */
[----:B------:R-:W-:Y:S02]  /*86d0*/  IMAD.MOV.U32 R114, RZ, RZ, R6 ;  /* 0x000000ffff727224 */ /* 0x000fe400078e0006 */
[----:B------:R-:W-:-:S07]  /*86e0*/  IMAD.MOV.U32 R113, RZ, RZ, R7 ;  /* 0x000000ffff717224 */ /* 0x000fce00078e0007 */
[----:B------:R-:W-:Y:S05]  /*86f0*/  CALL.REL.NOINC `($__internal_0_$__cuda_sm20_div_rn_f64_full) ;  /* 0x0000007800607944 */ /* 0x000fea0003c00000 */
[----:B------:R-:W-:Y:S01]  /*8700*/  MOV R88, R114 ;  /* 0x0000007200587202 */ /* 0x000fe20000000f00 */
[----:B------:R-:W-:-:S07]  /*8710*/  IMAD.MOV.U32 R89, RZ, RZ, R113 ;  /* 0x000000ffff597224 */ /* 0x000fce00078e0071 */
.L_x_107:
[----:B------:R-:W-:Y:S05]  /*8720*/  BSYNC.RECONVERGENT B2 ;  /* 0x0000000000027941 */ /* 0x000fea0003800200 */
.L_x_106:
        /* <DEDUP_REMOVED lines=23> */
.L_x_109:
[----:B------:R-:W-:Y:S05]  /*88a0*/  BSYNC.RECONVERGENT B2 ;  /* 0x0000000000027941 */ /* 0x000fea0003800200 */
.L_x_108:
        /* <DEDUP_REMOVED lines=23> */
.L_x_111:
[----:B------:R-:W-:Y:S05]  /*8a20*/  BSYNC.RECONVERGENT B2 ;  /* 0x0000000000027941 */ /* 0x000fea0003800200 */
.L_x_110:
        /* <DEDUP_REMOVED lines=23> */
.L_x_113:
[----:B------:R-:W-:Y:S05]  /*8ba0*/  BSYNC.RECONVERGENT B2 ;  /* 0x0000000000027941 */ /* 0x000fea0003800200 */
.L_x_112:
        /* <DEDUP_REMOVED lines=23> */
.L_x_115:
[----:B------:R-:W-:Y:S05]  /*8d20*/  BSYNC.RECONVERGENT B2 ;  /* 0x0000000000027941 */ /* 0x000fea0003800200 */
.L_x_114:
        /* <DEDUP_REMOVED lines=23> */
.L_x_117:
[----:B------:R-:W-:Y:S05]  /*8ea0*/  BSYNC.RECONVERGENT B2 ;  /* 0x0000000000027941 */ /* 0x000fea0003800200 */
.L_x_116:
[----:B------:R-:W0:Y:S01]  /*8eb0*/  MUFU.RCP64H R31, R7 ;  /* 0x00000007001f7308 */ /* 0x000e220000001800 */
[----:B------:R-:W-:Y:S01]  /*8ec0*/  IMAD.MOV.U32 R30, RZ, RZ, 0x1 ;  /* 0x00000001ff1e7424 */ /* 0x000fe200078e00ff */
[----:B------:R-:W-:Y:S01]  /*8ed0*/  DMUL R28, R202, R202 ;  /* 0x000000caca1c7228 */ /* 0x000fe20000000000 */
[----:B------:R-:W-:Y:S01]  /*8ee0*/  BSSY.RECONVERGENT B2, `(.L_x_118) ;  /* 0x000002d000027945 */ /* 0x000fe20003800200 */
[----:B------:R-:W-:Y:S02]  /*8ef0*/  DMUL R192, R26, R10 ;  /* 0x0000000a1ac07228 */ /* 0x000fe40000000000 */
[----:B------:R-:W-:-:S04]  /*8f00*/  DMUL R38, R24, R26 ;  /* 0x0000001a18267228 */ /* 0x000fc80000000000 */
[----:B------:R-:W-:Y:S02]  /*8f10*/  DFMA R34, R200, R198, -R28 ;  /* 0x000000c6c822722b */ /* 0x000fe4000000081c */
[----:B------:R-:W-:Y:S02]  /*8f20*/  DFMA R192, R24, R24, -R192 ;  /* 0x0000001818c0722b */ /* 0x000fe400000008c0 */
[----:B0-----:R-:W-:-:S04]  /*8f30*/  DFMA R16, -R6, R30, 1 ;  /* 0x3ff000000610742b */ /* 0x001fc8000000011e */
[----:B------:R-:W-:-:S04]  /*8f40*/  DADD R34, R14, R34 ;  /* 0x000000000e227229 */ /* 0x000fc80000000022 */
[----:B------:R-:W-:Y:S02]  /*8f50*/  DFMA R32, R16, R16, R16 ;  /* 0x000000101020722b */ /* 0x000fe40000000010 */
[----:B------:R-:W-:-:S06]  /*8f60*/  DFMA R16, R198, R106, -R28 ;  /* 0x0000006ac610722b */ /* 0x000fcc000000081c */
[----:B------:R-:W-:Y:S02]  /*8f70*/  DFMA R32, R30, R32, R30 ;  /* 0x000000201e20722b */ /* 0x000fe4000000001e */
[----:B------:R-:W-:-:S06]  /*8f80*/  DADD R16, R14, R16 ;  /* 0x000000000e107229 */ /* 0x000fcc0000000010 */
[----:B------:R-:W-:Y:S02]  /*8f90*/  DFMA R30, -R6, R32, 1 ;  /* 0x3ff00000061e742b */ /* 0x000fe40000000120 */
[----:B------:R-:W-:Y:S02]  /*8fa0*/  DADD R114, R16, R192 ;  /* 0x0000000010727229 */ /* 0x000fe400000000c0 */
[----:B------:R-:W-:Y:S02]  /*8fb0*/  DADD R16, RZ, R2 ;  /* 0x00000000ff107229 */ /* 0x000fe40000000002 */
[----:B------:R-:W-:Y:S02]  /*8fc0*/  DMUL R2, R202, R198 ;  /* 0x000000c6ca027228 */ /* 0x000fe40000000000 */
[----:B------:R-:W-:-:S04]  /*8fd0*/  DFMA R32, R32, R30, R32 ;  /* 0x0000001e2020722b */ /* 0x000fc80000000020 */
[----:B------:R-:W-:Y:S02]  /*8fe0*/  FSETP.GEU.AND P1, PT, |R115|, 6.5827683646048100446e-37, PT ;  /* 0x036000007300780b */ /* 0x000fe40003f2e200 */
[----:B------:R-:W-:Y:S02]  /*8ff0*/  DFMA R36, R202, R200, R2 ;  /* 0x000000c8ca24722b */ /* 0x000fe40000000002 */
[----:B------:R-:W-:-:S06]  /*9000*/  DMUL R92, R32, R114 ;  /* 0x00000072205c7228 */ /* 0x000fcc0000000000 */
[----:B------:R-:W-:Y:S02]  /*9010*/  DADD R36, R16, R36 ;  /* 0x0000000010247229 */ /* 0x000fe40000000024 */
[----:B------:R-:W-:-:S08]  /*9020*/  DFMA R30, -R6, R92, R114 ;  /* 0x0000005c061e722b */ /* 0x000fd00000000172 */
[----:B------:R-:W-:Y:S02]  /*9030*/  DFMA R92, R32, R30, R92 ;  /* 0x0000001e205c722b */ /* 0x000fe4000000005c */
[----:B------:R-:W-:Y:S02]  /*9040*/  DMUL R32, R202, R200 ;  /* 0x000000c8ca207228 */ /* 0x000fe40000000000 */
[-C--:B------:R-:W-:Y:S02]  /*9050*/  DFMA R30, R200, R106.reuse, -R28 ;  /* 0x0000006ac81e722b */ /* 0x080fe4000000081c */
[----:B------:R-:W-:Y:S02]  /*9060*/  DFMA R28, R202, R106, R2 ;  /* 0x0000006aca1c722b */ /* 0x000fe40000000002 */
[----:B------:R-:W-:Y:S02]  /*9070*/  DFMA R2, R24, R10, R38 ;  /* 0x0000000a1802722b */ /* 0x000fe40000000026 */
[----:B------:R-:W-:Y:S01]  /*9080*/  FFMA R38, RZ, R7, R93 ;  /* 0x00000007ff267223 */ /* 0x000fe2000000005d */
[----:B------:R-:W-:-:S02]  /*9090*/  DFMA R32, R202, R106, R32 ;  /* 0x0000006aca20722b */ /* 0x000fc40000000020 */
[----:B------:R-:W-:Y:S02]  /*90a0*/  DADD R30, R14, R30 ;  /* 0x000000000e1e7229 */ /* 0x000fe4000000001e */
[----:B------:R-:W-:Y:S01]  /*90b0*/  FSETP.GT.AND P0, PT, |R38|, 1.469367938527859385e-39, PT ;  /* 0x001000002600780b */ /* 0x000fe20003f04200 */
[----:B------:R-:W-:-:S03]  /*90c0*/  DADD R28, R16, R28 ;  /* 0x00000000101c7229 */ /* 0x000fc6000000001c */
[----:B------:R-:W-:Y:S02]  /*90d0*/  DADD R14, R16, R32 ;  /* 0x00000000100e7229 */ /* 0x000fe40000000020 */
[--C-:B------:R-:W-:Y:S02]  /*90e0*/  DADD R30, R30, R192.reuse ;  /* 0x000000001e1e7229 */ /* 0x100fe400000000c0 */
[----:B------:R-:W-:Y:S02]  /*90f0*/  DADD R16, R34, R192 ;  /* 0x0000000022107229 */ /* 0x000fe400000000c0 */
        /* <DEDUP_REMOVED lines=11> */
.L_x_119:
[----:B------:R-:W-:Y:S05]  /*91b0*/  BSYNC.RECONVERGENT B2 ;  /* 0x0000000000027941 */ /* 0x000fea0003800200 */
.L_x_118:
        /* <DEDUP_REMOVED lines=23> */
.L_x_121:
[----:B------:R-:W-:Y:S05]  /*9330*/  BSYNC.RECONVERGENT B2 ;  /* 0x0000000000027941 */ /* 0x000fea0003800200 */
.L_x_120:
        /* <DEDUP_REMOVED lines=21> */
[----:B------:R-:W-:Y:S01]  /*9490*/  MOV R40, R114 ;  /* 0x0000007200287202 */ /* 0x000fe20000000f00 */
[----:B------:R-:W-:-:S07]  /*94a0*/  IMAD.MOV.U32 R41, RZ, RZ, R113 ;  /* 0x000000ffff297224 */ /* 0x000fce00078e0071 */
.L_x_123:
[----:B------:R-:W-:Y:S05]  /*94b0*/  BSYNC.RECONVERGENT B2 ;  /* 0x0000000000027941 */ /* 0x000fea0003800200 */
.L_x_122:
        /* <DEDUP_REMOVED lines=21> */
[----:B------:R-:W-:Y:S01]  /*9610*/  IMAD.MOV.U32 R38, RZ, RZ, R114 ;  /* 0x000000ffff267224 */ /* 0x000fe200078e0072 */
[----:B------:R-:W-:-:S07]  /*9620*/  MOV R39, R113 ;  /* 0x0000007100277202 */ /* 0x000fce0000000f00 */
.L_x_125:
[----:B------:R-:W-:Y:S05]  /*9630*/  BSYNC.RECONVERGENT B2 ;  /* 0x0000000000027941 */ /* 0x000fea0003800200 */
.L_x_124:
        /* <DEDUP_REMOVED lines=23> */
.L_x_127:
[----:B------:R-:W-:Y:S05]  /*97b0*/  BSYNC.RECONVERGENT B2 ;  /* 0x0000000000027941 */ /* 0x000fea0003800200 */
.L_x_126:
        /* <DEDUP_REMOVED lines=23> */
.L_x_129:
[----:B------:R-:W-:Y:S05]  /*9930*/  BSYNC.RECONVERGENT B2 ;  /* 0x0000000000027941 */ /* 0x000fea0003800200 */
.L_x_128:
[----:B------:R-:W0:Y:S01]  /*9940*/  MUFU.RCP64H R31, R7 ;  /* 0x00000007001f7308 */ /* 0x000e220000001800 */
[----:B------:R-:W-:Y:S01]  /*9950*/  IMAD.MOV.U32 R30, RZ, RZ, 0x1 ;  /* 0x00000001ff1e7424 */ /* 0x000fe200078e00ff */
[----:B------:R-:W-:Y:S01]  /*9960*/  DMUL R220, R208, R204 ;  /* 0x000000ccd0dc7228 */ /* 0x000fe20000000000 */
[----:B------:R-:W-:Y:S01]  /*9970*/  BSSY.RECONVERGENT B2, `(.L_x_130) ;  /* 0x0000039000027945 */ /* 0x000fe20003800200 */
[-C--:B------:R-:W-:Y:S02]  /*9980*/  DMUL R218, R198, R24.reuse ;  /* 0x00000018c6da7228 */ /* 0x080fe40000000000 */
[-C--:B------:R-:W-:Y:S02]  /*9990*/  DMUL R214, R106, R24.reuse ;  /* 0x000000186ad67228 */ /* 0x080fe40000000000 */
[----:B------:R-:W-:Y:S02]  /*99a0*/  DMUL R212, R200, R24 ;  /* 0x00000018c8d47228 */ /* 0x000fe40000000000 */
[----:B------:R-:W-:-:S02]  /*99b0*/  DFMA R14, R12, -R100, R220 ;  /* 0x800000640c0e722b */ /* 0x000fc400000000dc */
[C---:B------:R-:W-:Y:S02]  /*99c0*/  DFMA R28, -R202.reuse, R26, R218 ;  /* 0x0000001aca1c722b */ /* 0x040fe400000001da */
[C---:B------:R-:W-:Y:S02]  /*99d0*/  DMUL R216, R202.reuse, R24 ;  /* 0x00000018cad87228 */ /* 0x040fe40000000000 */
[----:B------:R-:W-:Y:S02]  /*99e0*/  DFMA R98, -R202, R26, R212 ;  /* 0x0000001aca62722b */ /* 0x000fe400000001d4 */
[----:B0-----:R-:W-:Y:S02]  /*99f0*/  DFMA R16, -R6, R30, 1 ;  /* 0x3ff000000610742b */ /* 0x001fe4000000011e */
[----:B------:R-:W-:Y:S02]  /*9a00*/  DADD R14, RZ, R14 ;  /* 0x00000000ff0e7229 */ /* 0x000fe4000000000e */
[----:B------:R-:W-:-:S02]  /*9a10*/  DFMA R116, R200, R26, R216 ;  /* 0x0000001ac874722b */ /* 0x000fc400000000d8 */
[----:B------:R-:W-:Y:S02]  /*9a20*/  DMUL R210, R24, R8 ;  /* 0x0000000818d27228 */ /* 0x000fe40000000000 */
[----:B------:R-:W-:Y:S02]  /*9a30*/  DFMA R32, R16, R16, R16 ;  /* 0x000000101020722b */ /* 0x000fe40000000010 */
[----:B------:R-:W-:Y:S02]  /*9a40*/  DMUL R16, R24, R190 ;  /* 0x000000be18107228 */ /* 0x000fe40000000000 */
[C---:B------:R-:W-:Y:S02]  /*9a50*/  DADD R28, R14.reuse, R28 ;  /* 0x000000000e1c7229 */ /* 0x040fe4000000001c */
[----:B------:R-:W-:Y:S02]  /*9a60*/  DADD R98, R14, R98 ;  /* 0x000000000e627229 */ /* 0x000fe40000000062 */
[----:B------:R-:W-:-:S02]  /*9a70*/  DFMA R32, R30, R32, R30 ;  /* 0x000000201e20722b */ /* 0x000fc4000000001e */
[CC--:B------:R-:W-:Y:S02]  /*9a80*/  DFMA R114, -R26.reuse, R188.reuse, R16 ;  /* 0x000000bc1a72722b */ /* 0x0c0fe40000000110 */
[----:B------:R-:W-:-:S04]  /*9a90*/  DFMA R122, -R26, R188, R210 ;  /* 0x000000bc1a7a722b */ /* 0x000fc800000001d2 */
[----:B------:R-:W-:Y:S02]  /*9aa0*/  DFMA R30, -R6, R32, 1 ;  /* 0x3ff00000061e742b */ /* 0x000fe40000000120 */
[----:B------:R-:W-:Y:S02]  /*9ab0*/  DADD R114, R28, R114 ;  /* 0x000000001c727229 */ /* 0x000fe40000000072 */
[----:B------:R-:W-:-:S04]  /*9ac0*/  DMUL R28, R204, R100 ;  /* 0x00000064cc1c7228 */ /* 0x000fc80000000000 */
[----:B------:R-:W-:Y:S02]  /*9ad0*/  DFMA R112, R32, R30, R32 ;  /* 0x0000001e2070722b */ /* 0x000fe40000000020 */
[----:B------:R-:W-:Y:S02]  /*9ae0*/  DFMA R30, -R202, R26, R214 ;  /* 0x0000001aca1e722b */ /* 0x000fe400000001d6 */
[----:B------:R-:W-:Y:S01]  /*9af0*/  DFMA R28, R208, R12, R28 ;  /* 0x0000000cd01c722b */ /* 0x000fe2000000001c */
[----:B------:R-:W-:Y:S01]  /*9b00*/  FSETP.GEU.AND P1, PT, |R115|, 6.5827683646048100446e-37, PT ;  /* 0x036000007300780b */ /* 0x000fe20003f2e200 */
[----:B------:R-:W-:Y:S02]  /*9b10*/  DMUL R12, R24, R110 ;  /* 0x0000006e180c7228 */ /* 0x000fe40000000000 */
[----:B------:R-:W-:Y:S02]  /*9b20*/  DMUL R96, R112, R114 ;  /* 0x0000007270607228 */ /* 0x000fe40000000000 */
[----:B------:R-:W-:-:S02]  /*9b30*/  DADD R30, R14, R30 ;  /* 0x000000000e1e7229 */ /* 0x000fc4000000001e */
[----:B------:R-:W-:Y:S02]  /*9b40*/  DMUL R14, R24, R188 ;  /* 0x000000bc180e7228 */ /* 0x000fe40000000000 */
[----:B------:R-:W-:Y:S02]  /*9b50*/  DADD R28, RZ, R28 ;  /* 0x00000000ff1c7229 */ /* 0x000fe4000000001c */
[----:B------:R-:W-:-:S04]  /*9b60*/  DFMA R32, -R6, R96, R114 ;  /* 0x000000600620722b */ /* 0x000fc80000000172 */
[----:B------:R-:W-:Y:S02]  /*9b70*/  DFMA R118, R26, R190, R14 ;  /* 0x000000be1a76722b */ /* 0x000fe4000000000e */
[----:B------:R-:W-:Y:S02]  /*9b80*/  DADD R116, R28, R116 ;  /* 0x000000001c747229 */ /* 0x000fe40000000074 */
[----:B------:R-:W-:Y:S02]  /*9b90*/  DFMA R96, R112, R32, R96 ;  /* 0x000000207060722b */ /* 0x000fe40000000060 */
[-CC-:B------:R-:W-:Y:S02]  /*9ba0*/  DFMA R32, R198, R26.reuse, R216.reuse ;  /* 0x0000001ac620722b */ /* 0x180fe400000000d8 */
[----:B------:R-:W-:Y:S02]  /*9bb0*/  DFMA R112, R106, R26, R216 ;  /* 0x0000001a6a70722b */ /* 0x000fe400000000d8 */
[----:B------:R-:W-:-:S02]  /*9bc0*/  DFMA R120, R26, R110, R14 ;  /* 0x0000006e1a78722b */ /* 0x000fc4000000000e */
[----:B------:R-:W-:Y:S02]  /*9bd0*/  DFMA R228, R26, R8, R14 ;  /* 0x000000081ae4722b */ /* 0x000fe4000000000e */
[C---:B------:R-:W-:Y:S02]  /*9be0*/  DADD R32, R28.reuse, R32 ;  /* 0x000000001c207229 */ /* 0x040fe40000000020 */
[----:B------:R-:W-:Y:S02]  /*9bf0*/  DADD R112, R28, R112 ;  /* 0x000000001c707229 */ /* 0x000fe40000000070 */
[----:B------:R-:W-:Y:S02]  /*9c00*/  DFMA R28, -R26, R188, R12 ;  /* 0x000000bc1a1c722b */ /* 0x000fe4000000010c */
[----:B------:R-:W-:Y:S02]  /*9c10*/  DADD R26, R98, R122 ;  /* 0x00000000621a7229 */ /* 0x000fe4000000007a */
[----:B------:R-:W-:Y:S01]  /*9c20*/  DADD R32, R32, R118 ;  /* 0x0000000020207229 */ /* 0x000fe20000000076 */
[----:B------:R-:W-:Y:S01]  /*9c30*/  FFMA R118, RZ, R7, R97 ;  /* 0x00000007ff767223 */ /* 0x000fe20000000061 */
[----:B------:R-:W-:-:S02]  /*9c40*/  DADD R228, R116, R228 ;  /* 0x0000000074e47229 */ /* 0x000fc400000000e4 */
[----:B------:R-:W-:Y:S02]  /*9c50*/  DADD R30, R30, R28 ;  /* 0x000000001e1e7229 */ /* 0x000fe4000000001c */
[----:B------:R-:W-:Y:S01]  /*9c60*/  FSETP.GT.AND P0, PT, |R118|, 1.469367938527859385e-39, PT ;  /* 0x001000007600780b */ /* 0x000fe20003f04200 */
[----:B------:R-:W-:-:S12]  /*9c70*/  DADD R28, R112, R120 ;  /* 0x00000000701c7229 */ /* 0x000fd80000000078 */
[----:B------:R-:W-:Y:S05]  /*9c80*/  @P0 BRA P1, `(.L_x_131) ;  /* 0x00000000001c0947 */ /* 0x000fea0000800000 */
[----:B------:R-:W-:Y:S01]  /*9c90*/  MOV R116, R114 ;  /* 0x0000007200747202 */ /* 0x000fe20000000f00 */
[----:B------:R-:W-:Y:S01]  /*9ca0*/  IMAD.MOV.U32 R114, RZ, RZ, R6 ;  /* 0x000000ffff727224 */ /* 0x000fe200078e0006 */
[----:B------:R-:W-:Y:S01]  /*9cb0*/  MOV R112, 0x9ce0 ;  /* 0x00009ce000707802 */ /* 0x000fe20000000f00 */
[----:B------:R-:W-:-:S07]  /*9cc0*/  IMAD.MOV.U32 R113, RZ, RZ, R7 ;  /* 0x000000ffff717224 */ /* 0x000fce00078e0007 */
[----:B------:R-:W-:Y:S05]  /*9cd0*/  CALL.REL.NOINC `($__internal_0_$__cuda_sm20_div_rn_f64_full) ;  /* 0x0000006000e87944 */ /* 0x000fea0003c00000 */
[----:B------:R-:W-:Y:S01]  /*9ce0*/  IMAD.MOV.U32 R96, RZ, RZ, R114 ;  /* 0x000000ffff607224 */ /* 0x000fe200078e0072 */
[----:B------:R-:W-:-:S07]  /*9cf0*/  MOV R97, R113 ;  /* 0x0000007100617202 */ /* 0x000fce0000000f00 */
.L_x_131:
[----:B------:R-:W-:Y:S05]  /*9d00*/  BSYNC.RECONVERGENT B2 ;  /* 0x0000000000027941 */ /* 0x000fea0003800200 */
.L_x_130:
        /* <DEDUP_REMOVED lines=23> */
.L_x_133:
[----:B------:R-:W-:Y:S05]  /*9e80*/  BSYNC.RECONVERGENT B2 ;  /* 0x0000000000027941 */ /* 0x000fea0003800200 */
.L_x_132:
        /* <DEDUP_REMOVED lines=23> */
.L_x_135:
[----:B------:R-:W-:Y:S05]  /*a000*/  BSYNC.RECONVERGENT B2 ;  /* 0x0000000000027941 */ /* 0x000fea0003800200 */
.L_x_134:
        /* <DEDUP_REMOVED lines=23> */
.L_x_137:
[----:B------:R-:W-:Y:S05]  /*a180*/  BSYNC.RECONVERGENT B2 ;  /* 0x0000000000027941 */ /* 0x000fea0003800200 */
.L_x_136:
        /* <DEDUP_REMOVED lines=23> */
.L_x_139:
[----:B------:R-:W-:Y:S05]  /*a300*/  BSYNC.RECONVERGENT B2 ;  /* 0x0000000000027941 */ /* 0x000fea0003800200 */
.L_x_138:
        /* <DEDUP_REMOVED lines=23> */
.L_x_141:
[----:B------:R-:W-:Y:S05]  /*a480*/  BSYNC.RECONVERGENT B2 ;  /* 0x0000000000027941 */ /* 0x000fea0003800200 */
.L_x_140:
[----:B------:R-:W0:Y:S01]  /*a490*/  MUFU.RCP64H R113, R7 ;  /* 0x0000000700717308 */ /* 0x000e220000001800 */
[----:B------:R-:W-:Y:S01]  /*a4a0*/  MOV R112, 0x1 ;  /* 0x0000000100707802 */ /* 0x000fe20000000f00 */
[----:B------:R-:W-:Y:S01]  /*a4b0*/  DFMA R236, R226, -R104, R236 ;  /* 0x80000068e2ec722b */ /* 0x000fe200000000ec */
[----:B------:R-:W-:Y:S01]  /*a4c0*/  BSSY.RECONVERGENT B2, `(.L_x_142) ;  /* 0x0000034000027945 */ /* 0x000fe20003800200 */
[----:B------:R-:W-:Y:S02]  /*a4d0*/  DFMA R232, R100, -R10, R232 ;  /* 0x8000000a64e8722b */ /* 0x000fe400000000e8 */
[----:B------:R-:W-:Y:S02]  /*a4e0*/  DFMA R230, R104, -R188, R230 ;  /* 0x800000bc68e6722b */ /* 0x000fe400000000e6 */
[----:B------:R-:W-:Y:S02]  /*a4f0*/  DFMA R234, R226, -R104, R234 ;  /* 0x80000068e2ea722b */ /* 0x000fe400000000ea */
[----:B------:R-:W-:-:S02]  /*a500*/  DADD R236, RZ, R236 ;  /* 0x00000000ffec7229 */ /* 0x000fc400000000ec */
[-CC-:B------:R-:W-:Y:S02]  /*a510*/  DFMA R102, R102, R104.reuse, R238.reuse ;  /* 0x000000686666722b */ /* 0x180fe400000000ee */
[-CC-:B------:R-:W-:Y:S02]  /*a520*/  DFMA R224, R224, R104.reuse, R238.reuse ;  /* 0x00000068e0e0722b */ /* 0x180fe400000000ee */
[----:B------:R-:W-:Y:S02]  /*a530*/  DFMA R222, R222, R104, R238 ;  /* 0x00000068dede722b */ /* 0x000fe400000000ee */
[----:B0-----:R-:W-:Y:S02]  /*a540*/  DFMA R114, -R6, R112, 1 ;  /* 0x3ff000000672742b */ /* 0x001fe40000000170 */
[----:B------:R-:W-:Y:S02]  /*a550*/  DFMA R226, R226, -R104, R240 ;  /* 0x80000068e2e2722b */ /* 0x000fe400000000f0 */
[----:B------:R-:W-:-:S02]  /*a560*/  DADD R102, RZ, R102 ;  /* 0x00000000ff667229 */ /* 0x000fc40000000066 */
[----:B------:R-:W-:Y:S02]  /*a570*/  DADD R224, RZ, R224 ;  /* 0x00000000ffe07229 */ /* 0x000fe400000000e0 */
[----:B------:R-:W-:Y:S02]  /*a580*/  DFMA R114, R114, R114, R114 ;  /* 0x000000727272722b */ /* 0x000fe40000000072 */
[----:B------:R-:W-:Y:S02]  /*a590*/  DADD R222, RZ, R222 ;  /* 0x00000000ffde7229 */ /* 0x000fe400000000de */
[----:B------:R-:W-:Y:S02]  /*a5a0*/  DADD R234, RZ, R234 ;  /* 0x00000000ffea7229 */ /* 0x000fe400000000ea */
[----:B------:R-:W-:Y:S02]  /*a5b0*/  DADD R226, RZ, R226 ;  /* 0x00000000ffe27229 */ /* 0x000fe400000000e2 */
[----:B------:R-:W-:-:S02]  /*a5c0*/  DFMA R112, R112, R114, R112 ;  /* 0x000000727070722b */ /* 0x000fc40000000070 */
[--C-:B------:R-:W-:Y:S02]  /*a5d0*/  DADD R114, R236, R232.reuse ;  /* 0x00000000ec727229 */ /* 0x100fe400000000e8 */
[--C-:B------:R-:W-:Y:S02]  /*a5e0*/  DADD R234, R234, R232.reuse ;  /* 0x00000000eaea7229 */ /* 0x100fe400000000e8 */
[----:B------:R-:W-:Y:S02]  /*a5f0*/  DADD R226, R226, R232 ;  /* 0x00000000e2e27229 */ /* 0x000fe400000000e8 */
[----:B------:R-:W-:Y:S02]  /*a600*/  DFMA R116, -R6, R112, 1 ;  /* 0x3ff000000674742b */ /* 0x000fe40000000170 */
[----:B------:R-:W-:Y:S02]  /*a610*/  DADD R114, R114, R230 ;  /* 0x0000000072727229 */ /* 0x000fe400000000e6 */
[----:B------:R-:W-:-:S02]  /*a620*/  DFMA R22, R104, -R188, R22 ;  /* 0x800000bc6816722b */ /* 0x000fc40000000016 */
[----:B------:R-:W-:Y:S02]  /*a630*/  DFMA R18, R104, -R188, R18 ;  /* 0x800000bc6812722b */ /* 0x000fe40000000012 */
[----:B------:R-:W-:Y:S02]  /*a640*/  DFMA R112, R112, R116, R112 ;  /* 0x000000747070722b */ /* 0x000fe40000000070 */
[----:B------:R-:W-:Y:S02]  /*a650*/  DMUL R116, R208, R10 ;  /* 0x0000000ad0747228 */ /* 0x000fe40000000000 */
[----:B------:R-:W-:Y:S01]  /*a660*/  FSETP.GEU.AND P1, PT, |R115|, 6.5827683646048100446e-37, PT ;  /* 0x036000007300780b */ /* 0x000fe20003f2e200 */
[----:B------:R-:W-:Y:S02]  /*a670*/  DADD R22, R234, R22 ;  /* 0x00000000ea167229 */ /* 0x000fe40000000016 */
[----:B------:R-:W-:Y:S02]  /*a680*/  DADD R18, R226, R18 ;  /* 0x00000000e2127229 */ /* 0x000fe40000000012 */
[----:B------:R-:W-:-:S02]  /*a690*/  DMUL R118, R112, R114 ;  /* 0x0000007270767228 */ /* 0x000fc40000000000 */
[----:B------:R-:W-:-:S06]  /*a6a0*/  DFMA R116, R100, R24, R116 ;  /* 0x000000186474722b */ /* 0x000fcc0000000074 */
[----:B------:R-:W-:Y:S02]  /*a6b0*/  DFMA R100, -R6, R118, R114 ;  /* 0x000000760664722b */ /* 0x000fe40000000172 */
[--C-:B------:R-:W-:Y:S02]  /*a6c0*/  DADD R24, R102, R116.reuse ;  /* 0x0000000066187229 */ /* 0x100fe40000000074 */
[--C-:B------:R-:W-:Y:S02]  /*a6d0*/  DADD R224, R224, R116.reuse ;  /* 0x00000000e0e07229 */ /* 0x100fe40000000074 */
[----:B------:R-:W-:Y:S02]  /*a6e0*/  DADD R222, R222, R116 ;  /* 0x00000000dede7229 */ /* 0x000fe40000000074 */
[----:B------:R-:W-:Y:S02]  /*a6f0*/  DFMA R100, R112, R100, R118 ;  /* 0x000000647064722b */ /* 0x000fe40000000076 */
[----:B------:R-:W-:-:S02]  /*a700*/  DFMA R102, R104, R8, R20 ;  /* 0x000000086866722b */ /* 0x000fc40000000014 */
[C-C-:B------:R-:W-:Y:S02]  /*a710*/  DFMA R112, R104.reuse, R190, R20.reuse ;  /* 0x000000be6870722b */ /* 0x140fe40000000014 */
[----:B------:R-:W-:-:S04]  /*a720*/  DFMA R116, R104, R110, R20 ;  /* 0x0000006e6874722b */ /* 0x000fc80000000014 */
[----:B------:R-:W-:Y:S01]  /*a730*/  FFMA R118, RZ, R7, R101 ;  /* 0x00000007ff767223 */ /* 0x000fe20000000065 */
[----:B------:R-:W-:Y:S02]  /*a740*/  DADD R24, R24, R102 ;  /* 0x0000000018187229 */ /* 0x000fe40000000066 */
[----:B------:R-:W-:Y:S02]  /*a750*/  DADD R20, R224, R112 ;  /* 0x00000000e0147229 */ /* 0x000fe40000000070 */
[----:B------:R-:W-:Y:S01]  /*a760*/  FSETP.GT.AND P0, PT, |R118|, 1.469367938527859385e-39, PT ;  /* 0x001000007600780b */ /* 0x000fe20003f04200 */
[----:B------:R-:W-:-:S12]  /*a770*/  DADD R222, R222, R116 ;  /* 0x00000000dede7229 */ /* 0x000fd80000000074 */
[----:B------:R-:W-:Y:S05]  /*a780*/  @P0 BRA P1, `(.L_x_143) ;  /* 0x00000000001c0947 */ /* 0x000fea0000800000 */
[----:B------:R-:W-:Y:S01]  /*a790*/  IMAD.MOV.U32 R116, RZ, RZ, R114 ;  /* 0x000000ffff747224 */ /* 0x000fe200078e0072 */
[----:B------:R-:W-:Y:S01]  /*a7a0*/  MOV R112, 0xa7e0 ;  /* 0x0000a7e000707802 */ /* 0x000fe20000000f00 */
[----:B------:R-:W-:Y:S02]  /*a7b0*/  IMAD.MOV.U32 R114, RZ, RZ, R6 ;  /* 0x000000ffff727224 */ /* 0x000fe400078e0006 */
[----:B------:R-:W-:-:S07]  /*a7c0*/  IMAD.MOV.U32 R113, RZ, RZ, R7 ;  /* 0x000000ffff717224 */ /* 0x000fce00078e0007 */
[----:B------:R-:W-:Y:S05]  /*a7d0*/  CALL.REL.NOINC `($__internal_0_$__cuda_sm20_div_rn_f64_full) ;  /* 0x0000005800287944 */ /* 0x000fea0003c00000 */
[----:B------:R-:W-:Y:S01]  /*a7e0*/  MOV R100, R114 ;  /* 0x0000007200647202 */ /* 0x000fe20000000f00 */
[----:B------:R-:W-:-:S07]  /*a7f0*/  IMAD.MOV.U32 R101, RZ, RZ, R113 ;  /* 0x000000ffff657224 */ /* 0x000fce00078e0071 */
.L_x_143:
[----:B------:R-:W-:Y:S05]  /*a800*/  BSYNC.RECONVERGENT B2 ;  /* 0x0000000000027941 */ /* 0x000fea0003800200 */
.L_x_142:
        /* <DEDUP_REMOVED lines=23> */
.L_x_145:
[----:B------:R-:W-:Y:S05]  /*a980*/  BSYNC.RECONVERGENT B2 ;  /* 0x0000000000027941 */ /* 0x000fea0003800200 */
.L_x_144:
        /* <DEDUP_REMOVED lines=23> */
.L_x_147:
[----:B------:R-:W-:Y:S05]  /*ab00*/  BSYNC.RECONVERGENT B2 ;  /* 0x0000000000027941 */ /* 0x000fea0003800200 */
.L_x_146:
        /* <DEDUP_REMOVED lines=23> */
.L_x_149:
[----:B------:R-:W-:Y:S05]  /*ac80*/  BSYNC.RECONVERGENT B2 ;  /* 0x0000000000027941 */ /* 0x000fea0003800200 */
.L_x_148:
        /* <DEDUP_REMOVED lines=23> */
.L_x_151:
[----:B------:R-:W-:Y:S05]  /*ae00*/  BSYNC.RECONVERGENT B2 ;  /* 0x0000000000027941 */ /* 0x000fea0003800200 */
.L_x_150:
        /* <DEDUP_REMOVED lines=23> */
.L_x_153:
[----:B------:R-:W-:Y:S05]  /*af80*/  BSYNC.RECONVERGENT B2 ;  /* 0x0000000000027941 */ /* 0x000fea0003800200 */
.L_x_152:
[----:B------:R-:W0:Y:S01]  /*af90*/  MUFU.RCP64H R115, R7 ;  /* 0x0000000700737308 */ /* 0x000e220000001800 */
[----:B------:R-:W-:Y:S01]  /*afa0*/  IMAD.MOV.U32 R114, RZ, RZ, 0x1 ;  /* 0x00000001ff727424 */ /* 0x000fe200078e00ff */
[----:B------:R-:W-:Y:S01]  /*afb0*/  DFMA R112, R206, -R104, R220 ;  /* 0x80000068ce70722b */ /* 0x000fe200000000dc */
[----:B------:R-:W-:Y:S01]  /*afc0*/  BSSY.RECONVERGENT B2, `(.L_x_154) ;  /* 0x0000030000027945 */ /* 0x000fe20003800200 */
[----:B------:R-:W-:Y:S02]  /*afd0*/  DFMA R214, R202, -R10, R214 ;  /* 0x8000000acad6722b */ /* 0x000fe400000000d6 */
[----:B------:R-:W-:Y:S02]  /*afe0*/  DFMA R210, R10, -R188, R210 ;  /* 0x800000bc0ad2722b */ /* 0x000fe400000000d2 */
[----:B------:R-:W-:Y:S02]  /*aff0*/  DMUL R104, R208, R104 ;  /* 0x00000068d0687228 */ /* 0x000fe40000000000 */
[----:B------:R-:W-:-:S02]  /*b000*/  DADD R112, RZ, R112 ;  /* 0x00000000ff707229 */ /* 0x000fc40000000070 */
[-C--:B------:R-:W-:Y:S02]  /*b010*/  DFMA R106, R106, R10.reuse, R216 ;  /* 0x0000000a6a6a722b */ /* 0x080fe400000000d8 */
[----:B------:R-:W-:Y:S02]  /*b020*/  DFMA R212, R202, -R10, R212 ;  /* 0x8000000acad4722b */ /* 0x000fe400000000d4 */
[----:B------:R-:W-:Y:S02]  /*b030*/  DFMA R204, R206, R204, R104 ;  /* 0x000000cccecc722b */ /* 0x000fe40000000068 */
[----:B0-----:R-:W-:Y:S02]  /*b040*/  DFMA R116, -R6, R114, 1 ;  /* 0x3ff000000674742b */ /* 0x001fe40000000172 */
[-C--:B------:R-:W-:Y:S02]  /*b050*/  DFMA R202, R202, -R10.reuse, R218 ;  /* 0x8000000acaca722b */ /* 0x080fe400000000da */
[----:B------:R-:W-:-:S02]  /*b060*/  DFMA R200, R200, R10, R216 ;  /* 0x0000000ac8c8722b */ /* 0x000fc400000000d8 */
[----:B------:R-:W-:Y:S02]  /*b070*/  DADD R204, RZ, R204 ;  /* 0x00000000ffcc7229 */ /* 0x000fe400000000cc */
[----:B------:R-:W-:Y:S02]  /*b080*/  DFMA R116, R116, R116, R116 ;  /* 0x000000747474722b */ /* 0x000fe40000000074 */
[----:B------:R-:W-:Y:S02]  /*b090*/  DFMA R198, R198, R10, R216 ;  /* 0x0000000ac6c6722b */ /* 0x000fe400000000d8 */
[C---:B------:R-:W-:Y:S02]  /*b0a0*/  DFMA R122, R10.reuse, -R188, R12 ;  /* 0x800000bc0a7a722b */ /* 0x040fe4000000000c */
[----:B------:R-:W-:Y:S02]  /*b0b0*/  DFMA R124, R10, R110, R14 ;  /* 0x0000006e0a7c722b */ /* 0x000fe4000000000e */
[----:B------:R-:W-:-:S02]  /*b0c0*/  DFMA R116, R114, R116, R114 ;  /* 0x000000747274722b */ /* 0x000fc40000000072 */
[C---:B------:R-:W-:Y:S02]  /*b0d0*/  DADD R114, R112.reuse, R214 ;  /* 0x0000000070727229 */ /* 0x040fe400000000d6 */
[----:B------:R-:W-:Y:S02]  /*b0e0*/  DADD R212, R112, R212 ;  /* 0x0000000070d47229 */ /* 0x000fe400000000d4 */
[----:B------:R-:W-:Y:S02]  /*b0f0*/  DADD R12, R204, R200 ;  /* 0x00000000cc0c7229 */ /* 0x000fe400000000c8 */
[----:B------:R-:W-:Y:S02]  /*b100*/  DFMA R118, -R6, R116, 1 ;  /* 0x3ff000000676742b */ /* 0x000fe40000000174 */
[----:B------:R-:W-:Y:S02]  /*b110*/  DADD R114, R114, R210 ;  /* 0x0000000072727229 */ /* 0x000fe400000000d2 */
[----:B------:R-:W-:-:S04]  /*b120*/  DADD R198, R204, R198 ;  /* 0x00000000ccc67229 */ /* 0x000fc800000000c6 */
[----:B------:R-:W-:-:S04]  /*b130*/  DFMA R120, R116, R118, R116 ;  /* 0x000000767478722b */ /* 0x000fc80000000074 */
[----:B------:R-:W-:Y:S01]  /*b140*/  FSETP.GEU.AND P1, PT, |R115|, 6.5827683646048100446e-37, PT ;  /* 0x036000007300780b */ /* 0x000fe20003f2e200 */
[----:B------:R-:W-:-:S03]  /*b150*/  DADD R198, R198, R124 ;  /* 0x00000000c6c67229 */ /* 0x000fc6000000007c */
[----:B------:R-:W-:-:S08]  /*b160*/  DMUL R116, R120, R114 ;  /* 0x0000007278747228 */ /* 0x000fd00000000000 */
[----:B------:R-:W-:-:S08]  /*b170*/  DFMA R118, -R6, R116, R114 ;  /* 0x000000740676722b */ /* 0x000fd00000000172 */
[----:B------:R-:W-:Y:S02]  /*b180*/  DFMA R104, R120, R118, R116 ;  /* 0x000000767868722b */ /* 0x000fe40000000074 */
[----:B------:R-:W-:Y:S02]  /*b190*/  DFMA R118, R10, -R188, R16 ;  /* 0x800000bc0a76722b */ /* 0x000fe40000000010 */
[----:B------:R-:W-:Y:S02]  /*b1a0*/  DADD R16, R204, R106 ;  /* 0x00000000cc107229 */ /* 0x000fe4000000006a */
[C-C-:B------:R-:W-:Y:S02]  /*b1b0*/  DFMA R116, R10.reuse, R8, R14.reuse ;  /* 0x000000080a74722b */ /* 0x140fe4000000000e */
[----:B------:R-:W-:Y:S02]  /*b1c0*/  DFMA R120, R10, R190, R14 ;  /* 0x000000be0a78722b */ /* 0x000fe4000000000e */
[----:B------:R-:W-:Y:S01]  /*b1d0*/  FFMA R106, RZ, R7, R105 ;  /* 0x00000007ff6a7223 */ /* 0x000fe20000000069 */
[----:B------:R-:W-:-:S02]  /*b1e0*/  DADD R10, R112, R202 ;  /* 0x00000000700a7229 */ /* 0x000fc400000000ca */
[----:B------:R-:W-:Y:S02]  /*b1f0*/  DADD R14, R212, R118 ;  /* 0x00000000d40e7229 */ /* 0x000fe40000000076 */
[----:B------:R-:W-:Y:S01]  /*b200*/  FSETP.GT.AND P0, PT, |R106|, 1.469367938527859385e-39, PT ;  /* 0x001000006a00780b */ /* 0x000fe20003f04200 */
[----:B------:R-:W-:Y:S02]  /*b210*/  DADD R16, R16, R116 ;  /* 0x0000000010107229 */ /* 0x000fe40000000074 */
[----:B------:R-:W-:Y:S02]  /*b220*/  DADD R12, R12, R120 ;  /* 0x000000000c0c7229 */ /* 0x000fe40000000078 */
[----:B------:R-:W-:-:S08]  /*b230*/  DADD R10, R10, R122 ;  /* 0x000000000a0a7229 */ /* 0x000fd0000000007a */
[----:B------:R-:W-:Y:S05]  /*b240*/  @P0 BRA P1, `(.L_x_155) ;  /* 0x00000000001c0947 */ /* 0x000fea0000800000 */
[----:B------:R-:W-:Y:S01]  /*b250*/  IMAD.MOV.U32 R116, RZ, RZ, R114 ;  /* 0x000000ffff747224 */ /* 0x000fe200078e0072 */
[----:B------:R-:W-:Y:S01]  /*b260*/  MOV R113, R7 ;  /* 0x0000000700717202 */ /* 0x000fe20000000f00 */
[----:B------:R-:W-:Y:S01]  /*b270*/  IMAD.MOV.U32 R114, RZ, RZ, R6 ;  /* 0x000000ffff727224 */ /* 0x000fe200078e0006 */
[----:B------:R-:W-:-:S07]  /*b280*/  MOV R112, 0xb2a0 ;  /* 0x0000b2a000707802 */ /* 0x000fce0000000f00 */
[----:B------:R-:W-:Y:S05]  /*b290*/  CALL.REL.NOINC `($__internal_0_$__cuda_sm20_div_rn_f64_full) ;  /* 0x0000004c00787944 */ /* 0x000fea0003c00000 */
[----:B------:R-:W-:Y:S02]  /*b2a0*/  IMAD.MOV.U32 R104, RZ, RZ, R114 ;  /* 0x000000ffff687224 */ /* 0x000fe400078e0072 */
[----:B------:R-:W-:-:S07]  /*b2b0*/  IMAD.MOV.U32 R105, RZ, RZ, R113 ;  /* 0x000000ffff697224 */ /* 0x000fce00078e0071 */
.L_x_155:
[----:B------:R-:W-:Y:S05]  /*b2c0*/  BSYNC.RECONVERGENT B2 ;  /* 0x0000000000027941 */ /* 0x000fea0003800200 */
.L_x_154:
        /* <DEDUP_REMOVED lines=23> */
.L_x_157:
[----:B------:R-:W-:Y:S05]  /*b440*/  BSYNC.RECONVERGENT B2 ;  /* 0x0000000000027941 */ /* 0x000fea0003800200 */
.L_x_156:
        /* <DEDUP_REMOVED lines=23> */
.L_x_159:
[----:B------:R-:W-:Y:S05]  /*b5c0*/  BSYNC.RECONVERGENT B2 ;  /* 0x0000000000027941 */ /* 0x000fea0003800200 */
.L_x_158:
        /* <DEDUP_REMOVED lines=23> */
.L_x_161:
[----:B------:R-:W-:Y:S05]  /*b740*/  BSYNC.RECONVERGENT B2 ;  /* 0x0000000000027941 */ /* 0x000fea0003800200 */
.L_x_160:
        /* <DEDUP_REMOVED lines=23> */
.L_x_163:
[----:B------:R-:W-:Y:S05]  /*b8c0*/  BSYNC.RECONVERGENT B2 ;  /* 0x0000000000027941 */ /* 0x000fea0003800200 */
.L_x_162:
        /* <DEDUP_REMOVED lines=23> */
.L_x_165:
[----:B------:R-:W-:Y:S05]  /*ba40*/  BSYNC.RECONVERGENT B2 ;  /* 0x0000000000027941 */ /* 0x000fea0003800200 */
.L_x_164:
[----:B------:R-:W0:Y:S01]  /*ba50*/  MUFU.RCP64H R113, R7 ;  /* 0x0000000700717308 */ /* 0x000e220000001800 */
[----:B------:R-:W-:Y:S01]  /*ba60*/  IMAD.MOV.U32 R112, RZ, RZ, 0x1 ;  /* 0x00000001ff707424 */ /* 0x000fe200078e00ff */
[----:B------:R-:W-:Y:S01]  /*ba70*/  DADD R196, RZ, R196 ;  /* 0x00000000ffc47229 */ /* 0x000fe200000000c4 */
[----:B------:R-:W-:Y:S07]  /*ba80*/  BSSY.RECONVERGENT B2, `(.L_x_166) ;  /* 0x0000026000027945 */ /* 0x000fee0003800200 */
[----:B------:R-:W-:-:S02]  /*ba90*/  DADD R196, R2, R196 ;  /* 0x0000000002c47229 */ /* 0x000fc400000000c4 */
[----:B0-----:R-:W-:-:S08]  /*baa0*/  DFMA R114, -R6, R112, 1 ;  /* 0x3ff000000672742b */ /* 0x001fd00000000170 */
[----:B------:R-:W-:Y:S02]  /*bab0*/  DFMA R116, R114, R114, R114 ;  /* 0x000000727274722b */ /* 0x000fe40000000072 */
[----:B------:R-:W-:-:S06]  /*bac0*/  DMUL R114, R188, R188 ;  /* 0x000000bcbc727228 */ /* 0x000fcc0000000000 */
[----:B------:R-:W-:Y:S02]  /*bad0*/  DFMA R116, R112, R116, R112 ;  /* 0x000000747074722b */ /* 0x000fe40000000070 */
[----:B------:R-:W-:Y:S02]  /*bae0*/  DADD R112, R108, R192 ;  /* 0x000000006c707229 */ /* 0x000fe400000000c0 */
[--C-:B------:R-:W-:Y:S02]  /*baf0*/  DFMA R108, R8, R190, -R114.reuse ;  /* 0x000000be086c722b */ /* 0x100fe40000000872 */
[--C-:B------:R-:W-:Y:S02]  /*bb00*/  DFMA R2, R110, R8, -R114.reuse ;  /* 0x000000086e02722b */ /* 0x100fe40000000872 */
[----:B------:R-:W-:Y:S02]  /*bb10*/  DFMA R118, -R6, R116, 1 ;  /* 0x3ff000000676742b */ /* 0x000fe40000000174 */
[----:B------:R-:W-:-:S02]  /*bb20*/  DFMA R192, R110, R190, -R114 ;  /* 0x000000be6ec0722b */ /* 0x000fc40000000872 */
[C---:B------:R-:W-:Y:S02]  /*bb30*/  DADD R120, R112.reuse, R108 ;  /* 0x0000000070787229 */ /* 0x040fe4000000006c */
[----:B------:R-:W-:Y:S02]  /*bb40*/  DADD R2, R112, R2 ;  /* 0x0000000070027229 */ /* 0x000fe40000000002 */
[----:B------:R-:W-:Y:S02]  /*bb50*/  DFMA R122, R116, R118, R116 ;  /* 0x00000076747a722b */ /* 0x000fe40000000074 */
[----:B------:R-:W-:Y:S02]  /*bb60*/  DMUL R116, R188, R8 ;  /* 0x00000008bc747228 */ /* 0x000fe40000000000 */
[----:B------:R-:W-:Y:S02]  /*bb70*/  DADD R192, R112, R192 ;  /* 0x0000000070c07229 */ /* 0x000fe400000000c0 */
[----:B------:R-:W-:-:S02]  /*bb80*/  FSETP.GEU.AND P1, PT, |R121|, 6.5827683646048100446e-37, PT ;  /* 0x036000007900780b */ /* 0x000fc40003f2e200 */
[----:B------:R-:W-:Y:S02]  /*bb90*/  DMUL R108, R122, R120 ;  /* 0x000000787a6c7228 */ /* 0x000fe40000000000 */
[----:B------:R-:W-:-:S06]  /*bba0*/  DFMA R8, R188, R190, R116 ;  /* 0x000000bebc08722b */ /* 0x000fcc0000000074 */
[----:B------:R-:W-:Y:S02]  /*bbb0*/  DFMA R118, -R6, R108, R120 ;  /* 0x0000006c0676722b */ /* 0x000fe40000000178 */
[----:B------:R-:W-:-:S06]  /*bbc0*/  DADD R8, R196, R8 ;  /* 0x00000000c4087229 */ /* 0x000fcc0000000008 */
[----:B------:R-:W-:Y:S02]  /*bbd0*/  DFMA R108, R122, R118, R108 ;  /* 0x000000767a6c722b */ /* 0x000fe4000000006c */
[----:B------:R-:W-:-:S08]  /*bbe0*/  DMUL R118, R188, R110 ;  /* 0x0000006ebc767228 */ /* 0x000fd00000000000 */
[C---:B------:R-:W-:Y:S02]  /*bbf0*/  DFMA R190, R188.reuse, R190, R118 ;  /* 0x000000bebcbe722b */ /* 0x040fe40000000076 */
[----:B------:R-:W-:Y:S01]  /*bc00*/  DFMA R188, R188, R110, R116 ;  /* 0x0000006ebcbc722b */ /* 0x000fe20000000074 */
[----:B------:R-:W-:-:S05]  /*bc10*/  FFMA R110, RZ, R7, R109 ;  /* 0x00000007ff6e7223 */ /* 0x000fca000000006d */
[C---:B------:R-:W-:Y:S01]  /*bc20*/  DADD R190, R196.reuse, R190 ;  /* 0x00000000c4be7229 */ /* 0x040fe200000000be */
[----:B------:R-:W-:Y:S01]  /*bc30*/  FSETP.GT.AND P0, PT, |R110|, 1.469367938527859385e-39, PT ;  /* 0x001000006e00780b */ /* 0x000fe20003f04200 */
[----:B------:R-:W-:-:S12]  /*bc40*/  DADD R188, R196, R188 ;  /* 0x00000000c4bc7229 */ /* 0x000fd800000000bc */
        /* <DEDUP_REMOVED lines=9> */
.L_x_167:
[----:B------:R-:W-:Y:S05]  /*bce0*/  BSYNC.RECONVERGENT B2 ;  /* 0x0000000000027941 */ /* 0x000fea0003800200 */
.L_x_166:
        /* <DEDUP_REMOVED lines=23> */
.L_x_169:
[----:B------:R-:W-:Y:S05]  /*be60*/  BSYNC.RECONVERGENT B2 ;  /* 0x0000000000027941 */ /* 0x000fea0003800200 */
.L_x_168:
        /* <DEDUP_REMOVED lines=23> */
.L_x_171:
[----:B------:R-:W-:Y:S05]  /*bfe0*/  BSYNC.RECONVERGENT B2 ;  /* 0x0000000000027941 */ /* 0x000fea0003800200 */
.L_x_170:
        /* <DEDUP_REMOVED lines=23> */
.L_x_173:
[----:B------:R-:W-:Y:S05]  /*c160*/  BSYNC.RECONVERGENT B2 ;  /* 0x0000000000027941 */ /* 0x000fea0003800200 */
.L_x_172:
        /* <DEDUP_REMOVED lines=23> */
.L_x_175:
[----:B------:R-:W-:Y:S05]  /*c2e0*/  BSYNC.RECONVERGENT B2 ;  /* 0x0000000000027941 */ /* 0x000fea0003800200 */
.L_x_174:
        /* <DEDUP_REMOVED lines=23> */
.L_x_177:
[----:B------:R-:W-:Y:S05]  /*c460*/  BSYNC.RECONVERGENT B2 ;  /* 0x0000000000027941 */ /* 0x000fea0003800200 */
.L_x_176:
[----:B------:R-:W0:Y:S01]  /*c470*/  MUFU.RCP64H R113, R181 ;  /* 0x000000b500717308 */ /* 0x000e220000001800 */
[----:B------:R-:W-:Y:S01]  /*c480*/  MOV R112, 0x1 ;  /* 0x0000000100707802 */ /* 0x000fe20000000f00 */
[----:B------:R-:W-:Y:S01]  /*c490*/  UMOV UR4, 0xcac08312 ;  /* 0xcac0831200047882 */ /* 0x000fe20000000000 */
[----:B------:R-:W-:Y:S01]  /*c4a0*/  UMOV UR5, 0x400445a1 ;  /* 0x400445a100057882 */ /* 0x000fe20000000000 */
[----:B------:R-:W-:Y:S01]  /*c4b0*/  BSSY.RECONVERGENT B2, `(.L_x_178) ;  /* 0x0000016000027945 */ /* 0x000fe20003800200 */
[----:B------:R-:W-:-:S08]  /*c4c0*/  DMUL R186, R186, -UR4 ;  /* 0x80000004baba7c28 */ /* 0x000fd00008000000 */
[----:B------:R-:W-:Y:S02]  /*c4d0*/  DMUL R186, R186, R74 ;  /* 0x0000004ababa7228 */ /* 0x000fe40000000000 */
[----:B0-----:R-:W-:-:S08]  /*c4e0*/  DFMA R114, -R180, R112, 1 ;  /* 0x3ff00000b472742b */ /* 0x001fd00000000170 */
[----:B------:R-:W-:Y:S01]  /*c4f0*/  FSETP.GEU.AND P1, PT, |R187|, 6.5827683646048100446e-37, PT ;  /* 0x03600000bb00780b */ /* 0x000fe20003f2e200 */
        /* <DEDUP_REMOVED lines=16> */
[----:B------:R-:W-:-:S07]  /*c600*/  IMAD.MOV.U32 R112, RZ, RZ, R114 ;  /* 0x000000ffff707224 */ /* 0x000fce00078e0072 */
.L_x_179:
[----:B------:R-:W-:Y:S05]  /*c610*/  BSYNC.RECONVERGENT B2 ;  /* 0x0000000000027941 */ /* 0x000fea0003800200 */
.L_x_178:
        /* <DEDUP_REMOVED lines=23> */
[----:B------:R-:W-:Y:S02]  /*c790*/  MOV R133, R113 ;  /* 0x0000007100857202 */ /* 0x000fe40000000f00 */
[----:B------:R-:W-:-:S07]  /*c7a0*/  MOV R132, 0xc7c0 ;  /* 0x0000c7c000847802 */ /* 0x000fce0000000f00 */
[----:B------:R-:W-:Y:S05]  /*c7b0*/  CALL.REL.NOINC `($_Z9propagateiiPdS_diS_$__internal_trig_reduction_slowpathd) ;  /* 0x00000040008c7944 */ /* 0x000fea0003c00000 */
[----:B------:R-:W-:Y:S02]  /*c7c0*/  IMAD.MOV.U32 R126, RZ, RZ, R114 ;  /* 0x000000ffff7e7224 */ /* 0x000fe400078e0072 */
[----:B------:R-:W-:Y:S02]  /*c7d0*/  IMAD.MOV.U32 R114, RZ, RZ, R116 ;  /* 0x000000ffff727224 */ /* 0x000fe400078e0074 */
[----:B------:R-:W-:-:S07]  /*c7e0*/  IMAD.MOV.U32 R115, RZ, RZ, R117 ;  /* 0x000000ffff737224 */ /* 0x000fce00078e0075 */
.L_x_183:
[----:B------:R-:W-:Y:S05]  /*c7f0*/  BSYNC.RECONVERGENT B4 ;  /* 0x0000000000047941 */ /* 0x000fea0003800200 */
.L_x_182:
[----:B------:R-:W-:-:S07]  /*c800*/  IADD3 R126, PT, PT, R126, 0x1, RZ ;  /* 0x000000017e7e7810 */ /* 0x000fce0007ffe0ff */
.L_x_181:
[----:B------:R-:W-:Y:S05]  /*c810*/  BSYNC.RECONVERGENT B3 ;  /* 0x0000000000037941 */ /* 0x000fea0003800200 */
.L_x_180:
[----:B------:R-:W0:Y:S01]  /*c820*/  LDCU.64 UR4, c[0x4][0x8] ;  /* 0x01000100ff0477ac */ /* 0x000e220008000a00 */
[----:B------:R-:W-:-:S05]  /*c830*/  IMAD.SHL.U32 R116, R126, 0x40, RZ ;  /* 0x000000407e747824 */ /* 0x000fca00078e00ff */
[----:B------:R-:W-:-:S04]  /*c840*/  LOP3.LUT R116, R116, 0x40, RZ, 0xc0, !PT ;  /* 0x0000004074747812 */ /* 0x000fc800078ec0ff */
[----:B0-----:R-:W-:-:S05]  /*c850*/  IADD3 R124, P0, PT, R116, UR4, RZ ;  /* 0x00000004747c7c10 */ /* 0x001fca000ff1e0ff */
[----:B------:R-:W-:-:S05]  /*c860*/  IMAD.X R125, RZ, RZ, UR5, P0 ;  /* 0x00000005ff7d7e24 */ /* 0x000fca00080e06ff */
[----:B------:R-:W2:Y:S04]  /*c870*/  LDG.E.128.CONSTANT R116, desc[UR6][R124.64] ;  /* 0x000000067c747981 */ /* 0x000ea8000c1e9d00 */
[----:B------:R-:W3:Y:S04]  /*c880*/  LDG.E.128.CONSTANT R120, desc[UR6][R124.64+0x10] ;  /* 0x000010067c787981 */ /* 0x000ee8000c1e9d00 */
[----:B------:R0:W4:Y:S01]  /*c890*/  LDG.E.128.CONSTANT R132, desc[UR6][R124.64+0x20] ;  /* 0x000020067c847981 */ /* 0x000122000c1e9d00 */
[----:B------:R-:W-:Y:S01]  /*c8a0*/  LOP3.LUT R184, R126, 0x1, RZ, 0xc0, !PT ;  /* 0x000000017eb87812 */ /* 0x000fe200078ec0ff */
[----:B------:R-:W-:Y:S01]  /*c8b0*/  IMAD.MOV.U32 R186, RZ, RZ, 0x20fd8164 ;  /* 0x20fd8164ffba7424 */ /* 0x000fe200078e00ff */
[----:B------:R-:W-:Y:S01]  /*c8c0*/  MOV R187, 0x3da8ff83 ;  /* 0x3da8ff8300bb7802 */ /* 0x000fe20000000f00 */
[----:B------:R-:W-:Y:S01]  /*c8d0*/  BSSY.RECONVERGENT B3, `(.L_x_184) ;  /* 0x000002d000037945 */ /* 0x000fe20003800200 */
[----:B------:R-:W-:Y:S01]  /*c8e0*/  ISETP.NE.U32.AND P0, PT, R184, 0x1, PT ;  /* 0x00000001b800780c */ /* 0x000fe20003f05070 */
[----:B------:R-:W-:-:S03]  /*c8f0*/  DMUL R184, R114, R114 ;  /* 0x0000007272b87228 */ /* 0x000fc60000000000 */
[----:B------:R-:W-:Y:S01]  /*c900*/  FSEL R186, R186, -8.06006814911005101289e+34, !P0 ;  /* 0xf9785ebababa7808 */ /* 0x000fe20004000000 */
[----:B0-----:R-:W-:Y:S01]  /*c910*/  @!P5 DMUL R124, RZ, R112 ;  /* 0x00000070ff7cd228 */ /* 0x001fe20000000000 */
        /* <DEDUP_REMOVED lines=11> */
[----:B------:R-:W-:Y:S01]  /*c9d0*/  LOP3.LUT P0, RZ, R126, 0x2, RZ, 0xc0, !PT ;  /* 0x000000027eff7812 */ /* 0x000fe2000780c0ff */
[----:B------:R-:W-:-:S03]  /*c9e0*/  @!P5 IMAD.MOV.U32 R126, RZ, RZ, RZ ;  /* 0x000000ffff7ed224 */ /* 0x000fc600078e00ff */
[----:B------:R-:W-:-:S10]  /*c9f0*/  DADD R114, RZ, -R116 ;  /* 0x00000000ff727229 */ /* 0x000fd40000000874 */
[----:B------:R-:W-:Y:S02]  /*ca00*/  FSEL R184, R116, R114, !P0 ;  /* 0x0000007274b87208 */ /* 0x000fe40004000000 */
[----:B------:R-:W-:Y:S01]  /*ca10*/  FSEL R185, R117, R115, !P0 ;  /* 0x0000007375b97208 */ /* 0x000fe20004000000 */
[----:B------:R-:W-:Y:S06]  /*ca20*/  @!P5 BRA `(.L_x_185) ;  /* 0x00000000005cd947 */ /* 0x000fec0003800000 */
[----:B------:R-:W-:Y:S01]  /*ca30*/  UMOV UR4, 0x6dc9c883 ;  /* 0x6dc9c88300047882 */ /* 0x000fe20000000000 */
[----:B------:R-:W-:Y:S01]  /*ca40*/  UMOV UR5, 0x3fe45f30 ;  /* 0x3fe45f3000057882 */ /* 0x000fe20000000000 */
[C---:B------:R-:W-:Y:S02]  /*ca50*/  DSETP.GE.AND P0, PT, |R112|.reuse, 2.14748364800000000000e+09, PT ;  /* 0x41e000007000742a */ /* 0x040fe40003f06200 */
        /* <DEDUP_REMOVED lines=17> */
[----:B------:R-:W-:Y:S01]  /*cb70*/  MOV R126, R114 ;  /* 0x00000072007e7202 */ /* 0x000fe20000000f00 */
[----:B------:R-:W-:Y:S02]  /*cb80*/  IMAD.MOV.U32 R124, RZ, RZ, R116 ;  /* 0x000000ffff7c7224 */ /* 0x000fe400078e0074 */
[----:B------:R-:W-:-:S07]  /*cb90*/  IMAD.MOV.U32 R125, RZ, RZ, R117 ;  /* 0x000000ffff7d7224 */ /* 0x000fce00078e0075 */
.L_x_185:
[----:B------:R-:W-:Y:S05]  /*cba0*/  BSYNC.RECONVERGENT B3 ;  /* 0x0000000000037941 */ /* 0x000fea0003800200 */
.L_x_184:
[----:B------:R-:W0:Y:S01]  /*cbb0*/  LDCU.64 UR4, c[0x4][0x8] ;  /* 0x01000100ff0477ac */ /* 0x000e220008000a00 */
[----:B------:R-:W-:-:S05]  /*cbc0*/  IMAD.SHL.U32 R112, R126, 0x40, RZ ;  /* 0x000000407e707824 */ /* 0x000fca00078e00ff */
[----:B------:R-:W-:-:S04]  /*cbd0*/  LOP3.LUT R112, R112, 0x40, RZ, 0xc0, !PT ;  /* 0x0000004070707812 */ /* 0x000fc800078ec0ff */
[----:B0-----:R-:W-:-:S04]  /*cbe0*/  IADD3 R132, P0, PT, R112, UR4, RZ ;  /* 0x0000000470847c10 */ /* 0x001fc8000ff1e0ff */
[----:B------:R-:W-:-:S05]  /*cbf0*/  IADD3.X R133, PT, PT, RZ, UR5, RZ, P0, !PT ;  /* 0x00000005ff857c10 */ /* 0x000fca00087fe4ff */
[----:B------:R-:W2:Y:S04]  /*cc00*/  LDG.E.128.CONSTANT R112, desc[UR6][R132.64] ;  /* 0x0000000684707981 */ /* 0x000ea8000c1e9d00 */
[----:B------:R-:W3:Y:S04]  /*cc10*/  LDG.E.128.CONSTANT R116, desc[UR6][R132.64+0x10] ;  /* 0x0000100684747981 */ /* 0x000ee8000c1e9d00 */
[----:B------:R-:W4:Y:S01]  /*cc20*/  LDG.E.128.CONSTANT R120, desc[UR6][R132.64+0x20] ;  /* 0x0000200684787981 */ /* 0x000f22000c1e9d00 */
[----:B------:R-:W-:Y:S01]  /*cc30*/  LOP3.LUT R134, R126, 0x1, RZ, 0xc0, !PT ;  /* 0x000000017e867812 */ /* 0x000fe200078ec0ff */
[----:B------:R-:W-:Y:S01]  /*cc40*/  IMAD.MOV.U32 R186, RZ, RZ, 0x20fd8164 ;  /* 0x20fd8164ffba7424 */ /* 0x000fe200078e00ff */
[----:B------:R-:W-:Y:S01]  /*cc50*/  UMOV UR4, 0xcac08312 ;  /* 0xcac0831200047882 */ /* 0x000fe20000000000 */
[----:B------:R-:W-:Y:S01]  /*cc60*/  IMAD.MOV.U32 R187, RZ, RZ, 0x3da8ff83 ;  /* 0x3da8ff83ffbb7424 */ /* 0x000fe200078e00ff */
[----:B------:R-:W-:Y:S01]  /*cc70*/  ISETP.NE.U32.AND P0, PT, R134, 0x1, PT ;  /* 0x000000018600780c */ /* 0x000fe20003f05070 */
[----:B------:R-:W-:Y:S01]  /*cc80*/  DMUL R134, R124, R124 ;  /* 0x0000007c7c867228 */ /* 0x000fe20000000000 */
[----:B------:R-:W-:Y:S01]  /*cc90*/  UMOV UR5, 0x400445a1 ;  /* 0x400445a100057882 */ /* 0x000fe20000000000 */
[----:B------:R-:W-:Y:S01]  /*cca0*/  BSSY.RECONVERGENT B2, `(.L_x_186) ;  /* 0x000005b000027945 */ /* 0x000fe20003800200 */
[----:B------:R-:W-:-:S02]  /*ccb0*/  FSEL R186, R186, -8.06006814911005101289e+34, !P0 ;  /* 0xf9785ebababa7808 */ /* 0x000fc40004000000 */
[----:B------:R-:W-:-:S06]  /*ccc0*/  FSEL R187, -R187, 0.11223486810922622681, !P0 ;  /* 0x3de5db65bbbb7808 */ /* 0x000fcc0004000100 */
[----:B--2---:R-:W-:-:S08]  /*ccd0*/  DFMA R112, R134, R186, R112 ;  /* 0x000000ba8670722b */ /* 0x004fd00000000070 */
[----:B------:R-:W-:Y:S01]  /*cce0*/  DFMA R112, R134, R112, R114 ;  /* 0x000000708670722b */ /* 0x000fe20000000072 */
[----:B------:R-:W0:Y:S01]  /*ccf0*/  MUFU.RCP64H R115, R181 ;  /* 0x000000b500737308 */ /* 0x000e220000001800 */
[----:B------:R-:W-:-:S06]  /*cd00*/  IMAD.MOV.U32 R114, RZ, RZ, 0x1 ;  /* 0x00000001ff727424 */ /* 0x000fcc00078e00ff */
[----:B---3--:R-:W-:-:S08]  /*cd10*/  DFMA R112, R134, R112, R116 ;  /* 0x000000708670722b */ /* 0x008fd00000000074 */
[----:B------:R-:W-:Y:S02]  /*cd20*/  DFMA R112, R134, R112, R118 ;  /* 0x000000708670722b */ /* 0x000fe40000000076 */
[----:B0-----:R-:W-:-:S06]  /*cd30*/  DFMA R116, -R180, R114, 1 ;  /* 0x3ff00000b474742b */ /* 0x001fcc0000000172 */
[----:B----4-:R-:W-:Y:S02]  /*cd40*/  DFMA R112, R134, R112, R120 ;  /* 0x000000708670722b */ /* 0x010fe40000000078 */
[----:B------:R-:W-:-:S06]  /*cd50*/  DFMA R116, R116, R116, R116 ;  /* 0x000000747474722b */ /* 0x000fcc0000000074 */
[----:B------:R-:W-:Y:S02]  /*cd60*/  DFMA R112, R134, R112, R122 ;  /* 0x000000708670722b */ /* 0x000fe4000000007a */
[----:B------:R-:W-:Y:S02]  /*cd70*/  DFMA R118, R114, R116, R114 ;  /* 0x000000747276722b */ /* 0x000fe40000000072 */
[----:B------:R-:W-:-:S04]  /*cd80*/  DMUL R114, R182, -UR4 ;  /* 0x80000004b6727c28 */ /* 0x000fc80008000000 */
[----:B------:R-:W-:Y:S02]  /*cd90*/  DFMA R124, R112, R124, R124 ;  /* 0x0000007c707c722b */ /* 0x000fe4000000007c */
[----:B------:R-:W-:Y:S02]  /*cda0*/  DFMA R112, R134, R112, 1 ;  /* 0x3ff000008670742b */ /* 0x000fe40000000070 */
[----:B------:R-:W-:Y:S02]  /*cdb0*/  DFMA R120, -R180, R118, 1 ;  /* 0x3ff00000b478742b */ /* 0x000fe40000000176 */
[----:B------:R-:W-:-:S06]  /*cdc0*/  DMUL R114, R114, R74 ;  /* 0x0000004a72727228 */ /* 0x000fcc0000000000 */
[----:B------:R-:W-:Y:S01]  /*cdd0*/  FSEL R116, R112, R124, !P0 ;  /* 0x0000007c70747208 */ /* 0x000fe20004000000 */
[----:B------:R-:W-:Y:S01]  /*cde0*/  DFMA R134, R118, R120, R118 ;  /* 0x000000787686722b */ /* 0x000fe20000000076 */
[----:B------:R-:W-:Y:S02]  /*cdf0*/  FSEL R117, R113, R125, !P0 ;  /* 0x0000007d71757208 */ /* 0x000fe40004000000 */
[----:B------:R-:W-:Y:S02]  /*ce00*/  LOP3.LUT P0, RZ, R126, 0x2, RZ, 0xc0, !PT ;  /* 0x000000027eff7812 */ /* 0x000fe4000780c0ff */
[----:B------:R-:W-:Y:S02]  /*ce10*/  FSETP.GEU.AND P1, PT, |R115|, 6.5827683646048100446e-37, PT ;  /* 0x036000007300780b */ /* 0x000fe40003f2e200 */
[----:B------:R-:W-:Y:S02]  /*ce20*/  DADD R112, RZ, -R116 ;  /* 0x00000000ff707229 */ /* 0x000fe40000000874 */
[----:B------:R-:W-:-:S08]  /*ce30*/  DMUL R132, R134, R114 ;  /* 0x0000007286847228 */ /* 0x000fd00000000000 */
[----:B------:R-:W-:Y:S02]  /*ce40*/  FSEL R116, R116, R112, !P0 ;  /* 0x0000007074747208 */ /* 0x000fe40004000000 */
[----:B------:R-:W-:Y:S01]  /*ce50*/  FSEL R117, R117, R113, !P0 ;  /* 0x0000007175757208 */ /* 0x000fe20004000000 */
[----:B------:R-:W-:-:S05]  /*ce60*/  DFMA R112, -R180, R132, R114 ;  /* 0x00000084b470722b */ /* 0x000fca0000000172 */
[C---:B------:R-:W-:Y:S02]  /*ce70*/  DMUL R118, R116.reuse, R78 ;  /* 0x0000004e74767228 */ /* 0x040fe40000000000 */
[C---:B------:R-:W-:Y:S02]  /*ce80*/  DMUL R182, R116.reuse, R98 ;  /* 0x0000006274b67228 */ /* 0x040fe40000000000 */
[C---:B------:R-:W-:Y:S02]  /*ce90*/  DMUL R120, R116.reuse, R76 ;  /* 0x0000004c74787228 */ /* 0x040fe40000000000 */
[----:B------:R-:W-:Y:S02]  /*cea0*/  DMUL R122, R116, R82 ;  /* 0x00000052747a7228 */ /* 0x000fe40000000000 */
[----:B------:R-:W-:Y:S02]  /*ceb0*/  DFMA R118, R184, R76, -R118 ;  /* 0x0000004cb876722b */ /* 0x000fe40000000876 */
[----:B------:R-:W-:-:S02]  /*cec0*/  DMUL R76, R116, R86 ;  /* 0x00000056744c7228 */ /* 0x000fc40000000000 */
[----:B------:R-:W-:Y:S02]  /*ced0*/  DMUL R124, R116, R80 ;  /* 0x00000050747c7228 */ /* 0x000fe40000000000 */
[----:B------:R-:W-:Y:S02]  /*cee0*/  DFMA R182, R184, R96, -R182 ;  /* 0x00000060b8b6722b */ /* 0x000fe400000008b6 */
[----:B------:R-:W-:Y:S02]  /*cef0*/  DFMA R112, R134, R112, R132 ;  /* 0x000000708670722b */ /* 0x000fe40000000084 */
[----:B------:R-:W-:Y:S02]  /*cf00*/  DMUL R96, R116, R96 ;  /* 0x0000006074607228 */ /* 0x000fe40000000000 */
[C---:B------:R-:W-:Y:S02]  /*cf10*/  DFMA R76, R184.reuse, R84, -R76 ;  /* 0x00000054b84c722b */ /* 0x040fe4000000084c */
[----:B------:R-:W-:-:S02]  /*cf20*/  DFMA R120, R184, R78, R120 ;  /* 0x0000004eb878722b */ /* 0x000fc40000000078 */
[C---:B------:R-:W-:Y:S02]  /*cf30*/  DFMA R122, R184.reuse, R80, -R122 ;  /* 0x00000050b87a722b */ /* 0x040fe4000000087a */
[----:B------:R-:W-:Y:S02]  /*cf40*/  DFMA R124, R184, R82, R124 ;  /* 0x00000052b87c722b */ /* 0x000fe4000000007c */
[C---:B------:R-:W-:Y:S02]  /*cf50*/  DMUL R78, R116.reuse, R84 ;  /* 0x00000054744e7228 */ /* 0x040fe40000000000 */
[C---:B------:R-:W-:Y:S02]  /*cf60*/  DMUL R80, R116.reuse, R90 ;  /* 0x0000005a74507228 */ /* 0x040fe40000000000 */
[C---:B------:R-:W-:Y:S02]  /*cf70*/  DMUL R82, R116.reuse, R88 ;  /* 0x0000005874527228 */ /* 0x040fe40000000000 */
[----:B------:R-:W-:-:S02]  /*cf80*/  DMUL R132, R116, R94 ;  /* 0x0000005e74847228 */ /* 0x000fc40000000000 */
[----:B------:R-:W-:Y:S02]  /*cf90*/  DFMA R84, R184, R98, R96 ;  /* 0x00000062b854722b */ /* 0x000fe40000000060 */
[----:B------:R-:W-:Y:S02]  /*cfa0*/  DMUL R134, R116, R92 ;  /* 0x0000005c74867228 */ /* 0x000fe40000000000 */
[----:B------:R-:W-:Y:S01]  /*cfb0*/  DADD R96, RZ, R76 ;  /* 0x00000000ff607229 */ /* 0x000fe2000000004c */
[----:B------:R-:W-:Y:S01]  /*cfc0*/  FFMA R76, RZ, R181, R113 ;  /* 0x000000b5ff4c7223 */ /* 0x000fe20000000071 */
[C---:B------:R-:W-:Y:S02]  /*cfd0*/  DFMA R78, R184.reuse, R86, R78 ;  /* 0x00000056b84e722b */ /* 0x040fe4000000004e */
[C---:B------:R-:W-:Y:S02]  /*cfe0*/  DFMA R80, R184.reuse, R88, -R80 ;  /* 0x00000058b850722b */ /* 0x040fe40000000850 */
[C---:B------:R-:W-:Y:S01]  /*cff0*/  DFMA R82, R184.reuse, R90, R82 ;  /* 0x0000005ab852722b */ /* 0x040fe20000000052 */
[----:B------:R-:W-:Y:S01]  /*d000*/  FSETP.GT.AND P0, PT, |R76|, 1.469367938527859385e-39, PT ;  /* 0x001000004c00780b */ /* 0x000fe20003f04200 */
[----:B------:R-:W-:-:S02]  /*d010*/  DFMA R132, R184, R92, -R132 ;  /* 0x0000005cb884722b */ /* 0x000fc40000000884 */
[C---:B------:R-:W-:Y:S02]  /*d020*/  DMUL R86, R116.reuse, R102 ;  /* 0x0000006674567228 */ /* 0x040fe40000000000 */
[C---:B------:R-:W-:Y:S02]  /*d030*/  DMUL R88, R116.reuse, R100 ;  /* 0x0000006474587228 */ /* 0x040fe40000000000 */
[C---:B------:R-:W-:Y:S02]  /*d040*/  DMUL R90, R116.reuse, R106 ;  /* 0x0000006a745a7228 */ /* 0x040fe40000000000 */
[----:B------:R-:W-:Y:S02]  /*d050*/  DMUL R92, R116, R104 ;  /* 0x00000068745c7228 */ /* 0x000fe40000000000 */
[----:B------:R-:W-:Y:S02]  /*d060*/  DFMA R134, R184, R94, R134 ;  /* 0x0000005eb886722b */ /* 0x000fe40000000086 */
[----:B------:R-:W-:-:S02]  /*d070*/  DMUL R94, R116, R110 ;  /* 0x0000006e745e7228 */ /* 0x000fc40000000000 */
[----:B------:R-:W-:Y:S02]  /*d080*/  DMUL R116, R116, R108 ;  /* 0x0000006c74747228 */ /* 0x000fe40000000000 */
[C---:B------:R-:W-:Y:S02]  /*d090*/  DFMA R86, R184.reuse, R100, -R86 ;  /* 0x00000064b856722b */ /* 0x040fe40000000856 */
[C---:B------:R-:W-:Y:S02]  /*d0a0*/  DFMA R188, R184.reuse, R102, R88 ;  /* 0x00000066b8bc722b */ /* 0x040fe40000000058 */
[C---:B------:R-:W-:Y:S02]  /*d0b0*/  DFMA R190, R184.reuse, R104, -R90 ;  /* 0x00000068b8be722b */ /* 0x040fe4000000085a */
[C---:B------:R-:W-:Y:S02]  /*d0c0*/  DFMA R192, R184.reuse, R106, R92 ;  /* 0x0000006ab8c0722b */ /* 0x040fe4000000005c */
[----:B------:R-:W-:-:S02]  /*d0d0*/  DFMA R108, R184, R108, -R94 ;  /* 0x0000006cb86c722b */ /* 0x000fc4000000085e */
[----:B------:R-:W-:Y:S02]  /*d0e0*/  DFMA R110, R184, R110, R116 ;  /* 0x0000006eb86e722b */ /* 0x000fe40000000074 */
[----:B------:R-:W-:Y:S02]  /*d0f0*/  DADD R88, RZ, R118 ;  /* 0x00000000ff587229 */ /* 0x000fe40000000076 */
[----:B------:R-:W-:Y:S02]  /*d100*/  DADD R90, RZ, R120 ;  /* 0x00000000ff5a7229 */ /* 0x000fe40000000078 */
[----:B------:R-:W-:Y:S02]  /*d110*/  DADD R92, RZ, R122 ;  /* 0x00000000ff5c7229 */ /* 0x000fe4000000007a */
[----:B------:R-:W-:Y:S02]  /*d120*/  DADD R94, RZ, R124 ;  /* 0x00000000ff5e7229 */ /* 0x000fe4000000007c */
[----:B------:R-:W-:-:S02]  /*d130*/  DADD R98, RZ, R78 ;  /* 0x00000000ff627229 */ /* 0x000fc4000000004e */
[----:B------:R-:W-:Y:S02]  /*d140*/  DADD R100, RZ, R80 ;  /* 0x00000000ff647229 */ /* 0x000fe40000000050 */
        /* <DEDUP_REMOVED lines=8> */
[----:B------:R-:W-:Y:S01]  /*d1d0*/  DADD R192, RZ, R192 ;  /* 0x00000000ffc07229 */ /* 0x000fe200000000c0 */
[----:B------:R-:W-:Y:S10]  /*d1e0*/  @P0 BRA P1, `(.L_x_187) ;  /* 0x0000000000180947 */ /* 0x000ff40000800000 */
[----:B------:R-:W-:Y:S01]  /*d1f0*/  MOV R116, R114 ;  /* 0x0000007200747202 */ /* 0x000fe20000000f00 */
[----:B------:R-:W-:Y:S01]  /*d200*/  IMAD.MOV.U32 R114, RZ, RZ, R180 ;  /* 0x000000ffff727224 */ /* 0x000fe200078e00b4 */
[----:B------:R-:W-:Y:S01]  /*d210*/  MOV R112, 0xd240 ;  /* 0x0000d24000707802 */ /* 0x000fe20000000f00 */
[----:B------:R-:W-:-:S07]  /*d220*/  IMAD.MOV.U32 R113, RZ, RZ, R181 ;  /* 0x000000ffff717224 */ /* 0x000fce00078e00b5 */
[----:B------:R-:W-:Y:S05]  /*d230*/  CALL.REL.NOINC `($__internal_0_$__cuda_sm20_div_rn_f64_full) ;  /* 0x0000002c00907944 */ /* 0x000fea0003c00000 */
[----:B------:R-:W-:-:S07]  /*d240*/  IMAD.MOV.U32 R112, RZ, RZ, R114 ;  /* 0x000000ffff707224 */ /* 0x000fce00078e0072 */
.L_x_187:
[----:B------:R-:W-:Y:S05]  /*d250*/  BSYNC.RECONVERGENT B2 ;  /* 0x0000000000027941 */ /* 0x000fea0003800200 */
.L_x_186:
[----:B------:R-:W-:Y:S01]  /*d260*/  DSETP.NEU.AND P5, PT, |R112|, +INF , PT ;  /* 0x7ff000007000742a */ /* 0x000fe20003fad200 */
[----:B------:R-:W-:-:S13]  /*d270*/  BSSY.RECONVERGENT B3, `(.L_x_188) ;  /* 0x000001c000037945 */ /* 0x000fda0003800200 */
[----:B------:R-:W-:Y:S05]  /*d280*/  @!P5 BRA `(.L_x_189) ;  /* 0x000000000060d947 */ /* 0x000fea0003800000 */
        /* <DEDUP_REMOVED lines=21> */
.L_x_191:
[----:B------:R-:W-:Y:S05]  /*d3e0*/  BSYNC.RECONVERGENT B4 ;  /* 0x0000000000047941 */ /* 0x000fea0003800200 */
.L_x_190:
[----:B------:R-:W-:Y:S01]  /*d3f0*/  VIADD R122, R114, 0x1 ;  /* 0x00000001727a7836 */ /* 0x000fe20000000000 */
[----:B------:R-:W-:Y:S06]  /*d400*/  BRA `(.L_x_192) ;  /* 0x0000000000087947 */ /* 0x000fec0003800000 */
.L_x_189:
[----:B------:R-:W-:Y:S01]  /*d410*/  DMUL R116, RZ, R112 ;  /* 0x00000070ff747228 */ /* 0x000fe20000000000 */
[----:B------:R-:W-:-:S10]  /*d420*/  IMAD.MOV.U32 R122, RZ, RZ, 0x1 ;  /* 0x00000001ff7a7424 */ /* 0x000fd400078e00ff */
.L_x_192:
[----:B------:R-:W-:Y:S05]  /*d430*/  BSYNC.RECONVERGENT B3 ;  /* 0x0000000000037941 */ /* 0x000fea0003800200 */
.L_x_188:
[----:B------:R-:W0:Y:S01]  /*d440*/  LDCU.64 UR4, c[0x4][0x8] ;  /* 0x01000100ff0477ac */ /* 0x000e220008000a00 */
[----:B------:R-:W-:-:S04]  /*d450*/  SHF.L.U32 R76, R122, 0x6, RZ ;  /* 0x000000067a4c7819 */ /* 0x000fc800000006ff */
        /* <DEDUP_REMOVED lines=8> */
[----:B------:R-:W-:Y:S01]  /*d4e0*/  BSSY.RECONVERGENT B3, `(.L_x_193) ;  /* 0x000002d000037945 */ /* 0x000fe20003800200 */
[----:B------:R-:W-:Y:S01]  /*d4f0*/  IMAD.MOV.U32 R121, RZ, RZ, 0x3da8ff83 ;  /* 0x3da8ff83ff797424 */ /* 0x000fe200078e00ff */
[----:B------:R-:W-:Y:S01]  /*d500*/  ISETP.NE.U32.AND P0, PT, R118, 0x1, PT ;  /* 0x000000017600780c */ /* 0x000fe20003f05070 */
[----:B------:R-:W-:-:S03]  /*d510*/  DMUL R118, R116, R116 ;  /* 0x0000007474767228 */ /* 0x000fc60000000000 */
[----:B------:R-:W-:Y:S02]  /*d520*/  FSEL R120, R120, -8.06006814911005101289e+34, !P0 ;  /* 0xf9785eba78787808 */ /* 0x000fe40004000000 */
        /* <DEDUP_REMOVED lines=36> */
[----:B------:R-:W-:Y:S01]  /*d770*/  IMAD.MOV.U32 R120, RZ, RZ, R114 ;  /* 0x000000ffff787224 */ /* 0x000fe200078e0072 */
[----:B------:R-:W-:Y:S06]  /*d780*/  BRA `(.L_x_195) ;  /* 0x0000000000087947 */ /* 0x000fec0003800000 */
.L_x_194:
[----:B------:R-:W-:Y:S01]  /*d790*/  DMUL R116, RZ, R112 ;  /* 0x00000070ff747228 */ /* 0x000fe20000000000 */
[----:B------:R-:W-:-:S10]  /*d7a0*/  IMAD.MOV.U32 R120, RZ, RZ, RZ ;  /* 0x000000ffff787224 */ /* 0x000fd400078e00ff */
.L_x_195:
[----:B------:R-:W-:Y:S05]  /*d7b0*/  BSYNC.RECONVERGENT B3 ;  /* 0x0000000000037941 */ /* 0x000fea0003800200 */
.L_x_193:
        /* <DEDUP_REMOVED lines=15> */
[----:B------:R-:W-:Y:S01]  /*d8b0*/  DADD R108, RZ, R108 ;  /* 0x00000000ff6c7229 */ /* 0x000fe2000000006c */
[----:B------:R-:W-:Y:S01]  /*d8c0*/  FSEL R118, R118, -8.06006814911005101289e+34, !P0 ;  /* 0xf9785eba76767808 */ /* 0x000fe20004000000 */
[----:B------:R-:W-:Y:S01]  /*d8d0*/  DADD R110, RZ, R110 ;  /* 0x00000000ff6e7229 */ /* 0x000fe2000000006e */
[----:B------:R-:W-:Y:S01]  /*d8e0*/  FSEL R119, -R119, 0.11223486810922622681, !P0 ;  /* 0x3de5db6577777808 */ /* 0x000fe20004000100 */
[----:B------:R-:W-:Y:S05]  /*d8f0*/  BSSY.RECONVERGENT B2, `(.L_x_196) ;  /* 0x000005b000027945 */ /* 0x000fea0003800200 */
[----:B--2---:R-:W-:-:S08]  /*d900*/  DFMA R76, R114, R118, R76 ;  /* 0x00000076724c722b */ /* 0x004fd0000000004c */
[----:B------:R-:W-:Y:S01]  /*d910*/  DFMA R76, R114, R76, R78 ;  /* 0x0000004c724c722b */ /* 0x000fe2000000004e */
[----:B------:R-:W0:Y:S01]  /*d920*/  MUFU.RCP64H R79, R181 ;  /* 0x000000b5004f7308 */ /* 0x000e220000001800 */
[----:B------:R-:W-:-:S06]  /*d930*/  MOV R78, 0x1 ;  /* 0x00000001004e7802 */ /* 0x000fcc0000000f00 */
[----:B---3--:R-:W-:-:S08]  /*d940*/  DFMA R76, R114, R76, R80 ;  /* 0x0000004c724c722b */ /* 0x008fd00000000050 */
[----:B------:R-:W-:Y:S02]  /*d950*/  DFMA R76, R114, R76, R82 ;  /* 0x0000004c724c722b */ /* 0x000fe40000000052 */
[----:B0-----:R-:W-:-:S06]  /*d960*/  DFMA R80, -R180, R78, 1 ;  /* 0x3ff00000b450742b */ /* 0x001fcc000000014e */
[----:B----4-:R-:W-:Y:S02]  /*d970*/  DFMA R76, R114, R76, R84 ;  /* 0x0000004c724c722b */ /* 0x010fe40000000054 */
[----:B------:R-:W-:-:S06]  /*d980*/  DFMA R80, R80, R80, R80 ;  /* 0x000000505050722b */ /* 0x000fcc0000000050 */
[----:B------:R-:W-:Y:S02]  /*d990*/  DFMA R76, R114, R76, R86 ;  /* 0x0000004c724c722b */ /* 0x000fe40000000056 */
[----:B------:R-:W-:-:S06]  /*d9a0*/  DFMA R80, R78, R80, R78 ;  /* 0x000000504e50722b */ /* 0x000fcc000000004e */
[----:B------:R-:W-:Y:S02]  /*d9b0*/  DFMA R116, R76, R116, R116 ;  /* 0x000000744c74722b */ /* 0x000fe40000000074 */
[----:B------:R-:W-:Y:S02]  /*d9c0*/  DFMA R76, R114, R76, 1 ;  /* 0x3ff00000724c742b */ /* 0x000fe4000000004c */
[----:B------:R-:W-:Y:S02]  /*d9d0*/  DMUL R114, R136, -UR4 ;  /* 0x8000000488727c28 */ /* 0x000fe40008000000 */
[----:B------:R-:W-:-:S06]  /*d9e0*/  DFMA R78, -R180, R80, 1 ;  /* 0x3ff00000b44e742b */ /* 0x000fcc0000000150 */
[----:B------:R-:W-:Y:S01]  /*d9f0*/  FSEL R76, R76, R116, !P0 ;  /* 0x000000744c4c7208 */ /* 0x000fe20004000000 */
[----:B------:R-:W-:Y:S01]  /*da00*/  DMUL R114, R114, R74 ;  /* 0x0000004a72727228 */ /* 0x000fe20000000000 */
[----:B------:R-:W-:Y:S01]  /*da10*/  FSEL R77, R77, R117, !P0 ;  /* 0x000000754d4d7208 */ /* 0x000fe20004000000 */
[----:B------:R-:W-:Y:S01]  /*da20*/  DFMA R86, R80, R78, R80 ;  /* 0x0000004e5056722b */ /* 0x000fe20000000050 */
[----:B------:R-:W-:-:S04]  /*da30*/  LOP3.LUT P0, RZ, R120, 0x2, RZ, 0xc0, !PT ;  /* 0x0000000278ff7812 */ /* 0x000fc8000780c0ff */
[----:B------:R-:W-:-:S03]  /*da40*/  DADD R74, RZ, -R76 ;  /* 0x00000000ff4a7229 */ /* 0x000fc6000000084c */
[----:B------:R-:W-:Y:S01]  /*da50*/  DMUL R112, R86, R114 ;  /* 0x0000007256707228 */ /* 0x000fe20000000000 */
[----:B------:R-:W-:-:S06]  /*da60*/  FSETP.GEU.AND P1, PT, |R115|, 6.5827683646048100446e-37, PT ;  /* 0x036000007300780b */ /* 0x000fcc0003f2e200 */
[----:B------:R-:W-:Y:S01]  /*da70*/  FSEL R74, R76, R74, !P0 ;  /* 0x0000004a4c4a7208 */ /* 0x000fe20004000000 */
[----:B------:R-:W-:Y:S01]  /*da80*/  DFMA R84, -R180, R112, R114 ;  /* 0x00000070b454722b */ /* 0x000fe20000000172 */
[----:B------:R-:W-:-:S06]  /*da90*/  FSEL R75, R77, R75, !P0 ;  /* 0x0000004b4d4b7208 */ /* 0x000fcc0004000000 */
[C---:B------:R-:W-:Y:S02]  /*daa0*/  DMUL R78, R74.reuse, R72 ;  /* 0x000000484a4e7228 */ /* 0x040fe40000000000 */
[C---:B------:R-:W-:Y:S02]  /*dab0*/  DMUL R76, R74.reuse, R70 ;  /* 0x000000464a4c7228 */ /* 0x040fe40000000000 */
[----:B------:R-:W-:Y:S02]  /*dac0*/  DMUL R80, R74, R62 ;  /* 0x0000003e4a507228 */ /* 0x000fe40000000000 */
[----:B------:R-:W-:Y:S02]  /*dad0*/  DFMA R112, R86, R84, R112 ;  /* 0x000000545670722b */ /* 0x000fe40000000070 */
[----:B------:R-:W-:Y:S02]  /*dae0*/  DFMA R78, R194, R70, R78 ;  /* 0x00000046c24e722b */ /* 0x000fe4000000004e */
[----:B------:R-:W-:-:S02]  /*daf0*/  DMUL R70, R74, R46 ;  /* 0x0000002e4a467228 */ /* 0x000fc40000000000 */
[----:B------:R-:W-:Y:S02]  /*db00*/  DFMA R76, R194, R72, -R76 ;  /* 0x00000048c24c722b */ /* 0x000fe4000000084c */
[C---:B------:R-:W-:Y:S02]  /*db10*/  DMUL R72, R74.reuse, R48 ;  /* 0x000000304a487228 */ /* 0x040fe40000000000 */
[----:B------:R-:W-:Y:S02]  /*db20*/  DMUL R82, R74, R64 ;  /* 0x000000404a527228 */ /* 0x000fe40000000000 */
[C---:B------:R-:W-:Y:S02]  /*db30*/  DFMA R70, R194.reuse, R48, -R70 ;  /* 0x00000030c246722b */ /* 0x040fe40000000846 */
[----:B------:R-:W-:Y:S02]  /*db40*/  DFMA R80, R194, R64, -R80 ;  /* 0x00000040c250722b */ /* 0x000fe40000000850 */
[----:B------:R-:W-:-:S02]  /*db50*/  DMUL R48, R74, R16 ;  /* 0x000000104a307228 */ /* 0x000fc40000000000 */
[C---:B------:R-:W-:Y:S02]  /*db60*/  DMUL R64, R74.reuse, R56 ;  /* 0x000000384a407228 */ /* 0x040fe40000000000 */
[C---:B------:R-:W-:Y:S02]  /*db70*/  DMUL R84, R74.reuse, R38 ;  /* 0x000000264a547228 */ /* 0x040fe40000000000 */
[C---:B------:R-:W-:Y:S02]  /*db80*/  DMUL R86, R74.reuse, R40 ;  /* 0x000000284a567228 */ /* 0x040fe40000000000 */
[----:B------:R-:W-:Y:S02]  /*db90*/  DMUL R116, R74, R30 ;  /* 0x0000001e4a747228 */ /* 0x000fe40000000000 */
[C---:B------:R-:W-:Y:S02]  /*dba0*/  DFMA R72, R194.reuse, R46, R72 ;  /* 0x0000002ec248722b */ /* 0x040fe40000000048 */
[----:B------:R-:W-:-:S02]  /*dbb0*/  DFMA R82, R194, R62, R82 ;  /* 0x0000003ec252722b */ /* 0x000fc40000000052 */
[-C--:B------:R-:W-:Y:S02]  /*dbc0*/  DMUL R46, R74, R14.reuse ;  /* 0x0000000e4a2e7228 */ /* 0x080fe40000000000 */
[----:B------:R-:W-:Y:S02]  /*dbd0*/  DFMA R48, R194, R14, R48 ;  /* 0x0000000ec230722b */ /* 0x000fe40000000030 */
[-C--:B------:R-:W-:Y:S01]  /*dbe0*/  DMUL R62, R74, R54.reuse ;  /* 0x000000364a3e7228 */ /* 0x080fe20000000000 */
        /* <DEDUP_REMOVED lines=9> */
[C---:B------:R-:W-:Y:S02]  /*dc80*/  DMUL R54, R74.reuse, R6 ;  /* 0x000000064a367228 */ /* 0x040fe40000000000 */
[----:B------:R-:W-:Y:S02]  /*dc90*/  DMUL R74, R74, R8 ;  /* 0x000000084a4a7228 */ /* 0x000fe40000000000 */
[----:B------:R-:W-:-:S02]  /*dca0*/  DFMA R62, R194, R56, -R62 ;  /* 0x00000038c23e722b */ /* 0x000fc4000000083e */
[C---:B------:R-:W-:Y:S02]  /*dcb0*/  DFMA R32, R194.reuse, R30, R32 ;  /* 0x0000001ec220722b */ /* 0x040fe40000000020 */
[C---:B------:R-:W-:Y:S02]  /*dcc0*/  DFMA R38, R194.reuse, R24, -R38 ;  /* 0x00000018c226722b */ /* 0x040fe40000000826 */
[C---:B------:R-:W-:Y:S02]  /*dcd0*/  DFMA R40, R194.reuse, R22, R40 ;  /* 0x00000016c228722b */ /* 0x040fe40000000028 */
[C---:B------:R-:W-:Y:S02]  /*dce0*/  DFMA R46, R194.reuse, R16, -R46 ;  /* 0x00000010c22e722b */ /* 0x040fe4000000082e */
[C---:B------:R-:W-:Y:S02]  /*dcf0*/  DFMA R8, R194.reuse, R8, -R54 ;  /* 0x00000008c208722b */ /* 0x040fe40000000836 */
[----:B------:R-:W-:-:S02]  /*dd00*/  DFMA R6, R194, R6, R74 ;  /* 0x00000006c206722b */ /* 0x000fc4000000004a */
[----:B------:R-:W-:Y:S02]  /*dd10*/  DADD R88, R88, R76 ;  /* 0x0000000058587229 */ /* 0x000fe4000000004c */
[----:B------:R-:W-:Y:S02]  /*dd20*/  DADD R90, R90, R78 ;  /* 0x000000005a5a7229 */ /* 0x000fe4000000004e */
[----:B------:R-:W-:Y:S02]  /*dd30*/  DADD R92, R92, R80 ;  /* 0x000000005c5c7229 */ /* 0x000fe40000000050 */
[----:B------:R-:W-:Y:S02]  /*dd40*/  DADD R94, R94, R82 ;  /* 0x000000005e5e7229 */ /* 0x000fe40000000052 */
[----:B------:R-:W-:Y:S02]  /*dd50*/  DADD R96, R96, R62 ;  /* 0x0000000060607229 */ /* 0x000fe4000000003e */
[----:B------:R-:W-:-:S02]  /*dd60*/  DADD R98, R98, R64 ;  /* 0x0000000062627229 */ /* 0x000fc40000000040 */
        /* <DEDUP_REMOVED lines=18> */
[----:B------:R-:W-:-:S07]  /*de90*/  MOV R112, R114 ;  /* 0x0000007200707202 */ /* 0x000fce0000000f00 */
.L_x_197:
[----:B------:R-:W-:Y:S05]  /*dea0*/  BSYNC.RECONVERGENT B2 ;  /* 0x0000000000027941 */ /* 0x000fea0003800200 */
.L_x_196:
[----:B------:R-:W-:Y:S01]  /*deb0*/  DADD R16, RZ, R112 ;  /* 0x00000000ff107229 */ /* 0x000fe20000000070 */
[----:B------:R-:W-:Y:S07]  /*dec0*/  BSSY.RECONVERGENT B3, `(.L_x_198) ;  /* 0x000001f000037945 */ /* 0x000fee0003800200 */
[----:B------:R-:W-:-:S14]  /*ded0*/  DSETP.NEU.AND P5, PT, |R16|, +INF , PT ;  /* 0x7ff000001000742a */ /* 0x000fdc0003fad200 */
        /* <DEDUP_REMOVED lines=22> */
[----:B------:R-:W-:Y:S01]  /*e040*/  IMAD.MOV.U32 R22, RZ, RZ, R116 ;  /* 0x000000ffff167224 */ /* 0x000fe200078e0074 */
[----:B------:R-:W-:-:S07]  /*e050*/  MOV R23, R117 ;  /* 0x0000007500177202 */ /* 0x000fce0000000f00 */
.L_x_201:
[----:B------:R-:W-:Y:S05]  /*e060*/  BSYNC.RECONVERGENT B4 ;  /* 0x0000000000047941 */ /* 0x000fea0003800200 */
.L_x_200:
[----:B------:R-:W-:Y:S01]  /*e070*/  VIADD R114, R114, 0x1 ;  /* 0x0000000172727836 */ /* 0x000fe20000000000 */
[----:B------:R-:W-:Y:S06]  /*e080*/  BRA `(.L_x_202) ;  /* 0x0000000000087947 */ /* 0x000fec0003800000 */
.L_x_199:
[----:B------:R-:W-:Y:S01]  /*e090*/  DMUL R22, RZ, R16 ;  /* 0x00000010ff167228 */ /* 0x000fe20000000000 */
[----:B------:R-:W-:-:S10]  /*e0a0*/  IMAD.MOV.U32 R114, RZ, RZ, 0x1 ;  /* 0x00000001ff727424 */ /* 0x000fd400078e00ff */
.L_x_202:
[----:B------:R-:W-:Y:S05]  /*e0b0*/  BSYNC.RECONVERGENT B3 ;  /* 0x0000000000037941 */ /* 0x000fea0003800200 */
.L_x_198:
        /* <DEDUP_REMOVED lines=51> */
[----:B------:R-:W-:Y:S05]  /*e3f0*/  BRA `(.L_x_205) ;  /* 0x0000000000087947 */ /* 0x000fea0003800000 */
.L_x_204:
[----:B------:R-:W-:Y:S01]  /*e400*/  DMUL R116, RZ, R16 ;  /* 0x00000010ff747228 */ /* 0x000fe20000000000 */
[----:B------:R-:W-:-:S10]  /*e410*/  IMAD.MOV.U32 R114, RZ, RZ, RZ ;  /* 0x000000ffff727224 */ /* 0x000fd400078e00ff */
.L_x_205:
[----:B------:R-:W-:Y:S05]  /*e420*/  BSYNC.RECONVERGENT B3 ;  /* 0x0000000000037941 */ /* 0x000fea0003800200 */
.L_x_203:
[----:B------:R-:W0:Y:S01]  /*e430*/  LDCU.64 UR4, c[0x4][0x8] ;  /* 0x01000100ff0477ac */ /* 0x000e220008000a00 */
[C---:B------:R-:W-:Y:S01]  /*e440*/  IMAD.SHL.U32 R16, R114.reuse, 0x40, RZ ;  /* 0x0000004072107824 */ /* 0x040fe200078e00ff */
[----:B------:R-:W-:Y:S01]  /*e450*/  LOP3.LUT R22, R114, 0x1, RZ, 0xc0, !PT ;  /* 0x0000000172167812 */ /* 0x000fe200078ec0ff */
[----:B------:R-:W-:Y:S01]  /*e460*/  IMAD.MOV.U32 R25, RZ, RZ, 0x3da8ff83 ;  /* 0x3da8ff83ff197424 */ /* 0x000fe200078e00ff */
[----:B------:R-:W-:Y:S01]  /*e470*/  MOV R24, 0x20fd8164 ;  /* 0x20fd816400187802 */ /* 0x000fe20000000f00 */
[----:B------:R1:W-:Y:S01]  /*e480*/  STL.128 [R1+0x170], RZ ;  /* 0x000170ff01007387 */ /* 0x0003e20000100c00 */
[----:B------:R-:W-:Y:S01]  /*e490*/  LOP3.LUT R16, R16, 0x40, RZ, 0xc0, !PT ;  /* 0x0000004010107812 */ /* 0x000fe200078ec0ff */
[----:B------:R-:W2:Y:S02]  /*e4a0*/  LDCU.64 UR26, c[0x3][0xd8] ;  /* 0x00c01b00ff1a77ac */ /* 0x000ea40008000a00 */
[----:B------:R1:W-:Y:S01]  /*e4b0*/  STL.128 [R1+0x180], RZ ;  /* 0x000180ff01007387 */ /* 0x0003e20000100c00 */
[----:B------:R-:W3:Y:S03]  /*e4c0*/  LDCU.64 UR28, c[0x3][0xe8] ;  /* 0x00c01d00ff1c77ac */ /* 0x000ee60008000a00 */
[----:B------:R1:W-:Y:S01]  /*e4d0*/  STL.128 [R1+0x190], RZ ;  /* 0x000190ff01007387 */ /* 0x0003e20000100c00 */
[----:B------:R-:W4:Y:S01]  /*e4e0*/  LDCU.64 UR30, c[0x3][0xf8] ;  /* 0x00c01f00ff1e77ac */ /* 0x000f220008000a00 */
[----:B0-----:R-:W-:-:S02]  /*e4f0*/  IADD3 R16, P0, PT, R16, UR4, RZ ;  /* 0x0000000410107c10 */ /* 0x001fc4000ff1e0ff */
[----:B------:R1:W-:Y:S01]  /*e500*/  STL.128 [R1+0x1a0], RZ ;  /* 0x0001a0ff01007387 */ /* 0x0003e20000100c00 */
[----:B------:R-:W0:Y:S02]  /*e510*/  LDCU.64 UR14, c[0x3][0x108] ;  /* 0x00c02100ff0e77ac */ /* 0x000e240008000a00 */
[----:B------:R-:W-:Y:S01]  /*e520*/  IMAD.X R17, RZ, RZ, UR5, P0 ;  /* 0x00000005ff117e24 */ /* 0x000fe200080e06ff */
[----:B------:R1:W-:Y:S01]  /*e530*/  STL.128 [R1+0x1b0], RZ ;  /* 0x0001b0ff01007387 */ /* 0x0003e20000100c00 */
[----:B------:R-:W0:Y:S03]  /*e540*/  LDCU.64 UR16, c[0x3][0x118] ;  /* 0x00c02300ff1077ac */ /* 0x000e260008000a00 */
[----:B------:R-:W5:Y:S01]  /*e550*/  LDG.E.128.CONSTANT R72, desc[UR6][R16.64] ;  /* 0x0000000610487981 */ /* 0x000f62000c1e9d00 */
[----:B------:R-:W0:Y:S03]  /*e560*/  LDCU.64 UR18, c[0x3][0x128] ;  /* 0x00c02500ff1277ac */ /* 0x000e260008000a00 */
[----:B------:R-:W2:Y:S01]  /*e570*/  LDG.E.128.CONSTANT R76, desc[UR6][R16.64+0x10] ;  /* 0x00001006104c7981 */ /* 0x000ea2000c1e9d00 */
[----:B------:R-:W0:Y:S03]  /*e580*/  LDCU.64 UR20, c[0x3][0x138] ;  /* 0x00c02700ff1477ac */ /* 0x000e260008000a00 */
[----:B------:R-:W3:Y:S01]  /*e590*/  LDG.E.128.CONSTANT R80, desc[UR6][R16.64+0x20] ;  /* 0x0000200610507981 */ /* 0x000ee2000c1e9d00 */
[----:B------:R-:W-:Y:S01]  /*e5a0*/  ISETP.NE.U32.AND P0, PT, R22, 0x1, PT ;  /* 0x000000011600780c */ /* 0x000fe20003f05070 */
[----:B------:R-:W-:Y:S01]  /*e5b0*/  DMUL R22, R116, R116 ;  /* 0x0000007474167228 */ /* 0x000fe20000000000 */
[----:B------:R-:W-:Y:S01]  /*e5c0*/  VIADD R126, R1, 0x180 ;  /* 0x00000180017e7836 */ /* 0x000fe20000000000 */
[----:B------:R1:W-:Y:S01]  /*e5d0*/  STL.128 [R1+0x1c0], RZ ;  /* 0x0001c0ff01007387 */ /* 0x0003e20000100c00 */
[----:B------:R-:W-:Y:S01]  /*e5e0*/  FSEL R24, R24, -8.06006814911005101289e+34, !P0 ;  /* 0xf9785eba18187808 */ /* 0x000fe20004000000 */
[----:B------:R-:W0:Y:S01]  /*e5f0*/  LDCU.64 UR22, c[0x3][0x148] ;  /* 0x00c02900ff1677ac */ /* 0x000e220008000a00 */
[----:B------:R-:W-:Y:S01]  /*e600*/  FSEL R25, -R25, 0.11223486810922622681, !P0 ;  /* 0x3de5db6519197808 */ /* 0x000fe20004000100 */
[----:B------:R1:W-:Y:S01]  /*e610*/  STL.128 [R1+0x1d0], RZ ;  /* 0x0001d0ff01007387 */ /* 0x0003e20000100c00 */
[----:B------:R-:W0:Y:S03]  /*e620*/  LDCU.64 UR24, c[0x3][0x158] ;  /* 0x00c02b00ff1877ac */ /* 0x000e260008000a00 */
[----:B------:R1:W-:Y:S01]  /*e630*/  STL.128 [R1+0x1e0], RZ ;  /* 0x0001e0ff01007387 */ /* 0x0003e20000100c00 */
[----:B------:R-:W-:Y:S01]  /*e640*/  UMOV UR5, 0xf0 ;  /* 0x000000f000057882 */ /* 0x000fe20000000000 */
[----:B------:R-:W-:-:S02]  /*e650*/  UMOV UR4, URZ ;  /* 0x000000ff00047c82 */ /* 0x000fc40008000000 */
[----:B------:R1:W-:Y:S01]  /*e660*/  STL.128 [R1+0x1f0], RZ ;  /* 0x0001f0ff01007387 */ /* 0x0003e20000100c00 */
[----:B-----5:R-:W-:-:S08]  /*e670*/  DFMA R72, R22, R24, R72 ;  /* 0x000000181648722b */ /* 0x020fd00000000048 */
[----:B------:R-:W-:-:S08]  /*e680*/  DFMA R72, R22, R72, R74 ;  /* 0x000000481648722b */ /* 0x000fd0000000004a */
[----:B--2---:R-:W-:-:S08]  /*e690*/  DFMA R72, R22, R72, R76 ;  /* 0x000000481648722b */ /* 0x004fd0000000004c */
[----:B------:R-:W-:-:S08]  /*e6a0*/  DFMA R72, R22, R72, R78 ;  /* 0x000000481648722b */ /* 0x000fd0000000004e */
[----:B---3--:R-:W-:-:S08]  /*e6b0*/  DFMA R72, R22, R72, R80 ;  /* 0x000000481648722b */ /* 0x008fd00000000050 */
        /* <DEDUP_REMOVED lines=8> */
[----:B------:R-:W-:-:S06]  /*e740*/  FSEL R17, R23, R17, !P0 ;  /* 0x0000001117117208 */ /* 0x000fcc0004000000 */
[C---:B------:R-:W-:Y:S02]  /*e750*/  DMUL R32, R16.reuse, R60 ;  /* 0x0000003c10207228 */ /* 0x040fe40000000000 */
[C---:B------:R-:W-:Y:S02]  /*e760*/  DMUL R30, R16.reuse, R58 ;  /* 0x0000003a101e7228 */ /* 0x040fe40000000000 */
[C---:B------:R-:W-:Y:S02]  /*e770*/  DMUL R40, R16.reuse, R52 ;  /* 0x0000003410287228 */ /* 0x040fe40000000000 */
[----:B------:R-:W-:Y:S02]  /*e780*/  DMUL R46, R16, R42 ;  /* 0x0000002a102e7228 */ /* 0x000fe40000000000 */
[----:B------:R-:W-:Y:S02]  /*e790*/  DFMA R32, R14, R58, R32 ;  /* 0x0000003a0e20722b */ /* 0x000fe40000000020 */
[----:B------:R-:W-:-:S02]  /*e7a0*/  DMUL R48, R16, R44 ;  /* 0x0000002c10307228 */ /* 0x000fc40000000000 */
[C---:B------:R-:W-:Y:S02]  /*e7b0*/  DMUL R54, R16.reuse, R34 ;  /* 0x0000002210367228 */ /* 0x040fe40000000000 */
[C---:B------:R-:W-:Y:S02]  /*e7c0*/  DMUL R56, R16.reuse, R36 ;  /* 0x0000002410387228 */ /* 0x040fe40000000000 */
[C---:B------:R-:W-:Y:S02]  /*e7d0*/  DMUL R58, R16.reuse, R26 ;  /* 0x0000001a103a7228 */ /* 0x040fe40000000000 */
[-C--:B------:R-:W-:Y:S02]  /*e7e0*/  DMUL R38, R16, R50.reuse ;  /* 0x0000003210267228 */ /* 0x080fe40000000000 */
[C---:B------:R-:W-:Y:S02]  /*e7f0*/  DFMA R40, R14.reuse, R50, R40 ;  /* 0x000000320e28722b */ /* 0x040fe40000000028 */
[----:B------:R-:W-:-:S02]  /*e800*/  DFMA R46, R14, R44, -R46 ;  /* 0x0000002c0e2e722b */ /* 0x000fc4000000082e */
[C---:B------:R-:W-:Y:S02]  /*e810*/  DFMA R48, R14.reuse, R42, R48 ;  /* 0x0000002a0e30722b */ /* 0x040fe40000000030 */
[C---:B------:R-:W-:Y:S02]  /*e820*/  DFMA R54, R14.reuse, R36, -R54 ;  /* 0x000000240e36722b */ /* 0x040fe40000000836 */
[C---:B------:R-:W-:Y:S02]  /*e830*/  DFMA R56, R14.reuse, R34, R56 ;  /* 0x000000220e38722b */ /* 0x040fe40000000038 */
[----:B------:R-:W-:Y:S02]  /*e840*/  DFMA R58, R14, R28, -R58 ;  /* 0x0000001c0e3a722b */ /* 0x000fe4000000083a */
[C---:B------:R-:W-:Y:S02]  /*e850*/  DMUL R22, R16.reuse, R66 ;  /* 0x0000004210167228 */ /* 0x040fe40000000000 */
[----:B------:R-:W-:-:S02]  /*e860*/  DMUL R24, R16, R68 ;  /* 0x0000004410187228 */ /* 0x000fc40000000000 */
[C---:B------:R-:W-:Y:S02]  /*e870*/  DMUL R28, R16.reuse, R28 ;  /* 0x0000001c101c7228 */ /* 0x040fe40000000000 */
[C---:B------:R-:W-:Y:S02]  /*e880*/  DMUL R34, R16.reuse, R18 ;  /* 0x0000001210227228 */ /* 0x040fe40000000000 */
[C---:B------:R-:W-:Y:S02]  /*e890*/  DMUL R36, R16.reuse, R20 ;  /* 0x0000001410247228 */ /* 0x040fe40000000000 */
[C---:B------:R-:W-:Y:S02]  /*e8a0*/  DMUL R42, R16.reuse, R10 ;  /* 0x0000000a102a7228 */ /* 0x040fe40000000000 */
[C---:B------:R-:W-:Y:S02]  /*e8b0*/  DMUL R44, R16.reuse, R12 ;  /* 0x0000000c102c7228 */ /* 0x040fe40000000000 */
[----:B------:R-:W-:-:S02]  /*e8c0*/  DMUL R50, R16, R2 ;  /* 0x0000000210327228 */ /* 0x000fc40000000000 */
[----:B------:R-:W-:Y:S02]  /*e8d0*/  DMUL R16, R16, R4 ;  /* 0x0000000410107228 */ /* 0x000fe40000000000 */
[C---:B------:R-:W-:Y:S02]  /*e8e0*/  DFMA R22, R14.reuse, R68, -R22 ;  /* 0x000000440e16722b */ /* 0x040fe40000000816 */
[C---:B------:R-:W-:Y:S02]  /*e8f0*/  DFMA R24, R14.reuse, R66, R24 ;  /* 0x000000420e18722b */ /* 0x040fe40000000018 */
[C---:B------:R-:W-:Y:S02]  /*e900*/  DFMA R30, R14.reuse, R60, -R30 ;  /* 0x0000003c0e1e722b */ /* 0x040fe4000000081e */
[C---:B------:R-:W-:Y:S02]  /*e910*/  DFMA R38, R14.reuse, R52, -R38 ;  /* 0x000000340e26722b */ /* 0x040fe40000000826 */
[----:B------:R-:W-:-:S02]  /*e920*/  DFMA R28, R14, R26, R28 ;  /* 0x0000001a0e1c722b */ /* 0x000fc4000000001c */
[C---:B------:R-:W-:Y:S02]  /*e930*/  DFMA R34, R14.reuse, R20, -R34 ;  /* 0x000000140e22722b */ /* 0x040fe40000000822 */
[C---:B------:R-:W-:Y:S02]  /*e940*/  DFMA R36, R14.reuse, R18, R36 ;  /* 0x000000120e24722b */ /* 0x040fe40000000024 */
[C---:B------:R-:W-:Y:S02]  /*e950*/  DFMA R42, R14.reuse, R12, -R42 ;  /* 0x0000000c0e2a722b */ /* 0x040fe4000000082a */
[C---:B------:R-:W-:Y:S02]  /*e960*/  DFMA R44, R14.reuse, R10, R44 ;  /* 0x0000000a0e2c722b */ /* 0x040fe4000000002c */
        /* <DEDUP_REMOVED lines=19> */
[----:B01--4-:R-:W-:-:S11]  /*eaa0*/  DADD R2, R6, R2 ;  /* 0x0000000006027229 */ /* 0x013fd60000000002 */
.L_x_206:
[----:B------:R-:W2:Y:S04]  /*eab0*/  LDL.128 R12, [R126+-0x10] ;  /* 0xfffff0007e0c7983 */ /* 0x000ea80000100c00 */
[----:B------:R-:W3:Y:S04]  /*eac0*/  LDL.128 R4, [R126] ;  /* 0x000000007e047983 */ /* 0x000ee80000100c00 */
[----:B------:R-:W4:Y:S01]  /*ead0*/  LDL.128 R16, [R126+0x10] ;  /* 0x000010007e107983 */ /* 0x000f220000100c00 */
[----:B------:R-:W0:Y:S01]  /*eae0*/  LDCU.64 UR10, c[0x3][UR5+-0x18] ;  /* 0x00fffd00050a77ac */ /* 0x000e220008000a00 */
[----:B------:R-:W1:Y:S01]  /*eaf0*/  LDCU.64 UR8, c[0x3][UR5+-0x10] ;  /* 0x00fffe00050877ac */ /* 0x000e620008000a00 */
[----:B------:R-:W5:Y:S01]  /*eb00*/  LDCU.64 UR12, c[0x3][UR5+-0x8] ;  /* 0x00ffff00050c77ac */ /* 0x000f620008000a00 */
[----:B------:R-:W-:-:S04]  /*eb10*/  UIADD3 UR4, UPT, UPT, UR4, 0x1, URZ ;  /* 0x0000000104047890 */ /* 0x000fc8000fffe0ff */
[----:B------:R-:W-:Y:S01]  /*eb20*/  UISETP.NE.AND UP0, UPT, UR4, 0x3, UPT ;  /* 0x000000030400788c */ /* 0x000fe2000bf05270 */
[----:B0-----:R-:W-:Y:S02]  /*eb30*/  DMUL R136, R90, UR10 ;  /* 0x0000000a5a887c28 */ /* 0x001fe40008000000 */
[----:B------:R-:W-:Y:S02]  /*eb40*/  DMUL R202, R88, UR10 ;  /* 0x0000000a58ca7c28 */ /* 0x000fe40008000000 */
[----:B-1----:R-:W-:Y:S01]  /*eb50*/  DMUL R22, R176, UR8 ;  /* 0x00000008b0167c28 */ /* 0x002fe20008000000 */
[----:B------:R-:W0:Y:S01]  /*eb60*/  LDCU.64 UR8, c[0x3][UR5] ;  /* 0x00c00000050877ac */ /* 0x000e220008000a00 */
[----:B------:R-:W-:Y:S02]  /*eb70*/  DMUL R116, R94, UR10 ;  /* 0x0000000a5e747c28 */ /* 0x000fe40008000000 */
[-C--:B------:R-:W-:Y:S02]  /*eb80*/  DMUL R10, R156, R136.reuse ;  /* 0x000000889c0a7228 */ /* 0x080fe40000000000 */
[----:B------:R-:W-:-:S02]  /*eb90*/  DMUL R24, R148, R136 ;  /* 0x0000008894187228 */ /* 0x000fc40000000000 */
[----:B------:R-:W-:Y:S02]  /*eba0*/  DMUL R28, R142, R136 ;  /* 0x000000888e1c7228 */ /* 0x000fe40000000000 */
[-C--:B------:R-:W-:Y:S02]  /*ebb0*/  DMUL R20, R88, R22.reuse ;  /* 0x0000001658147228 */ /* 0x080fe40000000000 */
[C---:B------:R-:W-:Y:S02]  /*ebc0*/  DFMA R10, R202.reuse, UR26, R10 ;  /* 0x0000001aca0a7c2b */ /* 0x040fe4000800000a */
[----:B------:R-:W-:Y:S02]  /*ebd0*/  DFMA R26, R202, UR14, R24 ;  /* 0x0000000eca1a7c2b */ /* 0x000fe40008000018 */
[----:B------:R-:W-:Y:S02]  /*ebe0*/  DMUL R134, R90, R22 ;  /* 0x000000165a867228 */ /* 0x000fe40000000000 */
[----:B------:R-:W-:-:S02]  /*ebf0*/  DFMA R30, R202, UR20, R28 ;  /* 0x00000014ca1e7c2b */ /* 0x000fc4000800001c */
[C---:B------:R-:W-:Y:S02]  /*ec00*/  DMUL R24, R20.reuse, UR26 ;  /* 0x0000001a14187c28 */ /* 0x040fe40008000000 */
[C---:B------:R-:W-:Y:S02]  /*ec10*/  DMUL R28, R20.reuse, UR14 ;  /* 0x0000000e141c7c28 */ /* 0x040fe40008000000 */
[----:B------:R-:W-:Y:S02]  /*ec20*/  DMUL R32, R20, UR20 ;  /* 0x0000001414207c28 */ /* 0x000fe40008000000 */
[-C--:B------:R-:W-:Y:S02]  /*ec30*/  DFMA R10, R156, R20.reuse, R10 ;  /* 0x000000149c0a722b */ /* 0x080fe4000000000a */
[-C--:B------:R-:W-:Y:S02]  /*ec40*/  DFMA R26, R148, R20.reuse, R26 ;  /* 0x00000014941a722b */ /* 0x080fe4000000001a */
[----:B------:R-:W-:-:S02]  /*ec50*/  DFMA R30, R142, R20, R30 ;  /* 0x000000148e1e722b */ /* 0x000fc4000000001e */
[-C--:B------:R-:W-:Y:S02]  /*ec60*/  DFMA R24, R156, R134.reuse, R24 ;  /* 0x000000869c18722b */ /* 0x080fe40000000018 */
[-C--:B------:R-:W-:Y:S02]  /*ec70*/  DFMA R28, R148, R134.reuse, R28 ;  /* 0x00000086941c722b */ /* 0x080fe4000000001c */
[----:B------:R-:W-:Y:S02]  /*ec80*/  DFMA R32, R142, R134, R32 ;  /* 0x000000868e20722b */ /* 0x000fe40000000020 */
[C---:B------:R-:W-:Y:S02]  /*ec90*/  DFMA R112, -R134.reuse, UR26, R10 ;  /* 0x0000001a86707c2b */ /* 0x040fe4000800010a */
[C---:B------:R-:W-:Y:S02]  /*eca0*/  DFMA R194, -R134.reuse, UR14, R26 ;  /* 0x0000000e86c27c2b */ /* 0x040fe4000800011a */
[----:B------:R-:W-:-:S02]  /*ecb0*/  DFMA R134, -R134, UR20, R30 ;  /* 0x0000001486867c2b */ /* 0x000fc4000800011e */
[----:B------:R-:W-:Y:S02]  /*ecc0*/  DFMA R10, R136, UR26, R24 ;  /* 0x0000001a880a7c2b */ /* 0x000fe40008000018 */
[----:B-----5:R-:W-:Y:S02]  /*ecd0*/  DMUL R68, R102, UR12 ;  /* 0x0000000c66447c28 */ /* 0x020fe40008000000 */
[----:B------:R-:W-:Y:S02]  /*ece0*/  DMUL R200, R92, UR10 ;  /* 0x0000000a5cc87c28 */ /* 0x000fe40008000000 */
[-C--:B------:R-:W-:Y:S02]  /*ecf0*/  DMUL R24, R158, R116.reuse ;  /* 0x000000749e187228 */ /* 0x080fe40000000000 */
[-C--:B------:R-:W-:Y:S02]  /*ed00*/  DMUL R30, R146, R116.reuse ;  /* 0x00000074921e7228 */ /* 0x080fe40000000000 */
[----:B------:R-:W-:-:S02]  /*ed10*/  DMUL R38, R140, R116 ;  /* 0x000000748c267228 */ /* 0x000fc40000000000 */
[----:B0-----:R-:W-:Y:S01]  /*ed20*/  DMUL R20, R176, UR8 ;  /* 0x00000008b0147c28 */ /* 0x001fe20008000000 */
[----:B------:R-:W0:Y:S01]  /*ed30*/  LDCU.64 UR8, c[0x3][UR5+0x10] ;  /* 0x00c00200050877ac */ /* 0x000e220008000a00 */
[----:B------:R-:W-:Y:S02]  /*ed40*/  DFMA R196, R136, UR14, R28 ;  /* 0x0000000e88c47c2b */ /* 0x000fe4000800001c */
[----:B------:R-:W-:Y:S02]  /*ed50*/  DMUL R122, R100, UR12 ;  /* 0x0000000c647a7c28 */ /* 0x000fe40008000000 */
[-C--:B------:R-:W-:Y:S02]  /*ed60*/  DMUL R28, R156, R68.reuse ;  /* 0x000000449c1c7228 */ /* 0x080fe40000000000 */
[-C--:B------:R-:W-:Y:S02]  /*ed70*/  DMUL R36, R148, R68.reuse ;  /* 0x0000004494247228 */ /* 0x080fe40000000000 */
[----:B------:R-:W-:-:S02]  /*ed80*/  DMUL R42, R142, R68 ;  /* 0x000000448e2a7228 */ /* 0x000fc40000000000 */
[----:B------:R-:W-:Y:S02]  /*ed90*/  DFMA R136, R136, UR20, R32 ;  /* 0x0000001488887c2b */ /* 0x000fe40008000020 */
[----:B------:R-:W-:Y:S02]  /*eda0*/  DMUL R26, R92, R22 ;  /* 0x000000165c1a7228 */ /* 0x000fe40000000000 */
[C---:B------:R-:W-:Y:S02]  /*edb0*/  DFMA R24, R200.reuse, UR28, R24 ;  /* 0x0000001cc8187c2b */ /* 0x040fe40008000018 */
[C---:B------:R-:W-:Y:S02]  /*edc0*/  DFMA R34, R200.reuse, UR16, R30 ;  /* 0x00000010c8227c2b */ /* 0x040fe4000800001e */
[----:B------:R-:W-:Y:S02]  /*edd0*/  DFMA R40, R200, UR22, R38 ;  /* 0x00000016c8287c2b */ /* 0x000fe40008000026 */
[----:B------:R-:W-:-:S02]  /*ede0*/  DMUL R32, R100, R20 ;  /* 0x0000001464207228 */ /* 0x000fc40000000000 */
[C---:B------:R-:W-:Y:S02]  /*edf0*/  DFMA R30, R122.reuse, UR26, R28 ;  /* 0x0000001a7a1e7c2b */ /* 0x040fe4000800001c */
[C---:B------:R-:W-:Y:S02]  /*ee00*/  DFMA R38, R122.reuse, UR14, R36 ;  /* 0x0000000e7a267c2b */ /* 0x040fe40008000024 */
[----:B------:R-:W-:Y:S02]  /*ee10*/  DFMA R46, R122, UR20, R42 ;  /* 0x000000147a2e7c2b */ /* 0x000fe4000800002a */
[----:B------:R-:W-:Y:S02]  /*ee20*/  DMUL R114, R94, R22 ;  /* 0x000000165e727228 */ /* 0x000fe40000000000 */
[C---:B------:R-:W-:Y:S02]  /*ee30*/  DMUL R28, R26.reuse, UR28 ;  /* 0x0000001c1a1c7c28 */ /* 0x040fe40008000000 */
[----:B------:R-:W-:-:S02]  /*ee40*/  DMUL R36, R26, UR16 ;  /* 0x000000101a247c28 */ /* 0x000fc40008000000 */
[-C--:B------:R-:W-:Y:S02]  /*ee50*/  DFMA R24, R158, R26.reuse, R24 ;  /* 0x0000001a9e18722b */ /* 0x080fe40000000018 */
[-C--:B------:R-:W-:Y:S02]  /*ee60*/  DFMA R34, R146, R26.reuse, R34 ;  /* 0x0000001a9222722b */ /* 0x080fe40000000022 */
[----:B------:R-:W-:Y:S02]  /*ee70*/  DFMA R42, R140, R26, R40 ;  /* 0x0000001a8c2a722b */ /* 0x000fe40000000028 */
[----:B------:R-:W-:Y:S02]  /*ee80*/  DMUL R44, R26, UR22 ;  /* 0x000000161a2c7c28 */ /* 0x000fe40008000000 */
[----:B------:R-:W-:Y:S02]  /*ee90*/  DMUL R66, R102, R20 ;  /* 0x0000001466427228 */ /* 0x000fe40000000000 */
[----:B------:R-:W-:-:S02]  /*eea0*/  DMUL R26, R32, UR26 ;  /* 0x0000001a201a7c28 */ /* 0x000fc40008000000 */
[----:B------:R-:W-:Y:S02]  /*eeb0*/  DMUL R40, R32, UR14 ;  /* 0x0000000e20287c28 */ /* 0x000fe40008000000 */
[-C--:B------:R-:W-:Y:S02]  /*eec0*/  DFMA R30, R156, R32.reuse, R30 ;  /* 0x000000209c1e722b */ /* 0x080fe4000000001e */
[-C--:B------:R-:W-:Y:S02]  /*eed0*/  DFMA R38, R148, R32.reuse, R38 ;  /* 0x000000209426722b */ /* 0x080fe40000000026 */
[----:B------:R-:W-:Y:S02]  /*eee0*/  DFMA R46, R142, R32, R46 ;  /* 0x000000208e2e722b */ /* 0x000fe4000000002e */
[----:B------:R-:W-:Y:S02]  /*eef0*/  DMUL R32, R32, UR20 ;  /* 0x0000001420207c28 */ /* 0x000fe40008000000 */
[----:B------:R-:W-:-:S02]  /*ef00*/  DFMA R28, R158, R114, R28 ;  /* 0x000000729e1c722b */ /* 0x000fc4000000001c */
[----:B------:R-:W-:Y:S02]  /*ef10*/  DFMA R26, R156, R66, R26 ;  /* 0x000000429c1a722b */ /* 0x000fe4000000001a */
[----:B------:R-:W-:Y:S02]  /*ef20*/  DMUL R82, R98, UR10 ;  /* 0x0000000a62527c28 */ /* 0x000fe40008000000 */
[----:B------:R-:W-:Y:S02]  /*ef30*/  DMUL R54, R106, UR12 ;  /* 0x0000000c6a367c28 */ /* 0x000fe40008000000 */
[----:B------:R-:W-:Y:S02]  /*ef40*/  DFMA R36, R146, R114, R36 ;  /* 0x000000729224722b */ /* 0x000fe40000000024 */
[-C--:B------:R-:W-:Y:S02]  /*ef50*/  DFMA R40, R148, R66.reuse, R40 ;  /* 0x000000429428722b */ /* 0x080fe40000000028 */
[----:B------:R-:W-:-:S02]  /*ef60*/  DFMA R32, R142, R66, R32 ;  /* 0x000000428e20722b */ /* 0x000fc40000000020 */
[----:B------:R-:W-:Y:S02]  /*ef70*/  DFMA R132, R116, UR28, R28 ;  /* 0x0000001c74847c2b */ /* 0x000fe4000800001c */
[----:B------:R-:W-:Y:S02]  /*ef80*/  DFMA R110, R68, UR26, R26 ;  /* 0x0000001a446e7c2b */ /* 0x000fe4000800001a */
[----:B------:R-:W-:Y:S01]  /*ef90*/  DMUL R198, R96, UR10 ;  /* 0x0000000a60c67c28 */ /* 0x000fe20008000000 */
[----:B------:R-:W1:Y:S01]  /*efa0*/  LDCU.64 UR10, c[0x3][UR5+0x8] ;  /* 0x00c00100050a77ac */ /* 0x000e620008000a00 */
[----:B------:R-:W-:Y:S02]  /*efb0*/  DMUL R28, R144, R82 ;  /* 0x00000052901c7228 */ /* 0x000fe40000000000 */
[----:B------:R-:W-:Y:S01]  /*efc0*/  DFMA R78, -R114, UR28, R24 ;  /* 0x0000001c724e7c2b */ /* 0x000fe20008000118 */
[----:B------:R-:W-:Y:S01]  /*efd0*/  UIADD3 UR5, UPT, UPT, UR5, 0x30, URZ ;  /* 0x0000003005057890 */ /* 0x000fe2000fffe0ff */
[----:B------:R-:W-:-:S02]  /*efe0*/  DMUL R108, R104, UR12 ;  /* 0x0000000c686c7c28 */ /* 0x000fc40008000000 */
[----:B------:R-:W-:Y:S02]  /*eff0*/  DMUL R26, R158, R54 ;  /* 0x000000369e1a7228 */ /* 0x000fe40000000000 */
[----:B------:R-:W-:Y:S02]  /*f000*/  DMUL R24, R96, R22 ;  /* 0x0000001660187228 */ /* 0x000fe40000000000 */
[----:B------:R-:W-:Y:S02]  /*f010*/  DFMA R120, R116, UR16, R36 ;  /* 0x0000001074787c2b */ /* 0x000fe40008000024 */
[----:B------:R-:W-:Y:S02]  /*f020*/  DFMA R72, R68, UR14, R40 ;  /* 0x0000000e44487c2b */ /* 0x000fe40008000028 */
[----:B------:R-:W-:Y:S02]  /*f030*/  DFMA R118, -R114, UR16, R34 ;  /* 0x0000001072767c2b */ /* 0x000fe40008000122 */
[----:B------:R-:W-:-:S02]  /*f040*/  DFMA R68, R68, UR20, R32 ;  /* 0x0000001444447c2b */ /* 0x000fc40008000020 */
[----:B------:R-:W-:Y:S02]  /*f050*/  DMUL R80, R98, R22 ;  /* 0x0000001662507228 */ /* 0x000fe40000000000 */
[----:B------:R-:W-:Y:S02]  /*f060*/  DMUL R36, R138, R82 ;  /* 0x000000528a247228 */ /* 0x000fe40000000000 */
[----:B------:R-:W-:Y:S02]  /*f070*/  DFMA R44, R140, R114, R44 ;  /* 0x000000728c2c722b */ /* 0x000fe4000000002c */
[----:B------:R-:W-:Y:S02]  /*f080*/  DMUL R22, R174, R82 ;  /* 0x00000052ae167228 */ /* 0x000fe40000000000 */
[----:B------:R-:W-:Y:S02]  /*f090*/  DMUL R34, R146, R54 ;  /* 0x0000003692227228 */ /* 0x000fe40000000000 */
[----:B------:R-:W-:-:S02]  /*f0a0*/  DFMA R32, R198, UR18, R28 ;  /* 0x00000012c6207c2b */ /* 0x000fc4000800001c */
[----:B------:R-:W-:Y:S02]  /*f0b0*/  DMUL R40, R140, R54 ;  /* 0x000000368c287228 */ /* 0x000fe40000000000 */
[----:B------:R-:W-:Y:S02]  /*f0c0*/  DFMA R28, R108, UR28, R26 ;  /* 0x0000001c6c1c7c2b */ /* 0x000fe4000800001a */
[----:B------:R-:W-:Y:S02]  /*f0d0*/  DMUL R26, R24, UR30 ;  /* 0x0000001e181a7c28 */ /* 0x000fe40008000000 */
[----:B------:R-:W-:Y:S02]  /*f0e0*/  DFMA R70, -R66, UR14, R38 ;  /* 0x0000000e42467c2b */ /* 0x000fe40008000126 */
[----:B------:R-:W-:Y:S02]  /*f0f0*/  DFMA R38, R198, UR24, R36 ;  /* 0x00000018c6267c2b */ /* 0x000fe40008000024 */
[----:B------:R-:W-:-:S02]  /*f100*/  DFMA R116, R116, UR22, R44 ;  /* 0x0000001674747c2b */ /* 0x000fc4000800002c */
[----:B------:R-:W-:Y:S02]  /*f110*/  DFMA R50, -R66, UR26, R30 ;  /* 0x0000001a42327c2b */ /* 0x000fe4000800011e */
[----:B------:R-:W-:Y:S02]  /*f120*/  DFMA R22, R198, UR30, R22 ;  /* 0x0000001ec6167c2b */ /* 0x000fe40008000016 */
[----:B------:R-:W-:Y:S02]  /*f130*/  DFMA R36, R108, UR16, R34 ;  /* 0x000000106c247c2b */ /* 0x000fe40008000022 */
[----:B------:R-:W-:Y:S02]  /*f140*/  DFMA R114, -R114, UR22, R42 ;  /* 0x0000001672727c2b */ /* 0x000fe4000800012a */
[----:B------:R-:W-:Y:S02]  /*f150*/  DMUL R30, R104, R20 ;  /* 0x00000014681e7228 */ /* 0x000fe40000000000 */
[----:B------:R-:W-:-:S02]  /*f160*/  DFMA R44, R108, UR22, R40 ;  /* 0x000000166c2c7c2b */ /* 0x000fc40008000028 */
[C---:B------:R-:W-:Y:S02]  /*f170*/  DMUL R34, R24.reuse, UR18 ;  /* 0x0000001218227c28 */ /* 0x040fe40008000000 */
[----:B------:R-:W-:Y:S02]  /*f180*/  DMUL R42, R24, UR24 ;  /* 0x00000018182a7c28 */ /* 0x000fe40008000000 */
[C---:B------:R-:W-:Y:S02]  /*f190*/  DFMA R26, R174.reuse, R80, R26 ;  /* 0x00000050ae1a722b */ /* 0x040fe4000000001a */
[-C--:B------:R-:W-:Y:S02]  /*f1a0*/  DFMA R22, R174, R24.reuse, R22 ;  /* 0x00000018ae16722b */ /* 0x080fe40000000016 */
[-C--:B------:R-:W-:Y:S02]  /*f1b0*/  DFMA R32, R144, R24.reuse, R32 ;  /* 0x000000189020722b */ /* 0x080fe40000000020 */
[----:B------:R-:W-:-:S02]  /*f1c0*/  DFMA R40, R138, R24, R38 ;  /* 0x000000188a28722b */ /* 0x000fc40000000026 */
[----:B------:R-:W-:Y:S02]  /*f1d0*/  DMUL R52, R106, R20 ;  /* 0x000000146a347228 */ /* 0x000fe40000000000 */
[C---:B------:R-:W-:Y:S02]  /*f1e0*/  DMUL R24, R30.reuse, UR28 ;  /* 0x0000001c1e187c28 */ /* 0x040fe40008000000 */
[----:B------:R-:W-:Y:S02]  /*f1f0*/  DMUL R38, R30, UR16 ;  /* 0x000000101e267c28 */ /* 0x000fe40008000000 */
[-C--:B------:R-:W-:Y:S02]  /*f200*/  DFMA R28, R158, R30.reuse, R28 ;  /* 0x0000001e9e1c722b */ /* 0x080fe4000000001c */
[-C--:B------:R-:W-:Y:S02]  /*f210*/  DFMA R56, R146, R30.reuse, R36 ;  /* 0x0000001e9238722b */ /* 0x080fe40000000024 */
[----:B------:R-:W-:-:S02]  /*f220*/  DFMA R44, R140, R30, R44 ;  /* 0x0000001e8c2c722b */ /* 0x000fc4000000002c */
[-C--:B------:R-:W-:Y:S02]  /*f230*/  DFMA R34, R144, R80.reuse, R34 ;  /* 0x000000509022722b */ /* 0x080fe40000000022 */
[----:B------:R-:W-:Y:S02]  /*f240*/  DMUL R30, R30, UR22 ;  /* 0x000000161e1e7c28 */ /* 0x000fe40008000000 */
[----:B------:R-:W-:Y:S02]  /*f250*/  DFMA R42, R138, R80, R42 ;  /* 0x000000508a2a722b */ /* 0x000fe4000000002a */
[----:B------:R-:W-:Y:S02]  /*f260*/  DFMA R124, R82, UR30, R26 ;  /* 0x0000001e527c7c2b */ /* 0x000fe4000800001a */
[----:B-1----:R-:W-:Y:S02]  /*f270*/  DMUL R26, R188, UR10 ;  /* 0x0000000abc1a7c28 */ /* 0x002fe40008000000 */
[----:B------:R-:W-:-:S02]  /*f280*/  DFMA R24, R158, R52, R24 ;  /* 0x000000349e18722b */ /* 0x000fc40000000018 */
[-C--:B------:R-:W-:Y:S02]  /*f290*/  DFMA R38, R146, R52.reuse, R38 ;  /* 0x000000349226722b */ /* 0x080fe40000000026 */
[----:B------:R-:W-:Y:S02]  /*f2a0*/  DFMA R86, R82, UR18, R34 ;  /* 0x0000001252567c2b */ /* 0x000fe40008000022 */
[C---:B------:R-:W-:Y:S02]  /*f2b0*/  DFMA R64, -R80.reuse, UR30, R22 ;  /* 0x0000001e50407c2b */ /* 0x040fe40008000116 */
[----:B------:R-:W-:Y:S02]  /*f2c0*/  DFMA R84, -R80, UR18, R32 ;  /* 0x0000001250547c2b */ /* 0x000fe40008000120 */
[----:B------:R-:W-:Y:S02]  /*f2d0*/  DFMA R30, R140, R52, R30 ;  /* 0x000000348c1e722b */ /* 0x000fe4000000001e */
[----:B------:R-:W-:-:S02]  /*f2e0*/  DFMA R82, R82, UR24, R42 ;  /* 0x0000001852527c2b */ /* 0x000fc4000800002a */
[----:B------:R-:W-:Y:S02]  /*f2f0*/  DFMA R36, -R52, UR28, R28 ;  /* 0x0000001c34247c2b */ /* 0x000fe4000800011c */
[----:B------:R-:W-:Y:S02]  /*f300*/  DFMA R80, -R80, UR24, R40 ;  /* 0x0000001850507c2b */ /* 0x000fe40008000128 */
[----:B------:R-:W-:Y:S02]  /*f310*/  DMUL R60, R186, UR10 ;  /* 0x0000000aba3c7c28 */ /* 0x000fe40008000000 */
[----:B0-----:R-:W-:Y:S02]  /*f320*/  DMUL R206, R176, UR8 ;  /* 0x00000008b0ce7c28 */ /* 0x001fe40008000000 */
[-C--:B------:R-:W-:Y:S02]  /*f330*/  DMUL R28, R156, R26.reuse ;  /* 0x0000001a9c1c7228 */ /* 0x080fe40000000000 */
[----:B------:R-:W-:-:S02]  /*f340*/  DMUL R34, R148, R26 ;  /* 0x0000001a94227228 */ /* 0x000fc40000000000 */
[----:B------:R-:W-:Y:S02]  /*f350*/  DMUL R42, R142, R26 ;  /* 0x0000001a8e2a7228 */ /* 0x000fe40000000000 */
[----:B------:R-:W-:Y:S02]  /*f360*/  DMUL R40, R184, UR12 ;  /* 0x0000000cb8287c28 */ /* 0x000fe40008000000 */
[C---:B------:R-:W-:Y:S02]  /*f370*/  DFMA R76, R54.reuse, UR28, R24 ;  /* 0x0000001c364c7c2b */ /* 0x040fe40008000018 */
[C---:B------:R-:W-:Y:S02]  /*f380*/  DFMA R58, R54.reuse, UR16, R38 ;  /* 0x00000010363a7c2b */ /* 0x040fe40008000026 */
[----:B------:R-:W-:Y:S02]  /*f390*/  DFMA R54, R54, UR22, R30 ;  /* 0x0000001636367c2b */ /* 0x000fe4000800001e */
[----:B------:R-:W-:-:S02]  /*f3a0*/  DFMA R66, -R66, UR20, R46 ;  /* 0x0000001442427c2b */ /* 0x000fc4000800012e */
[-C--:B------:R-:W-:Y:S02]  /*f3b0*/  DMUL R22, R182, R20.reuse ;  /* 0x00000014b6167228 */ /* 0x080fe40000000000 */
[----:B------:R-:W-:Y:S02]  /*f3c0*/  DMUL R38, R184, R20 ;  /* 0x00000014b8267228 */ /* 0x000fe40000000000 */
[----:B------:R-:W-:Y:S02]  /*f3d0*/  DMUL R30, R186, R206 ;  /* 0x000000ceba1e7228 */ /* 0x000fe40000000000 */
[C---:B------:R-:W-:Y:S02]  /*f3e0*/  DFMA R28, R60.reuse, UR26, R28 ;  /* 0x0000001a3c1c7c2b */ /* 0x040fe4000800001c */
[C---:B------:R-:W-:Y:S02]  /*f3f0*/  DFMA R34, R60.reuse, UR14, R34 ;  /* 0x0000000e3c227c2b */ /* 0x040fe40008000022 */
[----:B------:R-:W-:-:S02]  /*f400*/  DFMA R62, R60, UR20, R42 ;  /* 0x000000143c3e7c2b */ /* 0x000fc4000800002a */
[----:B------:R-:W-:Y:S02]  /*f410*/  DMUL R74, R182, UR12 ;  /* 0x0000000cb64a7c28 */ /* 0x000fe40008000000 */
[-C--:B------:R-:W-:Y:S02]  /*f420*/  DMUL R20, R174, R40.reuse ;  /* 0x00000028ae147228 */ /* 0x080fe40000000000 */
[-C--:B------:R-:W-:Y:S02]  /*f430*/  DMUL R32, R144, R40.reuse ;  /* 0x0000002890207228 */ /* 0x080fe40000000000 */
[----:B------:R-:W-:Y:S02]  /*f440*/  DMUL R46, R138, R40 ;  /* 0x000000288a2e7228 */ /* 0x000fe40000000000 */
[C---:B------:R-:W-:Y:S02]  /*f450*/  DFMA R56, -R52.reuse, UR16, R56 ;  /* 0x0000001034387c2b */ /* 0x040fe40008000138 */
[----:B------:R-:W-:-:S02]  /*f460*/  DFMA R52, -R52, UR22, R44 ;  /* 0x0000001634347c2b */ /* 0x000fc4000800012c */
[----:B------:R-:W-:Y:S02]  /*f470*/  DMUL R24, R188, R206 ;  /* 0x000000cebc187228 */ /* 0x000fe40000000000 */
[C---:B------:R-:W-:Y:S02]  /*f480*/  DMUL R42, R30.reuse, UR26 ;  /* 0x0000001a1e2a7c28 */ /* 0x040fe40008000000 */
[----:B------:R-:W-:Y:S02]  /*f490*/  DMUL R44, R30, UR14 ;  /* 0x0000000e1e2c7c28 */ /* 0x000fe40008000000 */
[-C--:B------:R-:W-:Y:S02]  /*f4a0*/  DFMA R28, R156, R30.reuse, R28 ;  /* 0x0000001e9c1c722b */ /* 0x080fe4000000001c */
[-C--:B------:R-:W-:Y:S02]  /*f4b0*/  DFMA R48, R148, R30.reuse, R34 ;  /* 0x0000001e9430722b */ /* 0x080fe40000000022 */
[----:B------:R-:W-:-:S02]  /*f4c0*/  DFMA R208, R142, R30, R62 ;  /* 0x0000001e8ed0722b */ /* 0x000fc4000000003e */
[----:B------:R-:W-:Y:S02]  /*f4d0*/  DMUL R210, R30, UR20 ;  /* 0x000000141ed27c28 */ /* 0x000fe40008000000 */
[C---:B------:R-:W-:Y:S02]  /*f4e0*/  DFMA R20, R74.reuse, UR30, R20 ;  /* 0x0000001e4a147c2b */ /* 0x040fe40008000014 */
[C---:B------:R-:W-:Y:S02]  /*f4f0*/  DFMA R30, R74.reuse, UR18, R32 ;  /* 0x000000124a1e7c2b */ /* 0x040fe40008000020 */
[----:B------:R-:W-:Y:S02]  /*f500*/  DFMA R204, R74, UR24, R46 ;  /* 0x000000184acc7c2b */ /* 0x000fe4000800002e */
[----:B------:R-:W-:Y:S02]  /*f510*/  DFMA R62, R148, R24, R44 ;  /* 0x00000018943e722b */ /* 0x000fe4000000002c */
[----:B------:R-:W-:-:S02]  /*f520*/  DMUL R34, R22, UR30 ;  /* 0x0000001e16227c28 */ /* 0x000fc40008000000 */
[----:B------:R-:W-:Y:S02]  /*f530*/  DMUL R46, R22, UR18 ;  /* 0x00000012162e7c28 */ /* 0x000fe40008000000 */
[-C--:B------:R-:W-:Y:S02]  /*f540*/  DFMA R32, R174, R22.reuse, R20 ;  /* 0x00000016ae20722b */ /* 0x080fe40000000014 */
[-C--:B------:R-:W-:Y:S02]  /*f550*/  DFMA R44, R144, R22.reuse, R30 ;  /* 0x00000016902c722b */ /* 0x080fe4000000001e */
[----:B------:R-:W-:Y:S02]  /*f560*/  DFMA R204, R138, R22, R204 ;  /* 0x000000168acc722b */ /* 0x000fe400000000cc */
[----:B------:R-:W-:Y:S02]  /*f570*/  DMUL R22, R22, UR24 ;  /* 0x0000001816167c28 */ /* 0x000fe40008000000 */
[----:B------:R-:W-:-:S02]  /*f580*/  DFMA R10, R156, -R202, R10 ;  /* 0x800000ca9c0a722b */ /* 0x000fc4000000000a */
[-C--:B------:R-:W-:Y:S02]  /*f590*/  DFMA R196, R148, -R202.reuse, R196 ;  /* 0x800000ca94c4722b */ /* 0x080fe400000000c4 */
[----:B------:R-:W-:Y:S02]  /*f5a0*/  DFMA R136, R142, -R202, R136 ;  /* 0x800000ca8e88722b */ /* 0x000fe40000000088 */
[-C--:B------:R-:W-:Y:S02]  /*f5b0*/  DFMA R42, R156, R24.reuse, R42 ;  /* 0x000000189c2a722b */ /* 0x080fe4000000002a */
[----:B------:R-:W-:Y:S02]  /*f5c0*/  DFMA R20, -R24, UR26, R28 ;  /* 0x0000001a18147c2b */ /* 0x000fe4000800011c */
[----:B------:R-:W-:Y:S02]  /*f5d0*/  DFMA R210, R142, R24, R210 ;  /* 0x000000188ed2722b */ /* 0x000fe400000000d2 */
[----:B------:R-:W-:-:S02]  /*f5e0*/  DFMA R28, -R24, UR14, R48 ;  /* 0x0000000e181c7c2b */ /* 0x000fc40008000130 */
[----:B------:R-:W-:Y:S02]  /*f5f0*/  DFMA R30, R26, UR14, R62 ;  /* 0x0000000e1a1e7c2b */ /* 0x000fe4000800003e */
[----:B------:R-:W-:Y:S02]  /*f600*/  DFMA R24, -R24, UR20, R208 ;  /* 0x0000001418187c2b */ /* 0x000fe400080001d0 */
[-C--:B------:R-:W-:Y:S02]  /*f610*/  DFMA R62, R174, R38.reuse, R34 ;  /* 0x00000026ae3e722b */ /* 0x080fe40000000022 */
[-C--:B------:R-:W-:Y:S02]  /*f620*/  DFMA R46, R144, R38.reuse, R46 ;  /* 0x00000026902e722b */ /* 0x080fe4000000002e */
[----:B------:R-:W-:Y:S02]  /*f630*/  DFMA R208, R138, R38, R22 ;  /* 0x000000268ad0722b */ /* 0x000fe40000000016 */
[----:B------:R-:W-:-:S02]  /*f640*/  DMUL R34, R192, UR10 ;  /* 0x0000000ac0227c28 */ /* 0x000fc40008000000 */
[-C--:B------:R-:W-:Y:S02]  /*f650*/  DFMA R132, R158, -R200.reuse, R132 ;  /* 0x800000c89e84722b */ /* 0x080fe40000000084 */
[-C--:B------:R-:W-:Y:S02]  /*f660*/  DFMA R120, R146, -R200.reuse, R120 ;  /* 0x800000c89278722b */ /* 0x080fe40000000078 */
[----:B------:R-:W-:Y:S02]  /*f670*/  DFMA R116, R140, -R200, R116 ;  /* 0x800000c88c74722b */ /* 0x000fe40000000074 */
[----:B--2---:R-:W-:Y:S02]  /*f680*/  DADD R12, R12, R112 ;  /* 0x000000000c0c7229 */ /* 0x004fe40000000070 */
[----:B------:R-:W-:Y:S02]  /*f690*/  DADD R10, R14, R10 ;  /* 0x000000000e0a7229 */ /* 0x000fe4000000000a */
[----:B---3--:R-:W-:-:S02]  /*f6a0*/  DADD R4, R4, R194 ;  /* 0x0000000004047229 */ /* 0x008fc400000000c2 */
[----:B------:R-:W-:Y:S02]  /*f6b0*/  DADD R6, R6, R196 ;  /* 0x0000000006067229 */ /* 0x000fe400000000c4 */
[----:B----4-:R-:W-:Y:S02]  /*f6c0*/  DADD R16, R16, R134 ;  /* 0x0000000010107229 */ /* 0x010fe40000000086 */
[----:B------:R-:W-:Y:S02]  /*f6d0*/  DADD R18, R18, R136 ;  /* 0x0000000012127229 */ /* 0x000fe40000000088 */
[----:B------:R-:W-:Y:S02]  /*f6e0*/  DFMA R48, R26, UR26, R42 ;  /* 0x0000001a1a307c2b */ /* 0x000fe4000800002a */
[C---:B------:R-:W-:Y:S02]  /*f6f0*/  DFMA R22, -R38.reuse, UR30, R32 ;  /* 0x0000001e26167c2b */ /* 0x040fe40008000120 */
[----:B------:R-:W-:-:S02]  /*f700*/  DFMA R42, -R38, UR18, R44 ;  /* 0x00000012262a7c2b */ /* 0x000fc4000800012c */
[----:B------:R-:W-:Y:S02]  /*f710*/  DFMA R38, -R38, UR24, R204 ;  /* 0x0000001826267c2b */ /* 0x000fe400080001cc */
[C---:B------:R-:W-:Y:S02]  /*f720*/  DFMA R62, R40.reuse, UR30, R62 ;  /* 0x0000001e283e7c2b */ /* 0x040fe4000800003e */
[----:B------:R-:W-:Y:S02]  /*f730*/  DFMA R44, R40, UR18, R46 ;  /* 0x00000012282c7c2b */ /* 0x000fe4000800002e */
[----:B------:R-:W-:Y:S02]  /*f740*/  DMUL R204, R2, UR10 ;  /* 0x0000000a02cc7c28 */ /* 0x000fe40008000000 */
[----:B------:R-:W-:Y:S02]  /*f750*/  DFMA R40, R40, UR24, R208 ;  /* 0x0000001828287c2b */ /* 0x000fe400080000d0 */
[----:B------:R-:W-:-:S02]  /*f760*/  DMUL R46, R190, UR10 ;  /* 0x0000000abe2e7c28 */ /* 0x000fc40008000000 */
[-C--:B------:R-:W-:Y:S02]  /*f770*/  DMUL R208, R158, R34.reuse ;  /* 0x000000229ed07228 */ /* 0x080fe40000000000 */
[-C--:B------:R-:W-:Y:S02]  /*f780*/  DMUL R212, R146, R34.reuse ;  /* 0x0000002292d47228 */ /* 0x080fe40000000000 */
[----:B------:R-:W-:Y:S02]  /*f790*/  DMUL R224, R140, R34 ;  /* 0x000000228ce07228 */ /* 0x000fe40000000000 */
[-C--:B------:R-:W-:Y:S02]  /*f7a0*/  DFMA R124, R174, -R198.reuse, R124 ;  /* 0x800000c6ae7c722b */ /* 0x080fe4000000007c */
[-C--:B------:R-:W-:Y:S02]  /*f7b0*/  DFMA R86, R144, -R198.reuse, R86 ;  /* 0x800000c69056722b */ /* 0x080fe40000000056 */
[----:B------:R-:W-:-:S02]  /*f7c0*/  DFMA R82, R138, -R198, R82 ;  /* 0x800000c68a52722b */ /* 0x000fc40000000052 */
[----:B------:R-:W-:Y:S02]  /*f7d0*/  DADD R12, R12, R78 ;  /* 0x000000000c0c7229 */ /* 0x000fe4000000004e */
[----:B------:R-:W-:Y:S02]  /*f7e0*/  DADD R10, R10, R132 ;  /* 0x000000000a0a7229 */ /* 0x000fe40000000084 */
[----:B------:R-:W-:Y:S02]  /*f7f0*/  DADD R4, R4, R118 ;  /* 0x0000000004047229 */ /* 0x000fe40000000076 */
[----:B------:R-:W-:Y:S02]  /*f800*/  DADD R6, R6, R120 ;  /* 0x0000000006067229 */ /* 0x000fe40000000078 */
[----:B------:R-:W-:Y:S02]  /*f810*/  DADD R16, R16, R114 ;  /* 0x0000000010107229 */ /* 0x000fe40000000072 */
[----:B------:R-:W-:-:S02]  /*f820*/  DADD R18, R18, R116 ;  /* 0x0000000012127229 */ /* 0x000fc40000000074 */
[----:B------:R-:W-:Y:S02]  /*f830*/  DFMA R26, R26, UR20, R210 ;  /* 0x000000141a1a7c2b */ /* 0x000fe400080000d2 */
[----:B------:R-:W-:Y:S02]  /*f840*/  DMUL R32, R8, UR10 ;  /* 0x0000000a08207c28 */ /* 0x000fe40008000000 */
[-C--:B------:R-:W-:Y:S02]  /*f850*/  DMUL R210, R174, R204.reuse ;  /* 0x000000ccaed27228 */ /* 0x080fe40000000000 */
[----:B------:R-:W-:Y:S02]  /*f860*/  DMUL R222, R144, R204 ;  /* 0x000000cc90de7228 */ /* 0x000fe40000000000 */
[----:B------:R-:W-:Y:S02]  /*f870*/  DMUL R214, R190, R206 ;  /* 0x000000cebed67228 */ /* 0x000fe40000000000 */
[----:B------:R-:W-:-:S02]  /*f880*/  DMUL R228, R138, R204 ;  /* 0x000000cc8ae47228 */ /* 0x000fc40000000000 */
[C---:B------:R-:W-:Y:S02]  /*f890*/  DFMA R216, R46.reuse, UR28, R208 ;  /* 0x0000001c2ed87c2b */ /* 0x040fe400080000d0 */
[C---:B------:R-:W-:Y:S02]  /*f8a0*/  DFMA R218, R46.reuse, UR16, R212 ;  /* 0x000000102eda7c2b */ /* 0x040fe400080000d4 */
[----:B------:R-:W-:Y:S02]  /*f8b0*/  DFMA R232, R46, UR22, R224 ;  /* 0x000000162ee87c2b */ /* 0x000fe400080000e0 */
        /* <DEDUP_REMOVED lines=9> */
[C---:B------:R-:W-:Y:S02]  /*f950*/  DFMA R208, R32.reuse, UR30, R210 ;  /* 0x0000001e20d07c2b */ /* 0x040fe400080000d2 */
[----:B------:R-:W-:Y:S02]  /*f960*/  DFMA R210, R32, UR18, R222 ;  /* 0x0000001220d27c2b */ /* 0x000fe400080000de */
[----:B------:R-:W-:Y:S02]  /*f970*/  DMUL R226, R8, R206 ;  /* 0x000000ce08e27228 */ /* 0x000fe40000000000 */
[----:B------:R-:W-:Y:S02]  /*f980*/  DFMA R212, R32, UR24, R228 ;  /* 0x0000001820d47c2b */ /* 0x000fe400080000e4 */
[C---:B------:R-:W-:Y:S02]  /*f990*/  DMUL R224, R214.reuse, UR28 ;  /* 0x0000001cd6e07c28 */ /* 0x040fe40008000000 */
[----:B------:R-:W-:-:S02]  /*f9a0*/  DMUL R222, R214, UR16 ;  /* 0x00000010d6de7c28 */ /* 0x000fc40008000000 */
[-C--:B------:R-:W-:Y:S02]  /*f9b0*/  DFMA R216, R158, R214.reuse, R216 ;  /* 0x000000d69ed8722b */ /* 0x080fe400000000d8 */
[-C--:B------:R-:W-:Y:S02]  /*f9c0*/  DFMA R218, R146, R214.reuse, R218 ;  /* 0x000000d692da722b */ /* 0x080fe400000000da */
[----:B------:R-:W-:Y:S02]  /*f9d0*/  DFMA R232, R140, R214, R232 ;  /* 0x000000d68ce8722b */ /* 0x000fe400000000e8 */
[----:B------:R-:W-:Y:S02]  /*f9e0*/  DMUL R220, R192, R206 ;  /* 0x000000cec0dc7228 */ /* 0x000fe40000000000 */
[----:B------:R-:W-:Y:S02]  /*f9f0*/  DMUL R214, R214, UR22 ;  /* 0x00000016d6d67c28 */ /* 0x000fe40008000000 */
[----:B------:R-:W-:-:S02]  /*fa00*/  DFMA R76, R158, -R108, R76 ;  /* 0x8000006c9e4c722b */ /* 0x000fc4000000004c */
[-C--:B------:R-:W-:Y:S02]  /*fa10*/  DFMA R58, R146, -R108.reuse, R58 ;  /* 0x8000006c923a722b */ /* 0x080fe4000000003a */
[----:B------:R-:W-:Y:S02]  /*fa20*/  DFMA R54, R140, -R108, R54 ;  /* 0x8000006c8c36722b */ /* 0x000fe40000000036 */
[----:B------:R-:W-:Y:S02]  /*fa30*/  DADD R12, R12, R50 ;  /* 0x000000000c0c7229 */ /* 0x000fe40000000032 */
[----:B------:R-:W-:Y:S02]  /*fa40*/  DADD R10, R10, R110 ;  /* 0x000000000a0a7229 */ /* 0x000fe4000000006e */
[----:B------:R-:W-:Y:S02]  /*fa50*/  DADD R4, R4, R70 ;  /* 0x0000000004047229 */ /* 0x000fe40000000046 */
[----:B------:R-:W-:-:S02]  /*fa60*/  DADD R6, R6, R72 ;  /* 0x0000000006067229 */ /* 0x000fc40000000048 */
[----:B------:R-:W-:Y:S02]  /*fa70*/  DADD R16, R16, R66 ;  /* 0x0000000010107229 */ /* 0x000fe40000000042 */
[----:B------:R-:W-:Y:S02]  /*fa80*/  DADD R18, R18, R68 ;  /* 0x0000000012127229 */ /* 0x000fe40000000044 */
[C---:B------:R-:W-:Y:S02]  /*fa90*/  DMUL R230, R226.reuse, UR30 ;  /* 0x0000001ee2e67c28 */ /* 0x040fe40008000000 */
[----:B------:R-:W-:Y:S02]  /*faa0*/  DMUL R228, R226, UR18 ;  /* 0x00000012e2e47c28 */ /* 0x000fe40008000000 */
[-C--:B------:R-:W-:Y:S02]  /*fab0*/  DFMA R208, R174, R226.reuse, R208 ;  /* 0x000000e2aed0722b */ /* 0x080fe400000000d0 */
[----:B------:R-:W-:-:S02]  /*fac0*/  DFMA R210, R144, R226, R210 ;  /* 0x000000e290d2722b */ /* 0x000fc400000000d2 */
[----:B------:R-:W-:Y:S02]  /*fad0*/  DFMA R212, R138, R226, R212 ;  /* 0x000000e28ad4722b */ /* 0x000fe400000000d4 */
[----:B------:R-:W-:Y:S02]  /*fae0*/  DMUL R206, R2, R206 ;  /* 0x000000ce02ce7228 */ /* 0x000fe40000000000 */
[----:B------:R-:W-:Y:S02]  /*faf0*/  DMUL R226, R226, UR24 ;  /* 0x00000018e2e27c28 */ /* 0x000fe40008000000 */
[-C--:B------:R-:W-:Y:S02]  /*fb00*/  DFMA R224, R158, R220.reuse, R224 ;  /* 0x000000dc9ee0722b */ /* 0x080fe400000000e0 */
[-C--:B------:R-:W-:Y:S02]  /*fb10*/  DFMA R222, R146, R220.reuse, R222 ;  /* 0x000000dc92de722b */ /* 0x080fe400000000de */
[----:B------:R-:W-:-:S02]  /*fb20*/  DFMA R214, R140, R220, R214 ;  /* 0x000000dc8cd6722b */ /* 0x000fc400000000d6 */
[-C--:B------:R-:W-:Y:S02]  /*fb30*/  DFMA R62, R174, -R74.reuse, R62 ;  /* 0x8000004aae3e722b */ /* 0x080fe4000000003e */
[-C--:B------:R-:W-:Y:S02]  /*fb40*/  DFMA R44, R144, -R74.reuse, R44 ;  /* 0x8000004a902c722b */ /* 0x080fe4000000002c */
[----:B------:R-:W-:Y:S02]  /*fb50*/  DFMA R40, R138, -R74, R40 ;  /* 0x8000004a8a28722b */ /* 0x000fe40000000028 */
[----:B------:R-:W-:Y:S02]  /*fb60*/  DADD R12, R12, R36 ;  /* 0x000000000c0c7229 */ /* 0x000fe40000000024 */
[----:B------:R-:W-:Y:S02]  /*fb70*/  DADD R10, R10, R76 ;  /* 0x000000000a0a7229 */ /* 0x000fe4000000004c */
[----:B------:R-:W-:-:S02]  /*fb80*/  DADD R4, R4, R56 ;  /* 0x0000000004047229 */ /* 0x000fc40000000038 */
[----:B------:R-:W-:Y:S02]  /*fb90*/  DADD R6, R6, R58 ;  /* 0x0000000006067229 */ /* 0x000fe4000000003a */
[----:B------:R-:W-:Y:S02]  /*fba0*/  DADD R16, R16, R52 ;  /* 0x0000000010107229 */ /* 0x000fe40000000034 */
[----:B------:R-:W-:Y:S02]  /*fbb0*/  DADD R18, R18, R54 ;  /* 0x0000000012127229 */ /* 0x000fe40000000036 */
[-C--:B------:R-:W-:Y:S02]  /*fbc0*/  DFMA R230, R174, R206.reuse, R230 ;  /* 0x000000ceaee6722b */ /* 0x080fe400000000e6 */
[-C--:B------:R-:W-:Y:S02]  /*fbd0*/  DFMA R228, R144, R206.reuse, R228 ;  /* 0x000000ce90e4722b */ /* 0x080fe400000000e4 */
[----:B------:R-:W-:-:S02]  /*fbe0*/  DFMA R226, R138, R206, R226 ;  /* 0x000000ce8ae2722b */ /* 0x000fc400000000e2 */
        /* <DEDUP_REMOVED lines=12> */
[C---:B------:R-:W-:Y:S02]  /*fcb0*/  DFMA R216, -R220.reuse, UR28, R216 ;  /* 0x0000001cdcd87c2b */ /* 0x040fe400080001d8 */
[C---:B------:R-:W-:Y:S02]  /*fcc0*/  DFMA R218, -R220.reuse, UR16, R218 ;  /* 0x00000010dcda7c2b */ /* 0x040fe400080001da */
[----:B------:R-:W-:Y:S02]  /*fcd0*/  DFMA R220, -R220, UR22, R232 ;  /* 0x00000016dcdc7c2b */ /* 0x000fe400080001e8 */
[C---:B------:R-:W-:Y:S02]  /*fce0*/  DFMA R230, R204.reuse, UR30, R230 ;  /* 0x0000001ecce67c2b */ /* 0x040fe400080000e6 */
[C---:B------:R-:W-:Y:S02]  /*fcf0*/  DFMA R228, R204.reuse, UR18, R228 ;  /* 0x00000012cce47c2b */ /* 0x040fe400080000e4 */
[----:B------:R-:W-:-:S02]  /*fd00*/  DFMA R226, R204, UR24, R226 ;  /* 0x00000018cce27c2b */ /* 0x000fc400080000e2 */
        /* <DEDUP_REMOVED lines=9> */
[C---:B------:R-:W-:Y:S02]  /*fda0*/  DFMA R208, -R206.reuse, UR30, R208 ;  /* 0x0000001eced07c2b */ /* 0x040fe400080001d0 */
[C---:B------:R-:W-:Y:S02]  /*fdb0*/  DFMA R210, -R206.reuse, UR18, R210 ;  /* 0x00000012ced27c2b */ /* 0x040fe400080001d2 */
[----:B------:R-:W-:-:S02]  /*fdc0*/  DFMA R212, -R206, UR24, R212 ;  /* 0x00000018ced47c2b */ /* 0x000fc400080001d4 */
        /* <DEDUP_REMOVED lines=13> */
[----:B------:R-:W-:Y:S01]  /*fea0*/  DADD R16, R16, R212 ;  /* 0x0000000010107229 */ /* 0x000fe200000000d4 */
[----:B------:R-:W-:Y:S01]  /*feb0*/  STL.128 [R126+-0x10], R12 ;  /* 0xfffff00c7e007387 */ /* 0x000fe20000100c00 */
[----:B------:R-:W-:-:S03]  /*fec0*/  DADD R18, R18, R226 ;  /* 0x0000000012127229 */ /* 0x000fc600000000e2 */
[----:B------:R-:W-:Y:S04]  /*fed0*/  STL.128 [R126], R4 ;  /* 0x000000047e007387 */ /* 0x000fe80000100c00 */
[----:B------:R0:W-:Y:S02]  /*fee0*/  STL.128 [R126+0x10], R16 ;  /* 0x000010107e007387 */ /* 0x0001e40000100c00 */
[----:B0-----:R-:W-:Y:S01]  /*fef0*/  VIADD R126, R126, 0x30 ;  /* 0x000000307e7e7836 */ /* 0x001fe20000000000 */
[----:B------:R-:W-:Y:S06]  /*ff00*/  BRA.U UP0, `(.L_x_206) ;  /* 0xffffffe900e87547 */ /* 0x000fec000b83ffff */
[----:B------:R-:W-:Y:S05]  /*ff10*/  @P2 BRA `(.L_x_207) ;  /* 0xffffff2800a42947 */ /* 0x000fea000383ffff */
.L_x_17:
[----:B------:R-:W-:Y:S05]  /*ff20*/  BSYNC.RECONVERGENT B0 ;  /* 0x0000000000007941 */ /* 0x000fea0003800200 */
.L_x_16:
[----:B--234-:R-:W2:Y:S01]  /*ff30*/  LDC.64 R4, c[0x0][0x380] ;  /* 0x0000e000ff047b82 */ /* 0x01cea20000000a00 */
[----:B------:R-:W-:Y:S01]  /*ff40*/  IADD3 R0, PT, PT, R1, 0x120, RZ ;  /* 0x0000012001007810 */ /* 0x000fe20007ffe0ff */
[----:B------:R-:W-:Y:S01]  /*ff50*/  IMAD.MOV.U32 R6, RZ, RZ, 0x0 ;  /* 0x00000000ff067424 */ /* 0x000fe200078e00ff */
[----:B------:R-:W-:-:S05]  /*ff60*/  MOV R7, 0x7ff80000 ;  /* 0x7ff8000000077802 */ /* 0x000fca0000000f00 */
[----:B-1----:R-:W1:Y:S01]  /*ff70*/  LDC.64 R8, c[0x0][0x3a8] ;  /* 0x0000ea00ff087b82 */ /* 0x002e620000000a00 */
[----:B--2---:R-:W-:Y:S01]  /*ff80*/  IABS R3, R4 ;  /* 0x0000000400037213 */ /* 0x004fe20000000000 */
[----:B------:R-:W-:Y:S01]  /*ff90*/  IMAD.MOV.U32 R4, RZ, RZ, 0x0 ;  /* 0x00000000ff047424 */ /* 0x000fe200078e00ff */
[----:B------:R-:W-:Y:S01]  /*ffa0*/  IABS R2, R5 ;  /* 0x0000000500027213 */ /* 0x000fe20000000000 */
[----:B------:R-:W-:Y:S02]  /*ffb0*/  IMAD.MOV.U32 R5, RZ, RZ, 0x7ff80000 ;  /* 0x7ff80000ff057424 */ /* 0x000fe400078e00ff */
[----:B------:R-:W-:Y:S02]  /*ffc0*/  IMAD R0, R3, 0x18, R0 ;  /* 0x0000001803007824 */ /* 0x000fe400078e0200 */
[----:B------:R-:W-:Y:S01]  /*ffd0*/  IMAD.MOV.U32 R3, RZ, RZ, R2 ;  /* 0x000000ffff037224 */ /* 0x000fe200078e0002 */
[----:B------:R-:W-:Y:S03]  /*ffe0*/  STL.128 [R1+0x120], R4 ;  /* 0x0001200401007387 */ /* 0x000fe60000100c00 */
[----:B------:R-:W-:Y:S01]  /*fff0*/  IMAD R0, R3, 0x8, R0 ;  /* 0x0000000803007824 */ /* 0x000fe200078e0200 */
[----:B------:R-:W-:Y:S04]  /*10000*/  STL.128 [R1+0x130], R4 ;  /* 0x0001300401007387 */ /* 0x000fe80000100c00 */
[----:B------:R-:W-:Y:S04]  /*10010*/  STL.128 [R1+0x140], R4 ;  /* 0x0001400401007387 */ /* 0x000fe80000100c00 */
[----:B------:R-:W-:Y:S04]  /*10020*/  STL.128 [R1+0x150], R4 ;  /* 0x0001500401007387 */ /* 0x000fe80000100c00 */
[----:B------:R-:W-:Y:S04]  /*10030*/  STL.64 [R1+0x160], R4 ;  /* 0x0001600401007387 */ /* 0x000fe80000100a00 */
[----:B------:R-:W2:Y:S01]  /*10040*/  LDL.64 R2, [R0+-0x20] ;  /* 0xffffe00000027983 */ /* 0x000ea20000100a00 */
[----:B-1----:R-:W-:-:S05]  /*10050*/  IMAD.WIDE R130, R130, 0x8, R8 ;  /* 0x0000000882827825 */ /* 0x002fca00078e0208 */
[----:B--2---:R-:W-:Y:S01]  /*10060*/  STG.E.64 desc[UR6][R130.64], R2 ;  /* 0x0000000282007986 */ /* 0x004fe2000c101b06 */
[----:B------:R-:W-:Y:S05]  /*10070*/  EXIT ;  /* 0x000000000000794d */ /* 0x000fea0003800000 */
        .weak           $__internal_0_$__cuda_sm20_div_rn_f64_full
        .type           $__internal_0_$__cuda_sm20_div_rn_f64_full,@function
        .size           $__internal_0_$__cuda_sm20_div_rn_f64_full,($__internal_1_$__cuda_sm20_dsqrt_rn_f64_mediumpath_v1 - $__internal_0_$__cuda_sm20_div_rn_f64_full)
$__internal_0_$__cuda_sm20_div_rn_f64_full:
[C---:B------:R-:W-:Y:S01]  /*10080*/  FSETP.GEU.AND P0, PT, |R113|.reuse, 1.469367938527859385e-39, PT ;  /* 0x001000007100780b */ /* 0x040fe20003f0e200 */
[--C-:B------:R-:W-:Y:S01]  /*10090*/  IMAD.MOV.U32 R118, RZ, RZ, R114.reuse ;  /* 0x000000ffff767224 */ /* 0x100fe200078e0072 */
[----:B------:R-:W-:Y:S01]  /*100a0*/  MOV R119, R113 ;  /* 0x0000007100777202 */ /* 0x000fe20000000f00 */
[----:B------:R-:W-:Y:S01]  /*100b0*/  IMAD.MOV.U32 R120, RZ, RZ, R114 ;  /* 0x000000ffff787224 */ /* 0x000fe200078e0072 */
[----:B------:R-:W-:Y:S01]  /*100c0*/  LOP3.LUT R117, R113, 0x800fffff, RZ, 0xc0, !PT ;  /* 0x800fffff71757812 */ /* 0x000fe200078ec0ff */
[----:B------:R-:W-:Y:S01]  /*100d0*/  IMAD.MOV.U32 R123, RZ, RZ, R115 ;  /* 0x000000ffff7b7224 */ /* 0x000fe200078e0073 */
[----:B------:R-:W-:Y:S01]  /*100e0*/  MOV R124, 0x1 ;  /* 0x00000001007c7802 */ /* 0x000fe20000000f00 */
[----:B------:R-:W-:Y:S01]  /*100f0*/  IMAD.MOV.U32 R122, RZ, RZ, R116 ;  /* 0x000000ffff7a7224 */ /* 0x000fe200078e0074 */
[----:B------:R-:W-:Y:S01]  /*10100*/  LOP3.LUT R121, R117, 0x3ff00000, RZ, 0xfc, !PT ;  /* 0x3ff0000075797812 */ /* 0x000fe200078efcff */
[----:B------:R-:W-:Y:S01]  /*10110*/  BSSY.RECONVERGENT B1, `(.L_x_208) ;  /* 0x0000057000017945 */ /* 0x000fe20003800200 */
[----:B------:R-:W-:-:S02]  /*10120*/  FSETP.GEU.AND P3, PT, |R123|, 1.469367938527859385e-39, PT ;  /* 0x001000007b00780b */ /* 0x000fc40003f6e200 */
[----:B------:R-:W-:Y:S01]  /*10130*/  LOP3.LUT R114, R123, 0x7ff00000, RZ, 0xc0, !PT ;  /* 0x7ff000007b727812 */ /* 0x000fe200078ec0ff */
[----:B------:R-:W-:Y:S01]  /*10140*/  @!P0 DMUL R120, R118, 8.98846567431157953865e+307 ;  /* 0x7fe0000076788828 */ /* 0x000fe20000000000 */
[----:B------:R-:W-:Y:S01]  /*10150*/  LOP3.LUT R115, R113, 0x7ff00000, RZ, 0xc0, !PT ;  /* 0x7ff0000071737812 */ /* 0x000fe200078ec0ff */
[----:B------:R-:W-:-:S03]  /*10160*/  IMAD.MOV.U32 R113, RZ, RZ, 0x1ca00000 ;  /* 0x1ca00000ff717424 */ /* 0x000fc600078e00ff */
[C---:B------:R-:W-:Y:S01]  /*10170*/  ISETP.GE.U32.AND P5, PT, R114.reuse, R115, PT ;  /* 0x000000737200720c */ /* 0x040fe20003fa6070 */
[----:B------:R-:W0:Y:S03]  /*10180*/  MUFU.RCP64H R125, R121 ;  /* 0x00000079007d7308 */ /* 0x000e260000001800 */
[----:B------:R-:W-:Y:S01]  /*10190*/  SEL R116, R113, 0x63400000, !P5 ;  /* 0x6340000071747807 */ /* 0x000fe20006800000 */
[----:B------:R-:W-:Y:S01]  /*101a0*/  @!P3 IMAD.MOV.U32 R132, RZ, RZ, RZ ;  /* 0x000000ffff84b224 */ /* 0x000fe200078e00ff */
[----:B------:R-:W-:Y:S02]  /*101b0*/  @!P3 LOP3.LUT R117, R119, 0x7ff00000, RZ, 0xc0, !PT ;  /* 0x7ff000007775b812 */ /* 0x000fe400078ec0ff */
[----:B------:R-:W-:Y:S02]  /*101c0*/  @!P0 LOP3.LUT R115, R121, 0x7ff00000, RZ, 0xc0, !PT ;  /* 0x7ff0000079738812 */ /* 0x000fe400078ec0ff */
[----:B------:R-:W-:-:S04]  /*101d0*/  @!P3 ISETP.GE.U32.AND P4, PT, R114, R117, PT ;  /* 0x000000757200b20c */ /* 0x000fc80003f86070 */
[----:B------:R-:W-:Y:S01]  /*101e0*/  @!P3 SEL R117, R113, 0x63400000, !P4 ;  /* 0x634000007175b807 */ /* 0x000fe20006000000 */
[----:B0-----:R-:W-:-:S03]  /*101f0*/  DFMA R134, R124, -R120, 1 ;  /* 0x3ff000007c86742b */ /* 0x001fc60000000878 */
[----:B------:R-:W-:-:S04]  /*10200*/  @!P3 LOP3.LUT R117, R117, 0x80000000, R123, 0xf8, !PT ;  /* 0x800000007575b812 */ /* 0x000fc800078ef87b */
[----:B------:R-:W-:Y:S01]  /*10210*/  @!P3 LOP3.LUT R133, R117, 0x100000, RZ, 0xfc, !PT ;  /* 0x001000007585b812 */ /* 0x000fe200078efcff */
[----:B------:R-:W-:-:S08]  /*10220*/  DFMA R134, R134, R134, R134 ;  /* 0x000000868686722b */ /* 0x000fd00000000086 */
[----:B------:R-:W-:Y:S01]  /*10230*/  DFMA R134, R124, R134, R124 ;  /* 0x000000867c86722b */ /* 0x000fe2000000007c */
[----:B------:R-:W-:Y:S01]  /*10240*/  LOP3.LUT R125, R116, 0x800fffff, R123, 0xf8, !PT ;  /* 0x800fffff747d7812 */ /* 0x000fe200078ef87b */
[----:B------:R-:W-:-:S06]  /*10250*/  IMAD.MOV.U32 R124, RZ, RZ, R122 ;  /* 0x000000ffff7c7224 */ /* 0x000fcc00078e007a */
[----:B------:R-:W-:Y:S02]  /*10260*/  DFMA R116, R134, -R120, 1 ;  /* 0x3ff000008674742b */ /* 0x000fe40000000878 */
[----:B------:R-:W-:-:S06]  /*10270*/  @!P3 DFMA R124, R124, 2, -R132 ;  /* 0x400000007c7cb82b */ /* 0x000fcc0000000884 */
[----:B------:R-:W-:Y:S01]  /*10280*/  DFMA R134, R134, R116, R134 ;  /* 0x000000748686722b */ /* 0x000fe20000000086 */
[----:B------:R-:W-:-:S03]  /*10290*/  MOV R116, R114 ;  /* 0x0000007200747202 */ /* 0x000fc60000000f00 */
[----:B------:R-:W-:-:S04]  /*102a0*/  @!P3 LOP3.LUT R116, R125, 0x7ff00000, RZ, 0xc0, !PT ;  /* 0x7ff000007d74b812 */ /* 0x000fc800078ec0ff */
[----:B------:R-:W-:Y:S01]  /*102b0*/  DMUL R132, R134, R124 ;  /* 0x0000007c86847228 */ /* 0x000fe20000000000 */
[----:B------:R-:W-:-:S05]  /*102c0*/  VIADD R117, R116, 0xffffffff ;  /* 0xffffffff74757836 */ /* 0x000fca0000000000 */
[----:B------:R-:W-:Y:S01]  /*102d0*/  ISETP.GT.U32.AND P0, PT, R117, 0x7feffffe, PT ;  /* 0x7feffffe7500780c */ /* 0x000fe20003f04070 */
[----:B------:R-:W-:Y:S01]  /*102e0*/  VIADD R117, R115, 0xffffffff ;  /* 0xffffffff73757836 */ /* 0x000fe20000000000 */
[----:B------:R-:W-:-:S04]  /*102f0*/  DFMA R194, R132, -R120, R124 ;  /* 0x8000007884c2722b */ /* 0x000fc8000000007c */
[----:B------:R-:W-:-:S04]  /*10300*/  ISETP.GT.U32.OR P0, PT, R117, 0x7feffffe, P0 ;  /* 0x7feffffe7500780c */ /* 0x000fc80000704470 */
[----:B------:R-:W-:-:S09]  /*10310*/  DFMA R132, R134, R194, R132 ;  /* 0x000000c28684722b */ /* 0x000fd20000000084 */
[----:B------:R-:W-:Y:S05]  /*10320*/  @P0 BRA `(.L_x_209) ;  /* 0x0000000000740947 */ /* 0x000fea0003800000 */
[----:B------:R-:W-:-:S04]  /*10330*/  LOP3.LUT R115, R119, 0x7ff00000, RZ, 0xc0, !PT ;  /* 0x7ff0000077737812 */ /* 0x000fc800078ec0ff */
[CC--:B------:R-:W-:Y:S02]  /*10340*/  VIADDMNMX R116, R114.reuse, -R115.reuse, 0xb9600000, !PT ;  /* 0xb960000072747446 */ /* 0x0c0fe40007800973 */
[----:B------:R-:W-:Y:S01]  /*10350*/  ISETP.GE.U32.AND P0, PT, R114, R115, PT ;  /* 0x000000737200720c */ /* 0x000fe20003f06070 */
[----:B------:R-:W-:Y:S01]  /*10360*/  IMAD.MOV.U32 R114, RZ, RZ, RZ ;  /* 0x000000ffff727224 */ /* 0x000fe200078e00ff */
[----:B------:R-:W-:Y:S02]  /*10370*/  VIMNMX R116, PT, PT, R116, 0x46a00000, PT ;  /* 0x46a0000074747848 */ /* 0x000fe40003fe0100 */
[----:B------:R-:W-:-:S05]  /*10380*/  SEL R113, R113, 0x63400000, !P0 ;  /* 0x6340000071717807 */ /* 0x000fca0004000000 */
[----:B------:R-:W-:-:S05]  /*10390*/  IMAD.IADD R113, R116, 0x1, -R113 ;  /* 0x0000000174717824 */ /* 0x000fca00078e0a71 */
[----:B------:R-:W-:-:S06]  /*103a0*/  IADD3 R115, PT, PT, R113, 0x7fe00000, RZ ;  /* 0x7fe0000071737810 */ /* 0x000fcc0007ffe0ff */
[----:B------:R-:W-:-:S10]  /*103b0*/  DMUL R134, R132, R114 ;  /* 0x0000007284867228 */ /* 0x000fd40000000000 */
[----:B------:R-:W-:-:S13]  /*103c0*/  FSETP.GTU.AND P0, PT, |R135|, 1.469367938527859385e-39, PT ;  /* 0x001000008700780b */ /* 0x000fda0003f0c200 */
[----:B------:R-:W-:Y:S05]  /*103d0*/  @P0 BRA `(.L_x_210) ;  /* 0x0000000000a80947 */ /* 0x000fea0003800000 */
[----:B------:R-:W-:Y:S01]  /*103e0*/  DFMA R120, R132, -R120, R124 ;  /* 0x800000788478722b */ /* 0x000fe2000000007c */
[----:B------:R-:W-:-:S09]  /*103f0*/  IMAD.MOV.U32 R116, RZ, RZ, RZ ;  /* 0x000000ffff747224 */ /* 0x000fd200078e00ff */
[C---:B------:R-:W-:Y:S02]  /*10400*/  FSETP.NEU.AND P0, PT, R121.reuse, RZ, PT ;  /* 0x000000ff7900720b */ /* 0x040fe40003f0d000 */
[----:B------:R-:W-:-:S04]  /*10410*/  LOP3.LUT R114, R121, 0x80000000, R119, 0x48, !PT ;  /* 0x8000000079727812 */ /* 0x000fc800078e4877 */
[----:B------:R-:W-:-:S07]  /*10420*/  LOP3.LUT R117, R114, R115, RZ, 0xfc, !PT ;  /* 0x0000007372757212 */ /* 0x000fce00078efcff */
[----:B------:R-:W-:Y:S05]  /*10430*/  @!P0 BRA `(.L_x_210) ;  /* 0x0000000000908947 */ /* 0x000fea0003800000 */
[----:B------:R-:W-:Y:S01]  /*10440*/  IMAD.MOV R119, RZ, RZ, -R113 ;  /* 0x000000ffff777224 */ /* 0x000fe200078e0a71 */
[----:B------:R-:W-:Y:S01]  /*10450*/  MOV R118, RZ ;  /* 0x000000ff00767202 */ /* 0x000fe20000000f00 */
[----:B------:R-:W-:Y:S01]  /*10460*/  DMUL.RP R116, R132, R116 ;  /* 0x0000007484747228 */ /* 0x000fe20000008000 */
[----:B------:R-:W-:-:S04]  /*10470*/  IADD3 R113, PT, PT, -R113, -0x43300000, RZ ;  /* 0xbcd0000071717810 */ /* 0x000fc80007ffe1ff */
[----:B------:R-:W-:-:S05]  /*10480*/  DFMA R118, R134, -R118, R132 ;  /* 0x800000768676722b */ /* 0x000fca0000000084 */
[----:B------:R-:W-:-:S05]  /*10490*/  LOP3.LUT R114, R117, R114, RZ, 0x3c, !PT ;  /* 0x0000007275727212 */ /* 0x000fca00078e3cff */
[----:B------:R-:W-:-:S04]  /*104a0*/  FSETP.NEU.AND P0, PT, |R119|, R113, PT ;  /* 0x000000717700720b */ /* 0x000fc80003f0d200 */
[----:B------:R-:W-:Y:S02]  /*104b0*/  FSEL R116, R116, R134, !P0 ;  /* 0x0000008674747208 */ /* 0x000fe40004000000 */
[----:B------:R-:W-:-:S03]  /*104c0*/  FSEL R117, R114, R135, !P0 ;  /* 0x0000008772757208 */ /* 0x000fc60004000000 */
[----:B------:R-:W-:Y:S02]  /*104d0*/  IMAD.MOV.U32 R134, RZ, RZ, R116 ;  /* 0x000000ffff867224 */ /* 0x000fe400078e0074 */
[----:B------:R-:W-:Y:S01]  /*104e0*/  IMAD.MOV.U32 R135, RZ, RZ, R117 ;  /* 0x000000ffff877224 */ /* 0x000fe200078e0075 */
[----:B------:R-:W-:Y:S06]  /*104f0*/  BRA `(.L_x_210) ;  /* 0x0000000000607947 */ /* 0x000fec0003800000 */
.L_x_209:
[----:B------:R-:W-:-:S14]  /*10500*/  DSETP.NAN.AND P0, PT, R122, R122, PT ;  /* 0x0000007a7a00722a */ /* 0x000fdc0003f08000 */
[----:B------:R-:W-:Y:S05]  /*10510*/  @P0 BRA `(.L_x_211) ;  /* 0x00000000004c0947 */ /* 0x000fea0003800000 */
[----:B------:R-:W-:-:S14]  /*10520*/  DSETP.NAN.AND P0, PT, R118, R118, PT ;  /* 0x000000767600722a */ /* 0x000fdc0003f08000 */
[----:B------:R-:W-:Y:S05]  /*10530*/  @P0 BRA `(.L_x_212) ;  /* 0x0000000000340947 */ /* 0x000fea0003800000 */
[----:B------:R-:W-:Y:S01]  /*10540*/  ISETP.NE.AND P0, PT, R116, R115, PT ;  /* 0x000000737400720c */ /* 0x000fe20003f05270 */
[----:B------:R-:W-:Y:S01]  /*10550*/  IMAD.MOV.U32 R134, RZ, RZ, 0x0 ;  /* 0x00000000ff867424 */ /* 0x000fe200078e00ff */
[----:B------:R-:W-:-:S11]  /*10560*/  MOV R135, 0xfff80000 ;  /* 0xfff8000000877802 */ /* 0x000fd60000000f00 */
[----:B------:R-:W-:Y:S05]  /*10570*/  @!P0 BRA `(.L_x_210) ;  /* 0x0000000000408947 */ /* 0x000fea0003800000 */
[----:B------:R-:W-:Y:S02]  /*10580*/  ISETP.NE.AND P0, PT, R116, 0x7ff00000, PT ;  /* 0x7ff000007400780c */ /* 0x000fe40003f05270 */
[----:B------:R-:W-:Y:S02]  /*10590*/  LOP3.LUT R113, R123, 0x80000000, R119, 0x48, !PT ;  /* 0x800000007b717812 */ /* 0x000fe400078e4877 */
[----:B------:R-:W-:-:S13]  /*105a0*/  ISETP.EQ.OR P0, PT, R115, RZ, !P0 ;  /* 0x000000ff7300720c */ /* 0x000fda0004702670 */
[----:B------:R-:W-:Y:S01]  /*105b0*/  @P0 LOP3.LUT R114, R113, 0x7ff00000, RZ, 0xfc, !PT ;  /* 0x7ff0000071720812 */ /* 0x000fe200078efcff */
[----:B------:R-:W-:Y:S02]  /*105c0*/  @!P0 IMAD.MOV.U32 R134, RZ, RZ, RZ ;  /* 0x000000ffff868224 */ /* 0x000fe400078e00ff */
[----:B------:R-:W-:Y:S01]  /*105d0*/  @!P0 IMAD.MOV.U32 R135, RZ, RZ, R113 ;  /* 0x000000ffff878224 */ /* 0x000fe200078e0071 */
[----:B------:R-:W-:Y:S01]  /*105e0*/  @P0 MOV R135, R114 ;  /* 0x0000007200870202 */ /* 0x000fe20000000f00 */
[----:B------:R-:W-:Y:S01]  /*105f0*/  @P0 IMAD.MOV.U32 R134, RZ, RZ, RZ ;  /* 0x000000ffff860224 */ /* 0x000fe200078e00ff */
[----:B------:R-:W-:Y:S06]  /*10600*/  BRA `(.L_x_210) ;  /* 0x00000000001c7947 */ /* 0x000fec0003800000 */
.L_x_212:
[----:B------:R-:W-:Y:S01]  /*10610*/  LOP3.LUT R113, R119, 0x80000, RZ, 0xfc, !PT ;  /* 0x0008000077717812 */ /* 0x000fe200078efcff */
[----:B------:R-:W-:-:S04]  /*10620*/  IMAD.MOV.U32 R134, RZ, RZ, R118 ;  /* 0x000000ffff867224 */ /* 0x000fc800078e0076 */
[----:B------:R-:W-:Y:S01]  /*10630*/  IMAD.MOV.U32 R135, RZ, RZ, R113 ;  /* 0x000000ffff877224 */ /* 0x000fe200078e0071 */
[----:B------:R-:W-:Y:S06]  /*10640*/  BRA `(.L_x_210) ;  /* 0x00000000000c7947 */ /* 0x000fec0003800000 */
.L_x_211:
[----:B------:R-:W-:Y:S01]  /*10650*/  LOP3.LUT R113, R123, 0x80000, RZ, 0xfc, !PT ;  /* 0x000800007b717812 */ /* 0x000fe200078efcff */
[----:B------:R-:W-:-:S03]  /*10660*/  IMAD.MOV.U32 R134, RZ, RZ, R122 ;  /* 0x000000ffff867224 */ /* 0x000fc600078e007a */
[----:B------:R-:W-:-:S07]  /*10670*/  MOV R135, R113 ;  /* 0x0000007100877202 */ /* 0x000fce0000000f00 */
.L_x_210:
[----:B------:R-:W-:Y:S05]  /*10680*/  BSYNC.RECONVERGENT B1 ;  /* 0x0000000000017941 */ /* 0x000fea0003800200 */
.L_x_208:
[----:B------:R-:W-:Y:S02]  /*10690*/  HFMA2 R117, -RZ, RZ, 0, 0 ;  /* 0x00000000ff757431 */ /* 0x000fe400000001ff */
[----:B------:R-:W-:Y:S02]  /*106a0*/  IMAD.MOV.U32 R116, RZ, RZ, R112 ;  /* 0x000000ffff747224 */ /* 0x000fe400078e0070 */
[----:B------:R-:W-:Y:S02]  /*106b0*/  IMAD.MOV.U32 R114, RZ, RZ, R134 ;  /* 0x000000ffff727224 */ /* 0x000fe400078e0086 */
[----:B------:R-:W-:Y:S01]  /*106c0*/  IMAD.MOV.U32 R113, RZ, RZ, R135 ;  /* 0x000000ffff717224 */ /* 0x000fe200078e0087 */
[----:B------:R-:W-:Y:S06]  /*106d0*/  RET.REL.NODEC R116 `(_Z9propagateiiPdS_diS_) ;  /* 0xfffffef874487950 */ /* 0x000fec0003c3ffff */
        .weak           $__internal_1_$__cuda_sm20_dsqrt_rn_f64_mediumpath_v1
        .type           $__internal_1_$__cuda_sm20_dsqrt_rn_f64_mediumpath_v1,@function
        .size           $__internal_1_$__cuda_sm20_dsqrt_rn_f64_mediumpath_v1,($_Z9propagateiiPdS_diS_$__internal_trig_reduction_slowpathd - $__internal_1_$__cuda_sm20_dsqrt_rn_f64_mediumpath_v1)
$__internal_1_$__cuda_sm20_dsqrt_rn_f64_mediumpath_v1:
[----:B------:R-:W-:Y:S01]  /*106e0*/  ISETP.GE.U32.AND P3, PT, R22, -0x3400000, PT ;  /* 0xfcc000001600780c */ /* 0x000fe20003f66070 */
[----:B------:R-:W-:Y:S01]  /*106f0*/  BSSY.RECONVERGENT B3, `(.L_x_213) ;  /* 0x000002a000037945 */ /* 0x000fe20003800200 */
[----:B------:R-:W-:Y:S01]  /*10700*/  IMAD.MOV.U32 R25, RZ, RZ, R27 ;  /* 0x000000ffff197224 */ /* 0x000fe200078e001b */
[----:B------:R-:W-:Y:S01]  /*10710*/  MOV R23, R37 ;  /* 0x0000002500177202 */ /* 0x000fe20000000f00 */
[----:B------:R-:W-:Y:S02]  /*10720*/  IMAD.MOV.U32 R24, RZ, RZ, R26 ;  /* 0x000000ffff187224 */ /* 0x000fe400078e001a */
[----:B------:R-:W-:Y:S02]  /*10730*/  IMAD.MOV.U32 R27, RZ, RZ, R29 ;  /* 0x000000ffff1b7224 */ /* 0x000fe400078e001d */
[----:B------:R-:W-:Y:S02]  /*10740*/  IMAD.MOV.U32 R22, RZ, RZ, R34 ;  /* 0x000000ffff167224 */ /* 0x000fe400078e0022 */
[----:B------:R-:W-:-:S02]  /*10750*/  IMAD.MOV.U32 R26, RZ, RZ, R36 ;  /* 0x000000ffff1a7224 */ /* 0x000fc400078e0024 */
[----:B------:R-:W-:Y:S01]  /*10760*/  IMAD.MOV.U32 R29, RZ, RZ, R39 ;  /* 0x000000ffff1d7224 */ /* 0x000fe200078e0027 */
[----:B------:R-:W-:Y:S06]  /*10770*/  @!P3 BRA `(.L_x_214) ;  /* 0x000000000020b947 */ /* 0x000fec0003800000 */
[----:B------:R-:W-:-:S10]  /*10780*/  DFMA.RM R22, R22, R26, R28 ;  /* 0x0000001a1616722b */ /* 0x000fd4000000401c */
[----:B------:R-:W-:-:S04]  /*10790*/  IADD3 R26, P3, PT, R22, 0x1, RZ ;  /* 0x00000001161a7810 */ /* 0x000fc80007f7e0ff */
[----:B------:R-:W-:-:S06]  /*107a0*/  IADD3.X R27, PT, PT, RZ, R23, RZ, P3, !PT ;  /* 0x00000017ff1b7210 */ /* 0x000fcc0001ffe4ff */
[----:B------:R-:W-:-:S08]  /*107b0*/  DFMA.RP R24, -R22, R26, R24 ;  /* 0x0000001a1618722b */ /* 0x000fd00000008118 */
[----:B------:R-:W-:-:S06]  /*107c0*/  DSETP.GT.AND P3, PT, R24, RZ, PT ;  /* 0x000000ff1800722a */ /* 0x000fcc0003f64000 */
[----:B------:R-:W-:Y:S02]  /*107d0*/  FSEL R22, R26, R22, P3 ;  /* 0x000000161a167208 */ /* 0x000fe40001800000 */
[----:B------:R-:W-:Y:S01]  /*107e0*/  FSEL R23, R27, R23, P3 ;  /* 0x000000171b177208 */ /* 0x000fe20001800000 */
[----:B------:R-:W-:Y:S06]  /*107f0*/  BRA `(.L_x_215) ;  /* 0x0000000000647947 */ /* 0x000fec0003800000 */
.L_x_214:
[----:B------:R-:W-:-:S14]  /*10800*/  DSETP.NE.AND P3, PT, R24, RZ, PT ;  /* 0x000000ff1800722a */ /* 0x000fdc0003f65000 */
[----:B------:R-:W-:Y:S05]  /*10810*/  @!P3 BRA `(.L_x_216) ;  /* 0x000000000058b947 */ /* 0x000fea0003800000 */
[----:B------:R-:W-:-:S13]  /*10820*/  ISETP.GE.AND P3, PT, R25, RZ, PT ;  /* 0x000000ff1900720c */ /* 0x000fda0003f66270 */
[----:B------:R-:W-:Y:S02]  /*10830*/  @!P3 IMAD.MOV.U32 R22, RZ, RZ, 0x0 ;  /* 0x00000000ff16b424 */ /* 0x000fe400078e00ff */
[----:B------:R-:W-:Y:S01]  /*10840*/  @!P3 IMAD.MOV.U32 R23, RZ, RZ, -0x80000 ;  /* 0xfff80000ff17b424 */ /* 0x000fe200078e00ff */
[----:B------:R-:W-:Y:S06]  /*10850*/  @!P3 BRA `(.L_x_215) ;  /* 0x00000000004cb947 */ /* 0x000fec0003800000 */
[----:B------:R-:W-:-:S13]  /*10860*/  ISETP.GT.AND P3, PT, R25, 0x7fefffff, PT ;  /* 0x7fefffff1900780c */ /* 0x000fda0003f64270 */
[----:B------:R-:W-:Y:S05]  /*10870*/  @P3 BRA `(.L_x_216) ;  /* 0x0000000000403947 */ /* 0x000fea0003800000 */
[----:B------:R-:W-:Y:S01]  /*10880*/  DMUL R22, R24, 8.11296384146066816958e+31 ;  /* 0x4690000018167828 */ /* 0x000fe20000000000 */
[----:B------:R-:W-:Y:S01]  /*10890*/  MOV R28, 0x0 ;  /* 0x00000000001c7802 */ /* 0x000fe20000000f00 */
[----:B------:R-:W-:Y:S02]  /*108a0*/  IMAD.MOV.U32 R24, RZ, RZ, RZ ;  /* 0x000000ffff187224 */ /* 0x000fe400078e00ff */
[----:B------:R-:W-:Y:S02]  /*108b0*/  IMAD.MOV.U32 R29, RZ, RZ, 0x3fd80000 ;  /* 0x3fd80000ff1d7424 */ /* 0x000fe400078e00ff */
[----:B------:R-:W0:Y:S02]  /*108c0*/  MUFU.RSQ64H R25, R23 ;  /* 0x0000001700197308 */ /* 0x000e240000001c00 */
[----:B0-----:R-:W-:-:S08]  /*108d0*/  DMUL R26, R24, R24 ;  /* 0x00000018181a7228 */ /* 0x001fd00000000000 */
[----:B------:R-:W-:-:S08]  /*108e0*/  DFMA R26, R22, -R26, 1 ;  /* 0x3ff00000161a742b */ /* 0x000fd0000000081a */
[----:B------:R-:W-:Y:S02]  /*108f0*/  DFMA R28, R26, R28, 0.5 ;  /* 0x3fe000001a1c742b */ /* 0x000fe4000000001c */
[----:B------:R-:W-:-:S08]  /*10900*/  DMUL R26, R24, R26 ;  /* 0x0000001a181a7228 */ /* 0x000fd00000000000 */
[----:B------:R-:W-:-:S08]  /*10910*/  DFMA R26, R28, R26, R24 ;  /* 0x0000001a1c1a722b */ /* 0x000fd00000000018 */
[----:B------:R-:W-:Y:S02]  /*10920*/  DMUL R24, R22, R26 ;  /* 0x0000001a16187228 */ /* 0x000fe40000000000 */
[----:B------:R-:W-:-:S06]  /*10930*/  VIADD R27, R27, 0xfff00000 ;  /* 0xfff000001b1b7836 */ /* 0x000fcc0000000000 */
[----:B------:R-:W-:-:S08]  /*10940*/  DFMA R28, R24, -R24, R22 ;  /* 0x80000018181c722b */ /* 0x000fd00000000016 */
[----:B------:R-:W-:-:S10]  /*10950*/  DFMA R22, R26, R28, R24 ;  /* 0x0000001c1a16722b */ /* 0x000fd40000000018 */
[----:B------:R-:W-:Y:S01]  /*10960*/  VIADD R23, R23, 0xfcb00000 ;  /* 0xfcb0000017177836 */ /* 0x000fe20000000000 */
[----:B------:R-:W-:Y:S06]  /*10970*/  BRA `(.L_x_215) ;  /* 0x0000000000047947 */ /* 0x000fec0003800000 */
.L_x_216:
[----:B------:R-:W-:-:S11]  /*10980*/  DADD R22, R24, R24 ;  /* 0x0000000018167229 */ /* 0x000fd60000000018 */
.L_x_215:
[----:B------:R-:W-:Y:S05]  /*10990*/  BSYNC.RECONVERGENT B3 ;  /* 0x0000000000037941 */ /* 0x000fea0003800200 */
.L_x_213:
[----:B------:R-:W-:Y:S01]  /*109a0*/  MOV R24, R22 ;  /* 0x0000001600187202 */ /* 0x000fe20000000f00 */
[----:B------:R-:W-:Y:S02]  /*109b0*/  IMAD.MOV.U32 R25, RZ, RZ, R23 ;  /* 0x000000ffff197224 */ /* 0x000fe400078e0017 */
[----:B------:R-:W-:Y:S02]  /*109c0*/  IMAD.MOV.U32 R22, RZ, RZ, R38 ;  /* 0x000000ffff167224 */ /* 0x000fe400078e0026 */
[----:B------:R-:W-:-:S04]  /*109d0*/  IMAD.MOV.U32 R23, RZ, RZ, 0x0 ;  /* 0x00000000ff177424 */ /* 0x000fc800078e00ff */
[----:B------:R-:W-:Y:S05]  /*109e0*/  RET.REL.NODEC R22 `(_Z9propagateiiPdS_diS_) ;  /* 0xfffffef416847950 */ /* 0x000fea0003c3ffff */
        .type           $_Z9propagateiiPdS_diS_$__internal_trig_reduction_slowpathd,@function
        .size           $_Z9propagateiiPdS_diS_$__internal_trig_reduction_slowpathd,(.L_x_661 - $_Z9propagateiiPdS_diS_$__internal_trig_reduction_slowpathd)
$_Z9propagateiiPdS_diS_$__internal_trig_reduction_slowpathd:
[----:B------:R-:W-:Y:S01]  /*109f0*/  SHF.R.U32.HI R135, RZ, 0x14, R133 ;  /* 0x00000014ff877819 */ /* 0x000fe20000011685 */
[----:B------:R-:W-:-:S03]  /*10a00*/  HFMA2 R114, -RZ, RZ, 0, 0 ;  /* 0x00000000ff727431 */ /* 0x000fc600000001ff */
[----:B------:R-:W-:-:S04]  /*10a10*/  LOP3.LUT R115, R135, 0x7ff, RZ, 0xc0, !PT ;  /* 0x000007ff87737812 */ /* 0x000fc800078ec0ff */
[----:B------:R-:W-:-:S13]  /*10a20*/  ISETP.NE.AND P0, PT, R115, 0x7ff, PT ;  /* 0x000007ff7300780c */ /* 0x000fda0003f05270 */
[----:B------:R-:W-:Y:S05]  /*10a30*/  @!P0 BRA `(.L_x_217) ;  /* 0x0000000800588947 */ /* 0x000fea0003800000 */
[----:B------:R-:W-:Y:S01]  /*10a40*/  VIADD R115, R115, 0xfffffc00 ;  /* 0xfffffc0073737836 */ /* 0x000fe20000000000 */
[----:B------:R-:W-:Y:S01]  /*10a50*/  BSSY.RECONVERGENT B1, `(.L_x_218) ;  /* 0x0000033000017945 */ /* 0x000fe20003800200 */
[----:B------:R-:W-:-:S03]  /*10a60*/  CS2R R200, SRZ ;  /* 0x0000000000c87805 */ /* 0x000fc6000001ff00 */
[----:B------:R-:W-:Y:S02]  /*10a70*/  SHF.R.U32.HI R114, RZ, 0x6, R115 ;  /* 0x00000006ff727819 */ /* 0x000fe40000011673 */
[----:B------:R-:W-:Y:S01]  /*10a80*/  ISETP.GE.U32.AND P0, PT, R115, 0x80, PT ;  /* 0x000000807300780c */ /* 0x000fe20003f06070 */
[----:B------:R-:W-:Y:S01]  /*10a90*/  VIADD R115, R1, 0x200 ;  /* 0x0000020001737836 */ /* 0x000fe20000000000 */
[C---:B------:R-:W-:Y:S02]  /*10aa0*/  IADD3 R117, PT, PT, -R114.reuse, 0x13, RZ ;  /* 0x0000001372757810 */ /* 0x040fe40007ffe1ff */
[----:B------:R-:W-:Y:S02]  /*10ab0*/  IADD3 R118, PT, PT, -R114, 0xf, RZ ;  /* 0x0000000f72767810 */ /* 0x000fe40007ffe1ff */
[----:B------:R-:W-:-:S04]  /*10ac0*/  SEL R117, R117, 0x12, P0 ;  /* 0x0000001275757807 */ /* 0x000fc80000000000 */
[----:B------:R-:W-:-:S13]  /*10ad0*/  ISETP.GE.AND P0, PT, R118, R117, PT ;  /* 0x000000757600720c */ /* 0x000fda0003f06270 */
[----:B------:R-:W-:Y:S05]  /*10ae0*/  @P0 BRA `(.L_x_219) ;  /* 0x0000000000a40947 */ /* 0x000fea0003800000 */
[----:B------:R-:W0:Y:S01]  /*10af0*/  LDC.64 R196, c[0x0][0x358] ;  /* 0x0000d600ffc47b82 */ /* 0x000e220000000a00 */
[C---:B------:R-:W-:Y:S01]  /*10b00*/  SHF.L.U64.HI R121, R116.reuse, 0xb, R133 ;  /* 0x0000000b74797819 */ /* 0x040fe20000010285 */
[----:B------:R-:W-:Y:S01]  /*10b10*/  BSSY.RECONVERGENT B2, `(.L_x_220) ;  /* 0x0000025000027945 */ /* 0x000fe20003800200 */
[----:B------:R-:W-:Y:S01]  /*10b20*/  IMAD.SHL.U32 R116, R116, 0x800, RZ ;  /* 0x0000080074747824 */ /* 0x000fe200078e00ff */
[----:B------:R-:W-:Y:S02]  /*10b30*/  IADD3 R119, PT, PT, RZ, -R114, -R117 ;  /* 0x80000072ff777210 */ /* 0x000fe40007ffe875 */
[----:B------:R-:W-:Y:S02]  /*10b40*/  CS2R R200, SRZ ;  /* 0x0000000000c87805 */ /* 0x000fe4000001ff00 */
[----:B------:R-:W-:Y:S02]  /*10b50*/  MOV R120, RZ ;  /* 0x000000ff00787202 */ /* 0x000fe40000000f00 */
[----:B------:R-:W-:-:S07]  /*10b60*/  LOP3.LUT R121, R121, 0x80000000, RZ, 0xfc, !PT ;  /* 0x8000000079797812 */ /* 0x000fce00078efcff */
.L_x_221:
[----:B------:R-:W1:Y:S01]  /*10b70*/  LDC.64 R122, c[0x4][RZ] ;  /* 0x01000000ff7a7b82 */ /* 0x000e620000000a00 */
[----:B0-----:R-:W-:Y:S02]  /*10b80*/  R2UR UR4, R196 ;  /* 0x00000000c40472ca */ /* 0x001fe400000e0000 */
[----:B------:R-:W-:Y:S01]  /*10b90*/  R2UR UR5, R197 ;  /* 0x00000000c50572ca */ /* 0x000fe200000e0000 */
[----:B-1----:R-:W-:-:S12]  /*10ba0*/  IMAD.WIDE R198, R118, 0x8, R122 ;  /* 0x0000000876c67825 */ /* 0x002fd800078e027a */
[----:B------:R-:W2:Y:S01]  /*10bb0*/  LDG.E.64.CONSTANT R198, desc[UR4][R198.64] ;  /* 0x00000004c6c67981 */ /* 0x000ea2000c1e9b00 */
[----:B------:R-:W-:Y:S02]  /*10bc0*/  IMAD.MOV.U32 R124, RZ, RZ, R200 ;  /* 0x000000ffff7c7224 */ /* 0x000fe400078e00c8 */
[----:B------:R-:W-:Y:S02]  /*10bd0*/  IMAD.MOV.U32 R125, RZ, RZ, R201 ;  /* 0x000000ffff7d7224 */ /* 0x000fe400078e00c9 */
[----:B------:R-:W-:Y:S02]  /*10be0*/  VIADD R119, R119, 0x1 ;  /* 0x0000000177777836 */ /* 0x000fe40000000000 */
[C---:B------:R-:W-:Y:S02]  /*10bf0*/  IMAD R126, R120.reuse, 0x8, R115 ;  /* 0x00000008787e7824 */ /* 0x040fe400078e0273 */
[----:B------:R-:W-:Y:S02]  /*10c00*/  VIADD R120, R120, 0x1 ;  /* 0x0000000178787836 */ /* 0x000fe40000000000 */
[----:B------:R-:W-:-:S02]  /*10c10*/  VIADD R118, R118, 0x1 ;  /* 0x0000000176767836 */ /* 0x000fc40000000000 */
[----:B--2---:R-:W-:-:S04]  /*10c20*/  IMAD.WIDE.U32 R124, P3, R198, R116, R124 ;  /* 0x00000074c67c7225 */ /* 0x004fc8000786007c */
[-C--:B------:R-:W-:Y:S01]  /*10c30*/  IMAD R122, R198, R121.reuse, RZ ;  /* 0x00000079c67a7224 */ /* 0x080fe200078e02ff */
[----:B------:R-:W-:Y:S01]  /*10c40*/  MOV R200, R124 ;  /* 0x0000007c00c87202 */ /* 0x000fe20000000f00 */
[C---:B------:R-:W-:Y:S02]  /*10c50*/  IMAD R123, R199.reuse, R116, RZ ;  /* 0x00000074c77b7224 */ /* 0x040fe400078e02ff */
[----:B------:R-:W-:Y:S01]  /*10c60*/  IMAD R124, R199, R121, RZ ;  /* 0x00000079c77c7224 */ /* 0x000fe200078e02ff */
[----:B------:R-:W-:Y:S01]  /*10c70*/  IADD3 R122, P1, PT, R122, R125, RZ ;  /* 0x0000007d7a7a7210 */ /* 0x000fe20007f3e0ff */
[----:B------:R-:W-:-:S03]  /*10c80*/  IMAD.HI.U32 R125, R198, R121, RZ ;  /* 0x00000079c67d7227 */ /* 0x000fc600078e00ff */
[----:B------:R-:W-:Y:S01]  /*10c90*/  IADD3 R201, P0, PT, R123, R122, RZ ;  /* 0x0000007a7bc97210 */ /* 0x000fe20007f1e0ff */
[----:B------:R-:W-:-:S04]  /*10ca0*/  IMAD.HI.U32 R122, R199, R116, RZ ;  /* 0x00000074c77a7227 */ /* 0x000fc800078e00ff */
[----:B------:R-:W-:Y:S01]  /*10cb0*/  IMAD.X R125, RZ, RZ, R125, P3 ;  /* 0x000000ffff7d7224 */ /* 0x000fe200018e067d */
[----:B------:R0:W-:Y:S01]  /*10cc0*/  STL.64 [R126], R200 ;  /* 0x000000c87e007387 */ /* 0x0001e20000100a00 */
[----:B------:R-:W-:-:S03]  /*10cd0*/  IMAD.HI.U32 R123, R199, R121, RZ ;  /* 0x00000079c77b7227 */ /* 0x000fc600078e00ff */
[----:B------:R-:W-:-:S04]  /*10ce0*/  IADD3.X R125, P1, PT, R122, R125, RZ, P1, !PT ;  /* 0x0000007d7a7d7210 */ /* 0x000fc80000f3e4ff */
[----:B------:R-:W-:Y:S01]  /*10cf0*/  IADD3.X R124, P0, PT, R124, R125, RZ, P0, !PT ;  /* 0x0000007d7c7c7210 */ /* 0x000fe2000071e4ff */
[----:B------:R-:W-:Y:S01]  /*10d00*/  IMAD.X R123, RZ, RZ, R123, P1 ;  /* 0x000000ffff7b7224 */ /* 0x000fe200008e067b */
[----:B------:R-:W-:-:S03]  /*10d10*/  ISETP.NE.AND P1, PT, R119, -0xf, PT ;  /* 0xfffffff17700780c */ /* 0x000fc60003f25270 */
[----:B0-----:R-:W-:Y:S01]  /*10d20*/  IMAD.MOV.U32 R200, RZ, RZ, R124 ;  /* 0x000000ffffc87224 */ /* 0x001fe200078e007c */
[----:B------:R-:W-:-:S04]  /*10d30*/  IADD3.X R125, PT, PT, RZ, R123, RZ, P0, !PT ;  /* 0x0000007bff7d7210 */ /* 0x000fc800007fe4ff */
[----:B------:R-:W-:-:S05]  /*10d40*/  MOV R201, R125 ;  /* 0x0000007d00c97202 */ /* 0x000fca0000000f00 */
[----:B------:R-:W-:Y:S05]  /*10d50*/  @P1 BRA `(.L_x_221) ;  /* 0xfffffffc00841947 */ /* 0x000fea000383ffff */
[----:B------:R-:W-:Y:S05]  /*10d60*/  BSYNC.RECONVERGENT B2 ;  /* 0x0000000000027941 */ /* 0x000fea0003800200 */
.L_x_220:
[----:B------:R-:W-:-:S07]  /*10d70*/  IMAD.MOV.U32 R118, RZ, RZ, R117 ;  /* 0x000000ffff767224 */ /* 0x000fce00078e0075 */
.L_x_219:
[----:B------:R-:W-:Y:S05]  /*10d80*/  BSYNC.RECONVERGENT B1 ;  /* 0x0000000000017941 */ /* 0x000fea0003800200 */
.L_x_218:
[----:B------:R-:W-:Y:S01]  /*10d90*/  LOP3.LUT P0, R135, R135, 0x3f, RZ, 0xc0, !PT ;  /* 0x0000003f87877812 */ /* 0x000fe2000780c0ff */
[----:B------:R-:W-:-:S04]  /*10da0*/  IMAD.IADD R114, R114, 0x1, R118 ;  /* 0x0000000172727824 */ /* 0x000fc800078e0276 */
[----:B------:R-:W-:-:S05]  /*10db0*/  IMAD.U32 R124, R114, 0x8, R115 ;  /* 0x00000008727c7824 */ /* 0x000fca00078e0073 */
[----:B------:R0:W-:Y:S04]  /*10dc0*/  STL.64 [R124+-0x78], R200 ;  /* 0xffff88c87c007387 */ /* 0x0001e80000100a00 */
[----:B------:R-:W2:Y:S04]  /*10dd0*/  @P0 LDL.64 R118, [R1+0x208] ;  /* 0x0002080001760983 */ /* 0x000ea80000100a00 */
[----:B------:R-:W3:Y:S04]  /*10de0*/  LDL.64 R116, [R1+0x210] ;  /* 0x0002100001747983 */ /* 0x000ee80000100a00 */
[----:B------:R-:W0:Y:S01]  /*10df0*/  LDL.64 R114, [R1+0x218] ;  /* 0x0002180001727983 */ /* 0x000e220000100a00 */
[----:B------:R-:W-:Y:S01]  /*10e00*/  BSSY.RECONVERGENT B1, `(.L_x_222) ;  /* 0x0000035000017945 */ /* 0x000fe20003800200 */
[----:B--2---:R-:W-:-:S02]  /*10e10*/  @P0 SHF.R.U64 R123, R118, 0x1, R119 ;  /* 0x00000001767b0819 */ /* 0x004fc40000001277 */
[----:B------:R-:W-:Y:S02]  /*10e20*/  @P0 SHF.R.U32.HI R125, RZ, 0x1, R119 ;  /* 0x00000001ff7d0819 */ /* 0x000fe40000011677 */
[----:B------:R-:W-:Y:S02]  /*10e30*/  @P0 LOP3.LUT R118, R135, 0x3f, RZ, 0x3c, !PT ;  /* 0x0000003f87760812 */ /* 0x000fe400078e3cff */
[C---:B---3--:R-:W-:Y:S02]  /*10e40*/  @P0 SHF.L.U32 R122, R116.reuse, R135, RZ ;  /* 0x00000087747a0219 */ /* 0x048fe400000006ff */
[----:B------:R-:W-:Y:S02]  /*10e50*/  @P0 SHF.R.U64 R123, R123, R118, R125 ;  /* 0x000000767b7b0219 */ /* 0x000fe4000000127d */
[--C-:B------:R-:W-:Y:S02]  /*10e60*/  @P0 SHF.R.U32.HI R119, RZ, 0x1, R117.reuse ;  /* 0x00000001ff770819 */ /* 0x100fe40000011675 */
[----:B------:R-:W-:-:S02]  /*10e70*/  @P0 SHF.R.U64 R120, R116, 0x1, R117 ;  /* 0x0000000174780819 */ /* 0x000fc40000001275 */
[----:B------:R-:W-:Y:S02]  /*10e80*/  @P0 SHF.L.U64.HI R121, R116, R135, R117 ;  /* 0x0000008774790219 */ /* 0x000fe40000010275 */
[-C--:B------:R-:W-:Y:S02]  /*10e90*/  @P0 SHF.R.U32.HI R126, RZ, R118.reuse, R125 ;  /* 0x00000076ff7e0219 */ /* 0x080fe4000001167d */
[----:B------:R-:W-:Y:S02]  /*10ea0*/  @P0 LOP3.LUT R116, R122, R123, RZ, 0xfc, !PT ;  /* 0x0000007b7a740212 */ /* 0x000fe400078efcff */
[----:B0-----:R-:W-:Y:S02]  /*10eb0*/  @P0 SHF.L.U32 R124, R114, R135, RZ ;  /* 0x00000087727c0219 */ /* 0x001fe400000006ff */
[----:B------:R-:W-:Y:S02]  /*10ec0*/  @P0 SHF.R.U64 R125, R120, R118, R119 ;  /* 0x00000076787d0219 */ /* 0x000fe40000001277 */
[----:B------:R-:W-:-:S02]  /*10ed0*/  @P0 LOP3.LUT R117, R121, R126, RZ, 0xfc, !PT ;  /* 0x0000007e79750212 */ /* 0x000fc400078efcff */
[----:B------:R-:W-:Y:S02]  /*10ee0*/  @P0 SHF.R.U32.HI R120, RZ, R118, R119 ;  /* 0x00000076ff780219 */ /* 0x000fe40000011677 */
[----:B------:R-:W-:Y:S02]  /*10ef0*/  @P0 SHF.L.U64.HI R135, R114, R135, R115 ;  /* 0x0000008772870219 */ /* 0x000fe40000010273 */
[----:B------:R-:W-:Y:S02]  /*10f00*/  SHF.L.U32 R118, R116, 0x2, RZ ;  /* 0x0000000274767819 */ /* 0x000fe400000006ff */
[----:B------:R-:W-:Y:S02]  /*10f10*/  @P0 LOP3.LUT R114, R124, R125, RZ, 0xfc, !PT ;  /* 0x0000007d7c720212 */ /* 0x000fe400078efcff */
[----:B------:R-:W-:Y:S02]  /*10f20*/  SHF.L.U64.HI R116, R116, 0x2, R117 ;  /* 0x0000000274747819 */ /* 0x000fe40000010275 */
[----:B------:R-:W-:-:S02]  /*10f30*/  @P0 LOP3.LUT R115, R135, R120, RZ, 0xfc, !PT ;  /* 0x0000007887730212 */ /* 0x000fc400078efcff */
[----:B------:R-:W-:Y:S02]  /*10f40*/  SHF.L.W.U32.HI R117, R117, 0x2, R114 ;  /* 0x0000000275757819 */ /* 0x000fe40000010e72 */
[----:B------:R-:W-:Y:S02]  /*10f50*/  IADD3 RZ, P0, PT, RZ, -R118, RZ ;  /* 0x80000076ffff7210 */ /* 0x000fe40007f1e0ff */
[----:B------:R-:W-:Y:S02]  /*10f60*/  LOP3.LUT R121, RZ, R116, RZ, 0x33, !PT ;  /* 0x00000074ff797212 */ /* 0x000fe400078e33ff */
[----:B------:R-:W-:Y:S02]  /*10f70*/  SHF.L.W.U32.HI R114, R114, 0x2, R115 ;  /* 0x0000000272727819 */ /* 0x000fe40000010e73 */
[----:B------:R-:W-:Y:S02]  /*10f80*/  LOP3.LUT R120, RZ, R117, RZ, 0x33, !PT ;  /* 0x00000075ff787212 */ /* 0x000fe400078e33ff */
[----:B------:R-:W-:-:S02]  /*10f90*/  IADD3.X R121, P0, PT, RZ, R121, RZ, P0, !PT ;  /* 0x00000079ff797210 */ /* 0x000fc4000071e4ff */
[----:B------:R-:W-:Y:S02]  /*10fa0*/  LOP3.LUT R119, RZ, R114, RZ, 0x33, !PT ;  /* 0x00000072ff777212 */ /* 0x000fe400078e33ff */
[----:B------:R-:W-:Y:S02]  /*10fb0*/  IADD3.X R120, P1, PT, RZ, R120, RZ, P0, !PT ;  /* 0x00000078ff787210 */ /* 0x000fe4000073e4ff */
[----:B------:R-:W-:-:S03]  /*10fc0*/  ISETP.GT.U32.AND P3, PT, R117, -0x1, PT ;  /* 0xffffffff7500780c */ /* 0x000fc60003f64070 */
[----:B------:R-:W-:Y:S01]  /*10fd0*/  IMAD.X R119, RZ, RZ, R119, P1 ;  /* 0x000000ffff777224 */ /* 0x000fe200008e0677 */
[----:B------:R-:W-:-:S04]  /*10fe0*/  ISETP.GT.AND.EX P0, PT, R114, -0x1, PT, P3 ;  /* 0xffffffff7200780c */ /* 0x000fc80003f04330 */
[----:B------:R-:W-:Y:S02]  /*10ff0*/  SEL R119, R114, R119, P0 ;  /* 0x0000007772777207 */ /* 0x000fe40000000000 */
[----:B------:R-:W-:Y:S02]  /*11000*/  SEL R120, R117, R120, P0 ;  /* 0x0000007875787207 */ /* 0x000fe40000000000 */
[----:B------:R-:W-:Y:S02]  /*11010*/  ISETP.NE.U32.AND P1, PT, R119, RZ, PT ;  /* 0x000000ff7700720c */ /* 0x000fe40003f25070 */
[----:B------:R-:W-:Y:S02]  /*11020*/  SEL R123, R116, R121, P0 ;  /* 0x00000079747b7207 */ /* 0x000fe40000000000 */
[----:B------:R-:W-:Y:S01]  /*11030*/  SEL R124, R120, R119, !P1 ;  /* 0x00000077787c7207 */ /* 0x000fe20004800000 */
[----:B------:R-:W-:-:S03]  /*11040*/  @!P0 IMAD.MOV R118, RZ, RZ, -R118 ;  /* 0x000000ffff768224 */ /* 0x000fc600078e0a76 */
[----:B------:R-:W0:Y:S02]  /*11050*/  FLO.U32 R117, R124 ;  /* 0x0000007c00757300 */ /* 0x000e2400000e0000 */
[C---:B0-----:R-:W-:Y:S02]  /*11060*/  IADD3 R122, PT, PT, -R117.reuse, 0x1f, RZ ;  /* 0x0000001f757a7810 */ /* 0x041fe40007ffe1ff */
[----:B------:R-:W-:-:S03]  /*11070*/  IADD3 R117, PT, PT, -R117, 0x3f, RZ ;  /* 0x0000003f75757810 */ /* 0x000fc60007ffe1ff */
[----:B------:R-:W-:-:S05]  /*11080*/  @P1 IMAD.MOV R117, RZ, RZ, R122 ;  /* 0x000000ffff751224 */ /* 0x000fca00078e027a */
[----:B------:R-:W-:-:S13]  /*11090*/  ISETP.NE.AND P1, PT, R117, RZ, PT ;  /* 0x000000ff7500720c */ /* 0x000fda0003f25270 */
[----:B------:R-:W-:Y:S05]  /*110a0*/  @!P1 BRA `(.L_x_223) ;  /* 0x0000000000289947 */ /* 0x000fea0003800000 */
[C---:B------:R-:W-:Y:S02]  /*110b0*/  LOP3.LUT R121, R117.reuse, 0x3f, RZ, 0xc0, !PT ;  /* 0x0000003f75797812 */ /* 0x040fe400078ec0ff */
[--C-:B------:R-:W-:Y:S02]  /*110c0*/  SHF.R.U64 R118, R118, 0x1, R123.reuse ;  /* 0x0000000176767819 */ /* 0x100fe4000000127b */
[----:B------:R-:W-:Y:S02]  /*110d0*/  SHF.R.U32.HI R123, RZ, 0x1, R123 ;  /* 0x00000001ff7b7819 */ /* 0x000fe4000001167b */
[----:B------:R-:W-:Y:S02]  /*110e0*/  LOP3.LUT R116, R117, 0x3f, RZ, 0xc, !PT ;  /* 0x0000003f75747812 */ /* 0x000fe400078e0cff */
[CC--:B------:R-:W-:Y:S02]  /*110f0*/  SHF.L.U64.HI R119, R120.reuse, R121.reuse, R119 ;  /* 0x0000007978777219 */ /* 0x0c0fe40000010277 */
[----:B------:R-:W-:-:S02]  /*11100*/  SHF.L.U32 R120, R120, R121, RZ ;  /* 0x0000007978787219 */ /* 0x000fc400000006ff */
[-CC-:B------:R-:W-:Y:S02]  /*11110*/  SHF.R.U64 R121, R118, R116.reuse, R123.reuse ;  /* 0x0000007476797219 */ /* 0x180fe4000000127b */
[----:B------:R-:W-:Y:S02]  /*11120*/  SHF.R.U32.HI R116, RZ, R116, R123 ;  /* 0x00000074ff747219 */ /* 0x000fe4000001167b */
[----:B------:R-:W-:Y:S02]  /*11130*/  LOP3.LUT R120, R120, R121, RZ, 0xfc, !PT ;  /* 0x0000007978787212 */ /* 0x000fe400078efcff */
[----:B------:R-:W-:-:S07]  /*11140*/  LOP3.LUT R119, R119, R116, RZ, 0xfc, !PT ;  /* 0x0000007477777212 */ /* 0x000fce00078efcff */
.L_x_223:
[----:B------:R-:W-:Y:S05]  /*11150*/  BSYNC.RECONVERGENT B1 ;  /* 0x0000000000017941 */ /* 0x000fea0003800200 */
.L_x_222:
[----:B------:R-:W-:Y:S01]  /*11160*/  IMAD.WIDE.U32 R122, R120, 0x2168c235, RZ ;  /* 0x2168c235787a7825 */ /* 0x000fe200078e00ff */
[----:B------:R-:W-:-:S03]  /*11170*/  SHF.R.U32.HI R115, RZ, 0x1e, R115 ;  /* 0x0000001eff737819 */ /* 0x000fc60000011673 */
[----:B------:R-:W-:Y:S01]  /*11180*/  IMAD.MOV.U32 R125, RZ, RZ, RZ ;  /* 0x000000ffff7d7224 */ /* 0x000fe200078e00ff */
[----:B------:R-:W-:Y:S01]  /*11190*/  MOV R124, R123 ;  /* 0x0000007b007c7202 */ /* 0x000fe20000000f00 */
[----:B------:R-:W-:Y:S01]  /*111a0*/  IMAD.HI.U32 R116, R119, -0x36f0255e, RZ ;  /* 0xc90fdaa277747827 */ /* 0x000fe200078e00ff */
[----:B------:R-:W-:Y:S02]  /*111b0*/  IADD3 RZ, P3, PT, R122, R122, RZ ;  /* 0x0000007a7aff7210 */ /* 0x000fe40007f7e0ff */
[----:B------:R-:W-:Y:S01]  /*111c0*/  LEA.HI R114, R114, R115, RZ, 0x1 ;  /* 0x0000007372727211 */ /* 0x000fe200078f08ff */
[----:B------:R-:W-:-:S04]  /*111d0*/  IMAD.WIDE.U32 R120, R120, -0x36f0255e, R124 ;  /* 0xc90fdaa278787825 */ /* 0x000fc800078e007c */
[----:B------:R-:W-:-:S04]  /*111e0*/  IMAD.WIDE.U32 R120, P1, R119, 0x2168c235, R120 ;  /* 0x2168c23577787825 */ /* 0x000fc80007820078 */
[----:B------:R-:W-:Y:S01]  /*111f0*/  IMAD R119, R119, -0x36f0255e, RZ ;  /* 0xc90fdaa277777824 */ /* 0x000fe200078e02ff */
[----:B------:R-:W-:Y:S01]  /*11200*/  IADD3.X RZ, P3, PT, R120, R120, RZ, P3, !PT ;  /* 0x0000007878ff7210 */ /* 0x000fe20001f7e4ff */
[----:B------:R-:W-:-:S03]  /*11210*/  IMAD.X R118, RZ, RZ, R116, P1 ;  /* 0x000000ffff767224 */ /* 0x000fc600008e0674 */
[----:B------:R-:W-:-:S04]  /*11220*/  IADD3 R116, P1, PT, R119, R121, RZ ;  /* 0x0000007977747210 */ /* 0x000fc80007f3e0ff */
[C---:B------:R-:W-:Y:S01]  /*11230*/  IADD3.X R119, P3, PT, R116.reuse, R116, RZ, P3, !PT ;  /* 0x0000007474777210 */ /* 0x040fe20001f7e4ff */
[----:B------:R-:W-:Y:S01]  /*11240*/  IMAD.X R118, RZ, RZ, R118, P1 ;  /* 0x000000ffff767224 */ /* 0x000fe200008e0676 */
[----:B------:R-:W-:-:S04]  /*11250*/  ISETP.GT.U32.AND P1, PT, R116, RZ, PT ;  /* 0x000000ff7400720c */ /* 0x000fc80003f24070 */
[C---:B------:R-:W-:Y:S02]  /*11260*/  ISETP.GT.AND.EX P1, PT, R118.reuse, RZ, PT, P1 ;  /* 0x000000ff7600720c */ /* 0x040fe40003f24310 */
[----:B------:R-:W-:Y:S02]  /*11270*/  IADD3.X R121, PT, PT, R118, R118, RZ, P3, !PT ;  /* 0x0000007676797210 */ /* 0x000fe40001ffe4ff */
[----:B------:R-:W-:Y:S02]  /*11280*/  SEL R119, R119, R116, P1 ;  /* 0x0000007477777207 */ /* 0x000fe40000800000 */
[----:B------:R-:W-:Y:S02]  /*11290*/  SEL R116, R121, R118, P1 ;  /* 0x0000007679747207 */ /* 0x000fe40000800000 */
[----:B------:R-:W-:Y:S02]  /*112a0*/  IADD3 R119, P3, PT, R119, 0x1, RZ ;  /* 0x0000000177777810 */ /* 0x000fe40007f7e0ff */
[----:B------:R-:W-:-:S02]  /*112b0*/  SEL R120, RZ, 0xffffffff, !P1 ;  /* 0xffffffffff787807 */ /* 0x000fc40004800000 */
[----:B------:R-:W-:Y:S01]  /*112c0*/  LOP3.LUT P1, R118, R133, 0x80000000, RZ, 0xc0, !PT ;  /* 0x8000000085767812 */ /* 0x000fe2000782c0ff */
[----:B------:R-:W-:Y:S02]  /*112d0*/  IMAD.X R116, RZ, RZ, R116, P3 ;  /* 0x000000ffff747224 */ /* 0x000fe400018e0674 */
[----:B------:R-:W-:Y:S01]  /*112e0*/  IMAD.IADD R120, R120, 0x1, -R117 ;  /* 0x0000000178787824 */ /* 0x000fe200078e0a75 */
[----:B------:R-:W-:Y:S02]  /*112f0*/  @!P0 LOP3.LUT R118, R118, 0x80000000, RZ, 0x3c, !PT ;  /* 0x8000000076768812 */ /* 0x000fe400078e3cff */
[----:B------:R-:W-:Y:S01]  /*11300*/  SHF.R.U64 R119, R119, 0xa, R116 ;  /* 0x0000000a77777819 */ /* 0x000fe20000001274 */
[----:B------:R-:W-:-:S03]  /*11310*/  IMAD.SHL.U32 R120, R120, 0x100000, RZ ;  /* 0x0010000078787824 */ /* 0x000fc600078e00ff */
[----:B------:R-:W-:-:S03]  /*11320*/  IADD3 R119, P3, PT, R119, 0x1, RZ ;  /* 0x0000000177777810 */ /* 0x000fc60007f7e0ff */
[----:B------:R-:W-:Y:S02]  /*11330*/  @P1 IADD3 R114, PT, PT, -R114, RZ, RZ ;  /* 0x000000ff72721210 */ /* 0x000fe40007ffe1ff */
[----:B------:R-:W-:-:S04]  /*11340*/  LEA.HI.X R116, R116, RZ, RZ, 0x16, P3 ;  /* 0x000000ff74747211 */ /* 0x000fc800018fb4ff */
[--C-:B------:R-:W-:Y:S02]  /*11350*/  SHF.R.U64 R119, R119, 0x1, R116.reuse ;  /* 0x0000000177777819 */ /* 0x100fe40000001274 */
[----:B------:R-:W-:Y:S02]  /*11360*/  SHF.R.U32.HI R117, RZ, 0x1, R116 ;  /* 0x00000001ff757819 */ /* 0x000fe40000011674 */
[----:B------:R-:W-:-:S04]  /*11370*/  IADD3 R116, P3, P4, RZ, RZ, R119 ;  /* 0x000000ffff747210 */ /* 0x000fc80007c7e077 */
[----:B------:R-:W-:-:S04]  /*11380*/  IADD3.X R117, PT, PT, R120, 0x3fe00000, R117, P3, P4 ;  /* 0x3fe0000078757810 */ /* 0x000fc80001fe8475 */
[----:B------:R-:W-:-:S07]  /*11390*/  LOP3.LUT R133, R117, R118, RZ, 0xfc, !PT ;  /* 0x0000007675857212 */ /* 0x000fce00078efcff */
.L_x_217:
[----:B------:R-:W-:Y:S02]  /*113a0*/  IMAD.MOV.U32 R117, RZ, RZ, R133 ;  /* 0x000000ffff757224 */ /* 0x000fe400078e0085 */
[----:B------:R-:W-:-:S04]  /*113b0*/  IMAD.MOV.U32 R133, RZ, RZ, 0x0 ;  /* 0x00000000ff857424 */ /* 0x000fc800078e00ff */
[----:B------:R-:W-:Y:S05]  /*113c0*/  RET.REL.NODEC R132 `(_Z9propagateiiPdS_diS_) ;  /* 0xfffffeec840c7950 */ /* 0x000fea0003c3ffff */
.L_x_224:
[----:B------:R-:W-:-:S00]  /*113d0*/  BRA `(.L_x_224) ;  /* 0xfffffffc00fc7947 */ /* 0x000fc0000383ffff */
[----:B------:R-:W-:-:S00]  /*113e0*/  NOP ;  /* 0x0000000000007918 */ /* 0x000fc00000000000 */
        /* <DEDUP_REMOVED lines=9> */
.L_x_661:


//--------------------- .text._Z18propagateLinearAllPiS_ddPdS0_i --------------------------
	.section	.text._Z18propagateLinearAllPiS_ddPdS0_i,"ax",@progbits
	.align	128
        .global         _Z18propagateLinearAllPiS_ddPdS0_i
        .type           _Z18propagateLinearAllPiS_ddPdS0_i,@function
        .size           _Z18propagateLinearAllPiS_ddPdS0_i,(.L_x_664 - _Z18propagateLinearAllPiS_ddPdS0_i)
        .other          _Z18propagateLinearAllPiS_ddPdS0_i,@"STO_CUDA_ENTRY STV_DEFAULT"
_Z18propagateLinearAllPiS_ddPdS0_i:
.text._Z18propagateLinearAllPiS_ddPdS0_i:
        /* <DEDUP_REMOVED lines=11> */
[----:B------:R-:W2:Y:S01]  /*00b0*/  LDC.64 R88, c[0x0][0x3a0] ;  /* 0x0000e800ff587b82 */ /* 0x000ea20000000a00 */
[----:B------:R-:W-:Y:S01]  /*00c0*/  IMAD.MOV.U32 R0, RZ, RZ, 0x1 ;  /* 0x00000001ff007424 */ /* 0x000fe200078e00ff */
[----:B------:R-:W3:Y:S06]  /*00d0*/  LDCU.64 UR4, c[0x3][0x100] ;  /* 0x00c02000ff0477ac */ /* 0x000eec0008000a00 */
[----:B------:R-:W4:Y:S01]  /*00e0*/  LDC.64 R4, c[0x3][0xf8] ;  /* 0x00c03e00ff047b82 */ /* 0x000f220000000a00 */
[----:B0-----:R-:W-:-:S07]  /*00f0*/  IMAD.WIDE R156, R3, 0x4, R156 ;  /* 0x00000004039c7825 */ /* 0x001fce00078e029c */
[----:B------:R-:W0:Y:S01]  /*0100*/  LDC.64 R8, c[0x3][0xe8] ;  /* 0x00c03a00ff087b82 */ /* 0x000e220000000a00 */
[----:B-1----:R-:W5:Y:S01]  /*0110*/  LDG.E R156, desc[UR6][R156.64] ;  /* 0x000000069c9c7981 */ /* 0x002f62000c1e1900 */
[----:B--2---:R-:W-:-:S06]  /*0120*/  IMAD.WIDE R88, R3, 0x8, R88 ;  /* 0x0000000803587825 */ /* 0x004fcc00078e0258 */
[----:B------:R-:W1:Y:S01]  /*0130*/  LDC.64 R12, c[0x3][0xf0] ;  /* 0x00c03c00ff0c7b82 */ /* 0x000e620000000a00 */
[----:B------:R-:W2:Y:S01]  /*0140*/  LDG.E.64 R88, desc[UR6][R88.64] ;  /* 0x0000000658587981 */ /* 0x000ea2000c1e1b00 */
[----:B------:R-:W-:Y:S01]  /*0150*/  IMAD.MOV.U32 R14, RZ, RZ, 0x3f240000 ;  /* 0x3f240000ff0e7424 */ /* 0x000fe200078e00ff */
[----:B----4-:R-:W-:-:S05]  /*0160*/  DFMA R4, -R4, R4, 1 ;  /* 0x3ff000000404742b */ /* 0x010fca0000000104 */
[----:B------:R-:W4:Y:S01]  /*0170*/  LDC.64 R10, c[0x0][0x398] ;  /* 0x0000e600ff0a7b82 */ /* 0x000f220000000a00 */
[----:B------:R-:W-:Y:S01]  /*0180*/  MOV R20, 0x0 ;  /* 0x0000000000147802 */ /* 0x000fe20000000f00 */
[----:B------:R-:W-:Y:S01]  /*0190*/  IMAD.MOV.U32 R21, RZ, RZ, 0x3fd80000 ;  /* 0x3fd80000ff157424 */ /* 0x000fe200078e00ff */
[----:B------:R-:W-:Y:S05]  /*01a0*/  BSSY.RECONVERGENT B0, `(.L_x_225) ;  /* 0x0000044000007945 */ /* 0x000fea0003800200 */
[----:B------:R-:W4:Y:S08]  /*01b0*/  LDC.64 R24, c[0x3][0x10] ;  /* 0x00c00400ff187b82 */ /* 0x000f300000000a00 */
[----:B------:R-:W2:Y:S01]  /*01c0*/  LDC.64 R26, c[0x3][0xd8] ;  /* 0x00c03600ff1a7b82 */ /* 0x000ea20000000a00 */
[----:B-----5:R-:W-:-:S04]  /*01d0*/  ISETP.GT.AND P0, PT, R156, -0x1, PT ;  /* 0xffffffff9c00780c */ /* 0x020fc80003f04270 */
[----:B------:R-:W-:Y:S02]  /*01e0*/  SEL R0, R0, 0xffffffff, P0 ;  /* 0xffffffff00007807 */ /* 0x000fe40000000000 */
[----:B------:R-:W-:Y:S02]  /*01f0*/  ISETP.GE.AND P0, PT, R156, RZ, PT ;  /* 0x000000ff9c00720c */ /* 0x000fe40003f06270 */
[----:B------:R-:W3:Y:S02]  /*0200*/  I2F.F64 R2, R0 ;  /* 0x0000000000027312 */ /* 0x000ee40000201c00 */
[----:B---3--:R-:W-:Y:S01]  /*0210*/  DMUL R6, R2, UR4 ;  /* 0x0000000402067c28 */ /* 0x008fe20008000000 */
[----:B------:R-:W3:Y:S01]  /*0220*/  LDCU.64 UR4, c[0x3][0x8] ;  /* 0x00c00100ff0477ac */ /* 0x000ee20008000a00 */
[----:B0-----:R-:W-:-:S06]  /*0230*/  DFMA R2, -R8, R8, 1 ;  /* 0x3ff000000802742b */ /* 0x001fcc0000000108 */
[----:B------:R-:W-:Y:S01]  /*0240*/  DFMA R8, -R6, R6, R4 ;  /* 0x000000060608722b */ /* 0x000fe20000000104 */
[----:B------:R-:W-:Y:S01]  /*0250*/  FSEL R5, R14, -0.640625, !P0 ;  /* 0xbf2400000e057808 */ /* 0x000fe20004000000 */
[----:B------:R-:W-:Y:S01]  /*0260*/  IMAD.MOV.U32 R4, RZ, RZ, -0xf7b594e ;  /* 0xf084a6b2ff047424 */ /* 0x000fe200078e00ff */
[----:B-1----:R-:W-:Y:S01]  /*0270*/  DFMA R6, -R12, R12, R2 ;  /* 0x0000000c0c06722b */ /* 0x002fe20000000102 */
[----:B------:R-:W0:Y:S01]  /*0280*/  LDC.64 R14, c[0x3][0xe0] ;  /* 0x00c03800ff0e7b82 */ /* 0x000e220000000a00 */
[----:B----4-:R-:W-:-:S03]  /*0290*/  DMUL R2, R10, 0.5 ;  /* 0x3fe000000a027828 */ /* 0x010fc60000000000 */
[----:B------:R-:W-:Y:S02]  /*02a0*/  DMUL R8, R8, R24 ;  /* 0x0000001808087228 */ /* 0x000fe40000000000 */
[----:B--2---:R-:W-:-:S06]  /*02b0*/  DMUL R4, R88, R4 ;  /* 0x0000000458047228 */ /* 0x004fcc0000000000 */
[----:B---3--:R-:W-:Y:S02]  /*02c0*/  DFMA R8, R6, UR4, R8 ;  /* 0x0000000406087c2b */ /* 0x008fe40008000008 */
[----:B------:R-:W-:Y:S02]  /*02d0*/  DMUL R2, R2, R4 ;  /* 0x0000000402027228 */ /* 0x000fe40000000000 */
[----:B------:R-:W-:-:S06]  /*02e0*/  DMUL R4, R24, UR4 ;  /* 0x0000000418047c28 */ /* 0x000fcc0008000000 */
[C---:B------:R-:W-:Y:S02]  /*02f0*/  DADD R6, R2.reuse, UR4 ;  /* 0x0000000402067e29 */ /* 0x040fe40008000000 */
[C---:B------:R-:W-:Y:S02]  /*0300*/  DFMA R4, R2.reuse, R8, R4 ;  /* 0x000000080204722b */ /* 0x040fe40000000004 */
[----:B------:R-:W-:-:S04]  /*0310*/  DMUL R2, R2, UR4 ;  /* 0x0000000402027c28 */ /* 0x000fc80008000000 */
[----:B------:R-:W-:Y:S02]  /*0320*/  DADD R6, R6, R24 ;  /* 0x0000000006067229 */ /* 0x000fe40000000018 */
[----:B------:R-:W-:Y:S02]  /*0330*/  DMUL R8, R4, 3 ;  /* 0x4008000004087828 */ /* 0x000fe40000000000 */
[----:B------:R-:W-:-:S06]  /*0340*/  DMUL R2, R2, R24 ;  /* 0x0000001802027228 */ /* 0x000fcc0000000000 */
[----:B------:R-:W-:-:S08]  /*0350*/  DFMA R8, R6, R6, -R8 ;  /* 0x000000060608722b */ /* 0x000fd00000000808 */
[----:B------:R-:W-:-:S06]  /*0360*/  DSETP.GEU.AND P0, PT, R8, RZ, PT ;  /* 0x000000ff0800722a */ /* 0x000fcc0003f0e000 */
[----:B------:R-:W-:Y:S02]  /*0370*/  FSEL R8, R8, RZ, P0 ;  /* 0x000000ff08087208 */ /* 0x000fe40000000000 */
[----:B------:R-:W-:-:S06]  /*0380*/  FSEL R9, R9, RZ, P0 ;  /* 0x000000ff09097208 */ /* 0x000fcc0000000000 */
[----:B------:R-:W-:-:S08]  /*0390*/  DMUL R10, R8, R8 ;  /* 0x00000008080a7228 */ /* 0x000fd00000000000 */
[----:B------:R-:W-:-:S06]  /*03a0*/  DMUL R16, R8, R10 ;  /* 0x0000000a08107228 */ /* 0x000fcc0000000000 */
[----:B------:R-:W1:Y:S04]  /*03b0*/  MUFU.RSQ64H R19, R17 ;  /* 0x0000001100137308 */ /* 0x000e680000001c00 */
[----:B------:R-:W-:-:S05]  /*03c0*/  VIADD R18, R17, 0xfcb00000 ;  /* 0xfcb0000011127836 */ /* 0x000fca0000000000 */
[----:B------:R-:W-:Y:S01]  /*03d0*/  ISETP.GE.U32.AND P0, PT, R18, 0x7ca00000, PT ;  /* 0x7ca000001200780c */ /* 0x000fe20003f06070 */
[----:B-1----:R-:W-:-:S08]  /*03e0*/  DMUL R10, R18, R18 ;  /* 0x00000012120a7228 */ /* 0x002fd00000000000 */
[----:B------:R-:W-:Y:S02]  /*03f0*/  DFMA R12, R16, -R10, 1 ;  /* 0x3ff00000100c742b */ /* 0x000fe4000000080a */
[----:B0-----:R-:W-:Y:S02]  /*0400*/  DMUL R10, R14, R14 ;  /* 0x0000000e0e0a7228 */ /* 0x001fe40000000000 */
[----:B------:R-:W-:-:S04]  /*0410*/  DMUL R14, R6, 9 ;  /* 0x40220000060e7828 */ /* 0x000fc80000000000 */
[----:B------:R-:W-:Y:S02]  /*0420*/  DFMA R20, R12, R20, 0.5 ;  /* 0x3fe000000c14742b */ /* 0x000fe40000000014 */
[----:B------:R-:W-:Y:S02]  /*0430*/  DMUL R22, R18, R12 ;  /* 0x0000000c12167228 */ /* 0x000fe40000000000 */
[----:B------:R-:W-:Y:S02]  /*0440*/  DADD R12, R6, R6 ;  /* 0x00000000060c7229 */ /* 0x000fe40000000006 */
[----:B------:R-:W-:Y:S02]  /*0450*/  DMUL R14, R4, R14 ;  /* 0x0000000e040e7228 */ /* 0x000fe40000000000 */
[----:B------:R-:W-:Y:S02]  /*0460*/  DFMA R10, R26, R26, R10 ;  /* 0x0000001a1a0a722b */ /* 0x000fe4000000000a */
[----:B------:R-:W-:-:S02]  /*0470*/  DFMA R20, R20, R22, R18 ;  /* 0x000000161414722b */ /* 0x000fc40000000012 */
[----:B------:R-:W-:-:S04]  /*0480*/  DMUL R12, R6, R12 ;  /* 0x0000000c060c7228 */ /* 0x000fc80000000000 */
[----:B------:R-:W-:Y:S02]  /*0490*/  DMUL R2, R2, R10 ;  /* 0x0000000a02027228 */ /* 0x000fe40000000000 */
[----:B------:R-:W-:Y:S02]  /*04a0*/  DMUL R4, R16, R20 ;  /* 0x0000001410047228 */ /* 0x000fe40000000000 */
[----:B------:R-:W-:Y:S01]  /*04b0*/  DFMA R12, R6, R12, -R14 ;  /* 0x0000000c060c722b */ /* 0x000fe2000000080e */
        /* <DEDUP_REMOVED lines=15> */
[----:B------:R-:W-:Y:S05]  /*05b0*/  CALL.REL.NOINC `($__internal_3_$__cuda_sm20_dsqrt_rn_f64_mediumpath_v1) ;  /* 0x000000e400b07944 */ /* 0x000fea0003c00000 */
[----:B------:R-:W-:Y:S01]  /*05c0*/  MOV R2, R22 ;  /* 0x0000001600027202 */ /* 0x000fe20000000f00 */
[----:B------:R-:W-:-:S07]  /*05d0*/  IMAD.MOV.U32 R3, RZ, RZ, R23 ;  /* 0x000000ffff037224 */ /* 0x000fce00078e0017 */
.L_x_226:
[----:B------:R-:W-:Y:S05]  /*05e0*/  BSYNC.RECONVERGENT B0 ;  /* 0x0000000000007941 */ /* 0x000fea0003800200 */
.L_x_225:
        /* <DEDUP_REMOVED lines=16> */
[----:B------:R-:W-:-:S07]  /*06f0*/  MOV R0, 0x710 ;  /* 0x0000071000007802 */ /* 0x000fce0000000f00 */
[----:B------:R-:W-:Y:S05]  /*0700*/  CALL.REL.NOINC `($__internal_2_$__cuda_sm20_div_rn_f64_full) ;  /* 0x000000dc00ec7944 */ /* 0x000fea0003c00000 */
[----:B------:R-:W-:Y:S02]  /*0710*/  IMAD.MOV.U32 R2, RZ, RZ, R184 ;  /* 0x000000ffff027224 */ /* 0x000fe400078e00b8 */
[----:B------:R-:W-:-:S07]  /*0720*/  IMAD.MOV.U32 R3, RZ, RZ, R185 ;  /* 0x000000ffff037224 */ /* 0x000fce00078e00b9 */
.L_x_228:
[----:B------:R-:W-:Y:S05]  /*0730*/  BSYNC.RECONVERGENT B1 ;  /* 0x0000000000017941 */ /* 0x000fea0003800200 */
.L_x_227:
[----:B------:R-:W-:Y:S01]  /*0740*/  DADD R154, -RZ, |R2| ;  /* 0x00000000ff9a7229 */ /* 0x000fe20000000502 */
[----:B------:R-:W-:Y:S01]  /*0750*/  IMAD.MOV.U32 R4, RZ, RZ, 0x1 ;  /* 0x00000001ff047424 */ /* 0x000fe200078e00ff */
[----:B------:R-:W0:Y:S01]  /*0760*/  LDC.64 R12, c[0x3][0x10] ;  /* 0x00c00400ff0c7b82 */ /* 0x000e220000000a00 */
[----:B------:R-:W0:Y:S01]  /*0770*/  LDCU.64 UR4, c[0x3][0x8] ;  /* 0x00c00100ff0477ac */ /* 0x000e220008000a00 */
[----:B------:R-:W-:Y:S01]  /*0780*/  FSETP.GEU.AND P2, PT, |R3|, 6.5827683646048100446e-37, PT ;  /* 0x036000000300780b */ /* 0x000fe20003f4e200 */
[----:B------:R-:W-:Y:S01]  /*0790*/  BSSY.RECONVERGENT B1, `(.L_x_229) ;  /* 0x0000016000017945 */ /* 0x000fe20003800200 */
[----:B------:R-:W1:Y:S01]  /*07a0*/  MUFU.RCP64H R5, R155 ;  /* 0x0000009b00057308 */ /* 0x000e620000001800 */
[----:B------:R-:W-:Y:S02]  /*07b0*/  DSETP.GT.AND P1, PT, |R2|, 1, PT ;  /* 0x3ff000000200742a */ /* 0x000fe40003f24200 */
[----:B-1----:R-:W-:Y:S02]  /*07c0*/  DFMA R10, R4, -|R2|, 1 ;  /* 0x3ff00000040a742b */ /* 0x002fe40000000c02 */
[----:B0-----:R-:W-:-:S06]  /*07d0*/  DMUL R24, R12, UR4 ;  /* 0x000000040c187c28 */ /* 0x001fcc0008000000 */
[----:B------:R-:W-:Y:S02]  /*07e0*/  DFMA R10, R10, R10, R10 ;  /* 0x0000000a0a0a722b */ /* 0x000fe4000000000a */
[----:B------:R-:W-:-:S06]  /*07f0*/  DMUL R16, R24, 3 ;  /* 0x4008000018107828 */ /* 0x000fcc0000000000 */
[----:B------:R-:W-:-:S08]  /*0800*/  DFMA R10, R4, R10, R4 ;  /* 0x0000000a040a722b */ /* 0x000fd00000000004 */
[----:B------:R-:W-:-:S08]  /*0810*/  DFMA R4, R10, -|R2|, 1 ;  /* 0x3ff000000a04742b */ /* 0x000fd00000000c02 */
[----:B------:R-:W-:-:S08]  /*0820*/  DFMA R4, R10, R4, R10 ;  /* 0x000000040a04722b */ /* 0x000fd0000000000a */
[----:B------:R-:W-:-:S08]  /*0830*/  DMUL R184, R4, R2 ;  /* 0x0000000204b87228 */ /* 0x000fd00000000000 */
[----:B------:R-:W-:-:S08]  /*0840*/  DFMA R10, R184, -|R2|, R2 ;  /* 0xc0000002b80a722b */ /* 0x000fd00000000002 */
[----:B------:R-:W-:Y:S02]  /*0850*/  DFMA R184, R4, R10, R184 ;  /* 0x0000000a04b8722b */ /* 0x000fe400000000b8 */
[----:B------:R-:W-:-:S08]  /*0860*/  DADD R4, R12, UR4 ;  /* 0x000000040c047e29 */ /* 0x000fd00008000000 */
[----:B------:R-:W-:Y:S01]  /*0870*/  FFMA R0, RZ, R155, R185 ;  /* 0x0000009bff007223 */ /* 0x000fe200000000b9 */
[----:B------:R-:W-:-:S04]  /*0880*/  DFMA R16, R4, R4, -R16 ;  /* 0x000000040410722b */ /* 0x000fc80000000810 */
[----:B------:R-:W-:-:S13]  /*0890*/  FSETP.GT.AND P0, PT, |R0|, 1.469367938527859385e-39, PT ;  /* 0x001000000000780b */ /* 0x000fda0003f04200 */
[----:B------:R-:W-:Y:S05]  /*08a0*/  @P0 BRA P2, `(.L_x_230) ;  /* 0x0000000000100947 */ /* 0x000fea0001000000 */
[----:B------:R-:W-:Y:S01]  /*08b0*/  MOV R158, R2 ;  /* 0x00000002009e7202 */ /* 0x000fe20000000f00 */
[----:B------:R-:W-:Y:S01]  /*08c0*/  IMAD.MOV.U32 R159, RZ, RZ, R3 ;  /* 0x000000ffff9f7224 */ /* 0x000fe200078e0003 */
[----:B------:R-:W-:-:S07]  /*08d0*/  MOV R0, 0x8f0 ;  /* 0x000008f000007802 */ /* 0x000fce0000000f00 */
[----:B------:R-:W-:Y:S05]  /*08e0*/  CALL.REL.NOINC `($__internal_2_$__cuda_sm20_div_rn_f64_full) ;  /* 0x000000dc00747944 */ /* 0x000fea0003c00000 */
.L_x_230:
[----:B------:R-:W-:Y:S05]  /*08f0*/  BSYNC.RECONVERGENT B1 ;  /* 0x0000000000017941 */ /* 0x000fea0003800200 */
.L_x_229:
[----:B------:R-:W-:Y:S01]  /*0900*/  DMUL R10, R16, R16 ;  /* 0x00000010100a7228 */ /* 0x000fe20000000000 */
[----:B------:R-:W-:Y:S01]  /*0910*/  IMAD.MOV.U32 R20, RZ, RZ, 0x0 ;  /* 0x00000000ff147424 */ /* 0x000fe200078e00ff */
[----:B------:R-:W-:Y:S01]  /*0920*/  DMUL R12, R4, 9 ;  /* 0x40220000040c7828 */ /* 0x000fe20000000000 */
[----:B------:R-:W-:-:S05]  /*0930*/  IMAD.MOV.U32 R21, RZ, RZ, 0x3fd80000 ;  /* 0x3fd80000ff157424 */ /* 0x000fca00078e00ff */
[----:B------:R-:W-:Y:S02]  /*0940*/  DMUL R14, R10, R16 ;  /* 0x000000100a0e7228 */ /* 0x000fe40000000000 */
[----:B------:R-:W-:-:S04]  /*0950*/  DMUL R12, R24, R12 ;  /* 0x0000000c180c7228 */ /* 0x000fc80000000000 */
[----:B------:R-:W0:Y:S04]  /*0960*/  MUFU.RSQ64H R19, R15 ;  /* 0x0000000f00137308 */ /* 0x000e280000001c00 */
[----:B------:R-:W-:-:S05]  /*0970*/  VIADD R18, R15, 0xfcb00000 ;  /* 0xfcb000000f127836 */ /* 0x000fca0000000000 */
[----:B------:R-:W-:Y:S01]  /*0980*/  ISETP.GE.U32.AND P0, PT, R18, 0x7ca00000, PT ;  /* 0x7ca000001200780c */ /* 0x000fe20003f06070 */
[----:B0-----:R-:W-:-:S08]  /*0990*/  DMUL R10, R18, R18 ;  /* 0x00000012120a7228 */ /* 0x001fd00000000000 */
[----:B------:R-:W-:-:S08]  /*09a0*/  DFMA R10, R14, -R10, 1 ;  /* 0x3ff000000e0a742b */ /* 0x000fd0000000080a */
[----:B------:R-:W-:Y:S02]  /*09b0*/  DFMA R20, R10, R20, 0.5 ;  /* 0x3fe000000a14742b */ /* 0x000fe40000000014 */
[----:B------:R-:W-:Y:S02]  /*09c0*/  DMUL R22, R18, R10 ;  /* 0x0000000a12167228 */ /* 0x000fe40000000000 */
[----:B------:R-:W-:-:S06]  /*09d0*/  DADD R10, R4, R4 ;  /* 0x00000000040a7229 */ /* 0x000fcc0000000004 */
[----:B------:R-:W-:Y:S02]  /*09e0*/  DFMA R20, R20, R22, R18 ;  /* 0x000000161414722b */ /* 0x000fe40000000012 */
[----:B------:R-:W-:-:S06]  /*09f0*/  DMUL R10, R4, R10 ;  /* 0x0000000a040a7228 */ /* 0x000fcc0000000000 */
[----:B------:R-:W-:Y:S02]  /*0a00*/  DMUL R22, R14, R20 ;  /* 0x000000140e167228 */ /* 0x000fe40000000000 */
[----:B------:R-:W-:Y:S01]  /*0a10*/  DFMA R10, R4, R10, -R12 ;  /* 0x0000000a040a722b */ /* 0x000fe2000000080c */
[----:B------:R-:W-:Y:S01]  /*0a20*/  VIADD R25, R21, 0xfff00000 ;  /* 0xfff0000015197836 */ /* 0x000fe20000000000 */
[----:B------:R-:W-:Y:S02]  /*0a30*/  MOV R24, R20 ;  /* 0x0000001400187202 */ /* 0x000fe40000000f00 */
[----:B------:R-:W-:Y:S02]  /*0a40*/  FSEL R4, R184, R2, P1 ;  /* 0x00000002b8047208 */ /* 0x000fe40000800000 */
[----:B------:R-:W-:Y:S01]  /*0a50*/  DFMA R12, R22, -R22, R14 ;  /* 0x80000016160c722b */ /* 0x000fe2000000000e */
[----:B------:R-:W-:Y:S01]  /*0a60*/  FSEL R5, R185, R3, P1 ;  /* 0x00000003b9057208 */ /* 0x000fe20000800000 */
[----:B------:R-:W-:-:S06]  /*0a70*/  DADD R158, RZ, R10 ;  /* 0x00000000ff9e7229 */ /* 0x000fcc000000000a */
        /* <DEDUP_REMOVED lines=12> */
[----:B------:R-:W-:Y:S02]  /*0b40*/  IMAD.MOV.U32 R10, RZ, RZ, R22 ;  /* 0x000000ffff0a7224 */ /* 0x000fe400078e0016 */
[----:B------:R-:W-:-:S07]  /*0b50*/  IMAD.MOV.U32 R11, RZ, RZ, R23 ;  /* 0x000000ffff0b7224 */ /* 0x000fce00078e0017 */
.L_x_231:
[----:B------:R-:W-:Y:S01]  /*0b60*/  DADD R154, R10, R10 ;  /* 0x000000000a9a7229 */ /* 0x000fe2000000000a */
[----:B------:R-:W-:Y:S01]  /*0b70*/  IMAD.MOV.U32 R2, RZ, RZ, 0x1 ;  /* 0x00000001ff027424 */ /* 0x000fe200078e00ff */
[----:B------:R-:W-:Y:S01]  /*0b80*/  FSETP.GEU.AND P1, PT, |R159|, 6.5827683646048100446e-37, PT ;  /* 0x036000009f00780b */ /* 0x000fe20003f2e200 */
        /* <DEDUP_REMOVED lines=15> */
[----:B------:R-:W-:Y:S01]  /*0c80*/  MOV R2, R184 ;  /* 0x000000b800027202 */ /* 0x000fe20000000f00 */
[----:B------:R-:W-:-:S07]  /*0c90*/  IMAD.MOV.U32 R3, RZ, RZ, R185 ;  /* 0x000000ffff037224 */ /* 0x000fce00078e00b9 */
.L_x_233:
[----:B------:R-:W-:Y:S05]  /*0ca0*/  BSYNC.RECONVERGENT B1 ;  /* 0x0000000000017941 */ /* 0x000fea0003800200 */
.L_x_232:
        /* <DEDUP_REMOVED lines=17> */
[----:B------:R-:W-:Y:S01]  /*0dc0*/  IMAD.MOV.U32 R158, RZ, RZ, R2 ;  /* 0x000000ffff9e7224 */ /* 0x000fe200078e0002 */
[----:B------:R-:W-:Y:S01]  /*0dd0*/  MOV R0, 0xe00 ;  /* 0x00000e0000007802 */ /* 0x000fe20000000f00 */
[----:B------:R-:W-:-:S07]  /*0de0*/  IMAD.MOV.U32 R159, RZ, RZ, R3 ;  /* 0x000000ffff9f7224 */ /* 0x000fce00078e0003 */
[----:B------:R-:W-:Y:S05]  /*0df0*/  CALL.REL.NOINC `($__internal_2_$__cuda_sm20_div_rn_f64_full) ;  /* 0x000000d800307944 */ /* 0x000fea0003c00000 */
.L_x_235:
[----:B------:R-:W-:Y:S05]  /*0e00*/  BSYNC.RECONVERGENT B1 ;  /* 0x0000000000017941 */ /* 0x000fea0003800200 */
.L_x_234:
[----:B------:R-:W-:Y:S01]  /*0e10*/  DADD R10, -RZ, |R4| ;  /* 0x00000000ff0a7229 */ /* 0x000fe20000000504 */
[----:B------:R-:W-:Y:S05]  /*0e20*/  BSSY.RECONVERGENT B0, `(.L_x_236) ;  /* 0x0000082000007945 */ /* 0x000fea0003800200 */
[----:B------:R-:W-:-:S04]  /*0e30*/  FSEL R10, R184, R2, P1 ;  /* 0x00000002b80a7208 */ /* 0x000fc80000800000 */
[----:B------:R-:W-:Y:S02]  /*0e40*/  ISETP.GT.AND P0, PT, R11, 0x3fe26665, PT ;  /* 0x3fe266650b00780c */ /* 0x000fe40003f04270 */
[----:B------:R-:W-:-:S11]  /*0e50*/  FSEL R11, R185, R3, P1 ;  /* 0x00000003b90b7208 */ /* 0x000fd60000800000 */
        /* <DEDUP_REMOVED lines=12> */
[----:B------:R-:W-:-:S06]  /*0f20*/  UMOV UR5, 0x3f924eaf ;  /* 0x3f924eaf00057882 */ /* 0x000fcc0000000000 */
        /* <DEDUP_REMOVED lines=33> */
[----:B------:R-:W-:Y:S01]  /*1140*/  DFMA R12, |R4|, R12, |R4| ;  /* 0x0000000c040c722b */ /* 0x000fe20000000604 */
[----:B------:R-:W-:Y:S02]  /*1150*/  @P0 IMAD.MOV.U32 R4, RZ, RZ, 0x33145c07 ;  /* 0x33145c07ff040424 */ /* 0x000fe400078e00ff */
[----:B------:R-:W-:-:S05]  /*1160*/  @P0 IMAD.MOV.U32 R5, RZ, RZ, 0x3c91a626 ;  /* 0x3c91a626ff050424 */ /* 0x000fca00078e00ff */
[C---:B------:R-:W-:Y:S02]  /*1170*/  @!P0 DADD R2, R12.reuse, R2 ;  /* 0x000000000c028229 */ /* 0x040fe40000000002 */
[----:B------:R-:W-:-:S06]  /*1180*/  @P0 DADD R4, R12, -R4 ;  /* 0x000000000c040229 */ /* 0x000fcc0000000804 */
[----:B------:R-:W-:Y:S02]  /*1190*/  @!P0 DADD R158, R2, UR4 ;  /* 0x00000004029e8e29 */ /* 0x000fe40008000000 */
[----:B------:R-:W-:Y:S01]  /*11a0*/  @P0 DADD R158, -R4, UR4 ;  /* 0x00000004049e0e29 */ /* 0x000fe20008000100 */
[----:B------:R-:W-:Y:S10]  /*11b0*/  BRA `(.L_x_238) ;  /* 0x0000000400207947 */ /* 0x000ff40003800000 */
.L_x_237:
[----:B------:R-:W-:Y:S01]  /*11c0*/  DADD R2, -|R4|, 1 ;  /* 0x3ff0000004027429 */ /* 0x000fe20000000300 */
[----:B------:R-:W-:Y:S01]  /*11d0*/  IMAD.MOV.U32 R12, RZ, RZ, 0x66faac4b ;  /* 0x66faac4bff0c7424 */ /* 0x000fe200078e00ff */
[----:B------:R-:W-:Y:S01]  /*11e0*/  MOV R13, 0x3ebac2fe ;  /* 0x3ebac2fe000d7802 */ /* 0x000fe20000000f00 */
        /* <DEDUP_REMOVED lines=29> */
[----:B------:R-:W-:Y:S01]  /*13c0*/  VIADD R19, R15, 0xfff00000 ;  /* 0xfff000000f137836 */ /* 0x000fe20000000000 */
        /* <DEDUP_REMOVED lines=23> */
[----:B------:R-:W-:Y:S02]  /*1540*/  IADD3 R13, PT, PT, R13, 0x100000, RZ ;  /* 0x001000000d0d7810 */ /* 0x000fe40007ffe0ff */
        /* <DEDUP_REMOVED lines=15> */
.L_x_238:
[----:B------:R-:W-:Y:S05]  /*1640*/  BSYNC.RECONVERGENT B0 ;  /* 0x0000000000007941 */ /* 0x000fea0003800200 */
.L_x_236:
[----:B------:R-:W0:Y:S01]  /*1650*/  MUFU.RCP64H R3, 3 ;  /* 0x4008000000037908 */ /* 0x000e220000001800 */
[----:B------:R-:W-:Y:S01]  /*1660*/  IMAD.MOV.U32 R12, RZ, RZ, 0x0 ;  /* 0x00000000ff0c7424 */ /* 0x000fe200078e00ff */
[----:B------:R-:W-:Y:S01]  /*1670*/  FSETP.GEU.AND P1, PT, |R159|, 6.5827683646048100446e-37, PT ;  /* 0x036000009f00780b */ /* 0x000fe20003f2e200 */
[----:B------:R-:W-:Y:S01]  /*1680*/  IMAD.MOV.U32 R13, RZ, RZ, 0x40080000 ;  /* 0x40080000ff0d7424 */ /* 0x000fe200078e00ff */
[----:B------:R-:W-:Y:S01]  /*1690*/  BSSY.RECONVERGENT B1, `(.L_x_239) ;  /* 0x0000013000017945 */ /* 0x000fe20003800200 */
[----:B------:R-:W-:-:S06]  /*16a0*/  IMAD.MOV.U32 R2, RZ, RZ, 0x1 ;  /* 0x00000001ff027424 */ /* 0x000fcc00078e00ff */
        /* <DEDUP_REMOVED lines=11> */
[----:B------:R-:W-:Y:S01]  /*1760*/  IMAD.MOV.U32 R154, RZ, RZ, RZ ;  /* 0x000000ffff9a7224 */ /* 0x000fe200078e00ff */
[----:B------:R-:W-:Y:S01]  /*1770*/  MOV R0, 0x17a0 ;  /* 0x000017a000007802 */ /* 0x000fe20000000f00 */
[----:B------:R-:W-:-:S07]  /*1780*/  IMAD.MOV.U32 R155, RZ, RZ, 0x40080000 ;  /* 0x40080000ff9b7424 */ /* 0x000fce00078e00ff */
[----:B------:R-:W-:Y:S05]  /*1790*/  CALL.REL.NOINC `($__internal_2_$__cuda_sm20_div_rn_f64_full) ;  /* 0x000000cc00c87944 */ /* 0x000fea0003c00000 */
[----:B------:R-:W-:Y:S01]  /*17a0*/  MOV R2, R184 ;  /* 0x000000b800027202 */ /* 0x000fe20000000f00 */
[----:B------:R-:W-:-:S07]  /*17b0*/  IMAD.MOV.U32 R3, RZ, RZ, R185 ;  /* 0x000000ffff037224 */ /* 0x000fce00078e00b9 */
.L_x_240:
[----:B------:R-:W-:Y:S05]  /*17c0*/  BSYNC.RECONVERGENT B1 ;  /* 0x0000000000017941 */ /* 0x000fea0003800200 */
.L_x_239:
[----:B------:R-:W-:Y:S01]  /*17d0*/  DADD R4, -RZ, |R10| ;  /* 0x00000000ff047229 */ /* 0x000fe2000000050a */
[----:B------:R-:W-:Y:S01]  /*17e0*/  UMOV UR4, 0x382d7365 ;  /* 0x382d736500047882 */ /* 0x000fe20000000000 */
[----:B------:R-:W-:Y:S01]  /*17f0*/  UMOV UR5, 0x4000c152 ;  /* 0x4000c15200057882 */ /* 0x000fe20000000000 */
[----:B------:R-:W-:Y:S01]  /*1800*/  UMOV UR8, 0x382d7365 ;  /* 0x382d736500087882 */ /* 0x000fe20000000000 */
[----:B------:R-:W-:Y:S01]  /*1810*/  UMOV UR9, 0x4000c152 ;  /* 0x4000c15200097882 */ /* 0x000fe20000000000 */
[C---:B------:R-:W-:Y:S01]  /*1820*/  DADD R14, R2.reuse, -UR4 ;  /* 0x80000004020e7e29 */ /* 0x040fe20008000000 */
[----:B------:R-:W-:Y:S01]  /*1830*/  BSSY.RECONVERGENT B0, `(.L_x_241) ;  /* 0x0000081000007945 */ /* 0x000fe20003800200 */
[----:B------:R-:W-:-:S03]  /*1840*/  DADD R12, R2, UR8 ;  /* 0x00000008020c7e29 */ /* 0x000fc60008000000 */
[----:B------:R-:W-:-:S13]  /*1850*/  ISETP.GT.AND P0, PT, R5, 0x3fe26665, PT ;  /* 0x3fe266650500780c */ /* 0x000fda0003f04270 */
[----:B------:R-:W-:Y:S05]  /*1860*/  @P0 BRA `(.L_x_242) ;  /* 0x0000000000d40947 */ /* 0x000fea0003800000 */
[----:B------:R-:W-:Y:S01]  /*1870*/  DMUL R4, R10, R10 ;  /* 0x0000000a0a047228 */ /* 0x000fe20000000000 */
[----:B------:R-:W-:Y:S01]  /*1880*/  IMAD.MOV.U32 R18, RZ, RZ, 0x180754af ;  /* 0x180754afff127424 */ /* 0x000fe200078e00ff */
[----:B------:R-:W-:Y:S01]  /*1890*/  UMOV UR4, 0xdc1895e9 ;  /* 0xdc1895e900047882 */ /* 0x000fe20000000000 */
[----:B------:R-:W-:Y:S01]  /*18a0*/  IMAD.MOV.U32 R19, RZ, RZ, 0x3fb3823b ;  /* 0x3fb3823bff137424 */ /* 0x000fe200078e00ff */
[----:B------:R-:W-:Y:S01]  /*18b0*/  UMOV UR5, 0x3fb0066b ;  /* 0x3fb0066b00057882 */ /* 0x000fe20000000000 */
[----:B------:R-:W-:-:S04]  /*18c0*/  ISETP.GT.AND P0, PT, R11, -0x1, PT ;  /* 0xffffffff0b00780c */ /* 0x000fc80003f04270 */
        /* <DEDUP_REMOVED lines=40> */
[----:B------:R-:W-:Y:S01]  /*1b50*/  @P0 MOV R18, 0x33145c07 ;  /* 0x33145c0700120802 */ /* 0x000fe20000000f00 */
[----:B------:R-:W-:-:S06]  /*1b60*/  @P0 IMAD.MOV.U32 R19, RZ, RZ, 0x3c91a626 ;  /* 0x3c91a626ff130424 */ /* 0x000fcc00078e00ff */
[C---:B------:R-:W-:Y:S02]  /*1b70*/  @!P0 DADD R4, R10.reuse, R4 ;  /* 0x000000000a048229 */ /* 0x040fe40000000004 */
[----:B------:R-:W-:-:S06]  /*1b80*/  @P0 DADD R10, R10, -R18 ;  /* 0x000000000a0a0229 */ /* 0x000fcc0000000812 */
[----:B------:R-:W-:Y:S02]  /*1b90*/  @!P0 DADD R158, R4, UR4 ;  /* 0x00000004049e8e29 */ /* 0x000fe40008000000 */
[----:B------:R-:W-:Y:S01]  /*1ba0*/  @P0 DADD R158, -R10, UR4 ;  /* 0x000000040a9e0e29 */ /* 0x000fe20008000100 */
[----:B------:R-:W-:Y:S10]  /*1bb0*/  BRA `(.L_x_243) ;  /* 0x0000000400207947 */ /* 0x000ff40003800000 */
.L_x_242:
[----:B------:R-:W-:Y:S01]  /*1bc0*/  DADD R4, -|R10|, 1 ;  /* 0x3ff000000a047429 */ /* 0x000fe20000000300 */
[----:B------:R-:W-:Y:S01]  /*1bd0*/  IMAD.MOV.U32 R18, RZ, RZ, 0x66faac4b ;  /* 0x66faac4bff127424 */ /* 0x000fe200078e00ff */
[----:B------:R-:W-:Y:S01]  /*1be0*/  UMOV UR4, 0x71155f70 ;  /* 0x71155f7000047882 */ /* 0x000fe20000000000 */
[----:B------:R-:W-:Y:S01]  /*1bf0*/  IMAD.MOV.U32 R19, RZ, RZ, 0x3ebac2fe ;  /* 0x3ebac2feff137424 */ /* 0x000fe200078e00ff */
[----:B------:R-:W-:-:S05]  /*1c00*/  UMOV UR5, 0x3ec715b3 ;  /* 0x3ec715b300057882 */ /* 0x000fca0000000000 */
        /* <DEDUP_REMOVED lines=16> */
[----:B------:R-:W-:-:S04]  /*1d10*/  MOV R20, RZ ;  /* 0x000000ff00147202 */ /* 0x000fc80000000f00 */
        /* <DEDUP_REMOVED lines=50> */
.L_x_243:
[----:B------:R-:W-:Y:S05]  /*2040*/  BSYNC.RECONVERGENT B0 ;  /* 0x0000000000007941 */ /* 0x000fea0003800200 */
.L_x_241:
[----:B------:R-:W0:Y:S01]  /*2050*/  MUFU.RCP64H R5, 3 ;  /* 0x4008000000057908 */ /* 0x000e220000001800 */
[----:B------:R-:W-:Y:S01]  /*2060*/  IMAD.MOV.U32 R10, RZ, RZ, 0x0 ;  /* 0x00000000ff0a7424 */ /* 0x000fe200078e00ff */
[----:B------:R-:W-:Y:S01]  /*2070*/  MOV R4, 0x1 ;  /* 0x0000000100047802 */ /* 0x000fe20000000f00 */
[----:B------:R-:W-:Y:S01]  /*2080*/  IMAD.MOV.U32 R11, RZ, RZ, 0x40080000 ;  /* 0x40080000ff0b7424 */ /* 0x000fe200078e00ff */
[----:B------:R-:W-:Y:S01]  /*2090*/  FSETP.GEU.AND P1, PT, |R159|, 6.5827683646048100446e-37, PT ;  /* 0x036000009f00780b */ /* 0x000fe20003f2e200 */
[----:B------:R-:W-:Y:S04]  /*20a0*/  BSSY.RECONVERGENT B1, `(.L_x_244) ;  /* 0x0000012000017945 */ /* 0x000fe80003800200 */
        /* <DEDUP_REMOVED lines=15> */
[----:B------:R-:W-:Y:S02]  /*21a0*/  IMAD.MOV.U32 R4, RZ, RZ, R184 ;  /* 0x000000ffff047224 */ /* 0x000fe400078e00b8 */
[----:B------:R-:W-:-:S07]  /*21b0*/  IMAD.MOV.U32 R5, RZ, RZ, R185 ;  /* 0x000000ffff057224 */ /* 0x000fce00078e00b9 */
.L_x_245:
[----:B------:R-:W-:Y:S05]  /*21c0*/  BSYNC.RECONVERGENT B1 ;  /* 0x0000000000017941 */ /* 0x000fea0003800200 */
.L_x_244:
[----:B------:R-:W0:Y:S01]  /*21d0*/  MUFU.RSQ64H R11, R9 ;  /* 0x00000009000b7308 */ /* 0x000e220000001c00 */
[----:B------:R-:W-:Y:S01]  /*21e0*/  VIADD R10, R9, 0xfcb00000 ;  /* 0xfcb00000090a7836 */ /* 0x000fe20000000000 */
[----:B------:R-:W-:Y:S01]  /*21f0*/  MOV R20, 0x0 ;  /* 0x0000000000147802 */ /* 0x000fe20000000f00 */
[----:B------:R-:W-:Y:S01]  /*2200*/  IMAD.MOV.U32 R21, RZ, RZ, 0x3fd80000 ;  /* 0x3fd80000ff157424 */ /* 0x000fe200078e00ff */
[----:B------:R-:W-:Y:S01]  /*2210*/  UMOV UR4, 0x382d7365 ;  /* 0x382d736500047882 */ /* 0x000fe20000000000 */
[----:B------:R-:W-:Y:S01]  /*2220*/  UMOV UR5, 0x4000c152 ;  /* 0x4000c15200057882 */ /* 0x000fe20000000000 */
[----:B------:R-:W-:Y:S01]  /*2230*/  ISETP.GE.U32.AND P0, PT, R10, 0x7ca00000, PT ;  /* 0x7ca000000a00780c */ /* 0x000fe20003f06070 */
        /* <DEDUP_REMOVED lines=16> */
[----:B------:R-:W-:Y:S01]  /*2340*/  IMAD.MOV.U32 R11, RZ, RZ, R29 ;  /* 0x000000ffff0b7224 */ /* 0x000fe200078e001d */
[----:B------:R-:W-:Y:S01]  /*2350*/  MOV R29, R9 ;  /* 0x00000009001d7202 */ /* 0x000fe20000000f00 */
[----:B------:R-:W-:Y:S01]  /*2360*/  IMAD.MOV.U32 R0, RZ, RZ, R8 ;  /* 0x000000ffff007224 */ /* 0x000fe200078e0008 */
[----:B------:R-:W-:Y:S01]  /*2370*/  MOV R30, 0x23a0 ;  /* 0x000023a0001e7802 */ /* 0x000fe20000000f00 */
[----:B------:R-:W-:-:S07]  /*2380*/  IMAD.MOV.U32 R25, RZ, RZ, R31 ;  /* 0x000000ffff197224 */ /* 0x000fce00078e001f */
[----:B------:R-:W-:Y:S05]  /*2390*/  CALL.REL.NOINC `($__internal_3_$__cuda_sm20_dsqrt_rn_f64_mediumpath_v1) ;  /* 0x000000c800387944 */ /* 0x000fea0003c00000 */
.L_x_247:
[----:B------:R-:W-:Y:S05]  /*23a0*/  BSYNC.RECONVERGENT B0 ;  /* 0x0000000000007941 */ /* 0x000fea0003800200 */
.L_x_246:
        /* <DEDUP_REMOVED lines=25> */
[----:B------:R-:W-:Y:S05]  /*2540*/  CALL.REL.NOINC `($_Z18propagateLinearAllPiS_ddPdS0_i$__internal_trig_reduction_slowpathd) ;  /* 0x000000c800807944 */ /* 0x000fea0003c00000 */
.L_x_251:
[----:B------:R-:W-:Y:S05]  /*2550*/  BSYNC.RECONVERGENT B3 ;  /* 0x0000000000037941 */ /* 0x000fea0003800200 */
.L_x_250:
[----:B------:R-:W-:-:S07]  /*2560*/  VIADD R0, R0, 0x1 ;  /* 0x0000000100007836 */ /* 0x000fce0000000000 */
.L_x_249:
[----:B------:R-:W-:Y:S05]  /*2570*/  BSYNC.RECONVERGENT B2 ;  /* 0x0000000000027941 */ /* 0x000fea0003800200 */
.L_x_248:
        /* <DEDUP_REMOVED lines=54> */
[----:B------:R-:W-:Y:S05]  /*28e0*/  CALL.REL.NOINC `($_Z18propagateLinearAllPiS_ddPdS0_i$__internal_trig_reduction_slowpathd) ;  /* 0x000000c400987944 */ /* 0x000fea0003c00000 */
.L_x_255:
[----:B------:R-:W-:Y:S05]  /*28f0*/  BSYNC.RECONVERGENT B3 ;  /* 0x0000000000037941 */ /* 0x000fea0003800200 */
.L_x_254:
[----:B------:R-:W-:-:S07]  /*2900*/  VIADD R0, R0, 0x1 ;  /* 0x0000000100007836 */ /* 0x000fce0000000000 */
.L_x_253:
[----:B------:R-:W-:Y:S05]  /*2910*/  BSYNC.RECONVERGENT B2 ;  /* 0x0000000000027941 */ /* 0x000fea0003800200 */
.L_x_252:
        /* <DEDUP_REMOVED lines=28> */
[----:B------:R-:W-:Y:S02]  /*2ae0*/  LOP3.LUT P0, RZ, R0, 0x2, RZ, 0xc0, !PT ;  /* 0x0000000200ff7812 */ /* 0x000fe4000780c0ff */
[----:B------:R-:W-:Y:S02]  /*2af0*/  @!P1 MOV R0, 0x1 ;  /* 0x0000000100009802 */ /* 0x000fe40000000f00 */
        /* <DEDUP_REMOVED lines=25> */
.L_x_259:
[----:B------:R-:W-:Y:S05]  /*2c90*/  BSYNC.RECONVERGENT B3 ;  /* 0x0000000000037941 */ /* 0x000fea0003800200 */
.L_x_258:
[----:B------:R-:W-:-:S07]  /*2ca0*/  VIADD R0, R0, 0x1 ;  /* 0x0000000100007836 */ /* 0x000fce0000000000 */
.L_x_257:
[----:B------:R-:W-:Y:S05]  /*2cb0*/  BSYNC.RECONVERGENT B2 ;  /* 0x0000000000027941 */ /* 0x000fea0003800200 */
.L_x_256:
        /* <DEDUP_REMOVED lines=8> */
[----:B------:R-:W0:Y:S01]  /*2d40*/  MUFU.RCP64H R15, -3 ;  /* 0xc0080000000f7908 */ /* 0x000e220000001800 */
[----:B------:R-:W-:Y:S01]  /*2d50*/  LOP3.LUT R12, R0, 0x1, RZ, 0xc0, !PT ;  /* 0x00000001000c7812 */ /* 0x000fe200078ec0ff */
[----:B------:R-:W-:Y:S01]  /*2d60*/  IMAD.MOV.U32 R14, RZ, RZ, 0x3da8ff83 ;  /* 0x3da8ff83ff0e7424 */ /* 0x000fe200078e00ff */
[----:B------:R-:W-:Y:S01]  /*2d70*/  MOV R36, 0x20fd8164 ;  /* 0x20fd816400247802 */ /* 0x000fe20000000f00 */
[----:B------:R-:W-:Y:S01]  /*2d80*/  IMAD.MOV.U32 R38, RZ, RZ, 0x0 ;  /* 0x00000000ff267424 */ /* 0x000fe200078e00ff */
[----:B------:R-:W-:Y:S01]  /*2d90*/  ISETP.NE.U32.AND P0, PT, R12, 0x1, PT ;  /* 0x000000010c00780c */ /* 0x000fe20003f05070 */
[----:B------:R-:W-:Y:S01]  /*2da0*/  IMAD.MOV.U32 R39, RZ, RZ, 0x40080000 ;  /* 0x40080000ff277424 */ /* 0x000fe200078e00ff */
[----:B------:R-:W-:Y:S01]  /*2db0*/  DMUL R12, R102, R102 ;  /* 0x00000066660c7228 */ /* 0x000fe20000000000 */
[----:B------:R-:W-:Y:S01]  /*2dc0*/  FSETP.GEU.AND P2, PT, |R7|, 6.5827683646048100446e-37, PT ;  /* 0x036000000700780b */ /* 0x000fe20003f4e200 */
[----:B------:R-:W-:Y:S01]  /*2dd0*/  UMOV UR4, 0x55555555 ;  /* 0x5555555500047882 */ /* 0x000fe20000000000 */
[----:B------:R-:W-:Y:S01]  /*2de0*/  FSEL R37, -R14, 0.11223486810922622681, !P0 ;  /* 0x3de5db650e257808 */ /* 0x000fe20004000100 */
[----:B------:R-:W-:Y:S01]  /*2df0*/  IMAD.MOV.U32 R14, RZ, RZ, 0x1 ;  /* 0x00000001ff0e7424 */ /* 0x000fe200078e00ff */
[----:B------:R-:W-:Y:S01]  /*2e00*/  FSEL R36, R36, -8.06006814911005101289e+34, !P0 ;  /* 0xf9785eba24247808 */ /* 0x000fe20004000000 */
[----:B------:R-:W-:Y:S01]  /*2e10*/  UMOV UR5, 0x3fe55555 ;  /* 0x3fe5555500057882 */ /* 0x000fe20000000000 */
        /* <DEDUP_REMOVED lines=11> */
[----:B--2---:R-:W-:-:S08]  /*2ed0*/  DFMA R24, R12, R36, R24 ;  /* 0x000000240c18722b */ /* 0x004fd00000000018 */
[----:B------:R-:W-:Y:S02]  /*2ee0*/  DFMA R24, R12, R24, R26 ;  /* 0x000000180c18722b */ /* 0x000fe4000000001a */
[----:B------:R-:W-:-:S06]  /*2ef0*/  DMUL R26, R22, -UR4 ;  /* 0x80000004161a7c28 */ /* 0x000fcc0008000000 */
        /* <DEDUP_REMOVED lines=14> */
[----:B------:R-:W-:Y:S01]  /*2fe0*/  MOV R159, R7 ;  /* 0x00000007009f7202 */ /* 0x000fe20000000f00 */
[----:B------:R-:W-:Y:S01]  /*2ff0*/  IMAD.MOV.U32 R154, RZ, RZ, RZ ;  /* 0x000000ffff9a7224 */ /* 0x000fe200078e00ff */
[----:B------:R-:W-:Y:S01]  /*3000*/  MOV R0, 0x3030 ;  /* 0x0000303000007802 */ /* 0x000fe20000000f00 */
[----:B------:R-:W-:-:S07]  /*3010*/  IMAD.MOV.U32 R155, RZ, RZ, -0x3ff80000 ;  /* 0xc0080000ff9b7424 */ /* 0x000fce00078e00ff */
[----:B------:R-:W-:Y:S05]  /*3020*/  CALL.REL.NOINC `($__internal_2_$__cuda_sm20_div_rn_f64_full) ;  /* 0x000000b400a47944 */ /* 0x000fea0003c00000 */
.L_x_261:
[----:B------:R-:W-:Y:S05]  /*3030*/  BSYNC.RECONVERGENT B1 ;  /* 0x0000000000017941 */ /* 0x000fea0003800200 */
.L_x_260:
[----:B------:R-:W0:Y:S01]  /*3040*/  MUFU.RSQ64H R23, R17 ;  /* 0x0000001100177308 */ /* 0x000e220000001c00 */
[----:B------:R-:W-:Y:S01]  /*3050*/  VIADD R22, R17, 0xfcb00000 ;  /* 0xfcb0000011167836 */ /* 0x000fe20000000000 */
[----:B------:R-:W1:Y:S01]  /*3060*/  LDCU.64 UR4, c[0x3][URZ] ;  /* 0x00c00000ff0477ac */ /* 0x000e620008000a00 */
[----:B------:R-:W-:Y:S02]  /*3070*/  IMAD.MOV.U32 R12, RZ, RZ, 0x0 ;  /* 0x00000000ff0c7424 */ /* 0x000fe400078e00ff */
[----:B------:R-:W-:Y:S01]  /*3080*/  IMAD.MOV.U32 R13, RZ, RZ, 0x3fd80000 ;  /* 0x3fd80000ff0d7424 */ /* 0x000fe200078e00ff */
[----:B------:R-:W-:Y:S01]  /*3090*/  ISETP.GE.U32.AND P0, PT, R22, 0x7ca00000, PT ;  /* 0x7ca000001600780c */ /* 0x000fe20003f06070 */
[----:B0-----:R-:W-:Y:S02]  /*30a0*/  DMUL R2, R22, R22 ;  /* 0x0000001616027228 */ /* 0x001fe40000000000 */
[----:B-1----:R-:W-:-:S06]  /*30b0*/  DADD R6, R184, UR4 ;  /* 0x00000004b8067e29 */ /* 0x002fcc0008000000 */
[----:B------:R-:W-:Y:S02]  /*30c0*/  DFMA R2, -R2, R16, 1 ;  /* 0x3ff000000202742b */ /* 0x000fe40000000110 */
[C-C-:B------:R-:W-:Y:S02]  /*30d0*/  DFMA R8, R26.reuse, R8, R6.reuse ;  /* 0x000000081a08722b */ /* 0x140fe40000000006 */
[C-C-:B------:R-:W-:Y:S02]  /*30e0*/  DFMA R10, R26.reuse, R10, R6.reuse ;  /* 0x0000000a1a0a722b */ /* 0x140fe40000000006 */
[----:B------:R-:W-:Y:S02]  /*30f0*/  DFMA R6, R26, R14, R6 ;  /* 0x0000000e1a06722b */ /* 0x000fe40000000006 */
[----:B------:R-:W-:Y:S02]  /*3100*/  DFMA R12, R2, R12, 0.5 ;  /* 0x3fe00000020c742b */ /* 0x000fe4000000000c */
[----:B------:R-:W-:Y:S01]  /*3110*/  DMUL R2, R22, R2 ;  /* 0x0000000216027228 */ /* 0x000fe20000000000 */
[----:B------:R0:W-:Y:S04]  /*3120*/  STL.128 [R1], R8 ;  /* 0x0000000801007387 */ /* 0x0001e80000100c00 */
[----:B------:R0:W-:Y:S03]  /*3130*/  STL.64 [R1+0x10], R6 ;  /* 0x0000100601007387 */ /* 0x0001e60000100a00 */
        /* <DEDUP_REMOVED lines=10> */
[----:B------:R-:W-:Y:S01]  /*31e0*/  MOV R30, 0x3230 ;  /* 0x00003230001e7802 */ /* 0x000fe20000000f00 */
[----:B------:R-:W-:Y:S02]  /*31f0*/  IMAD.MOV.U32 R28, RZ, RZ, R12 ;  /* 0x000000ffff1c7224 */ /* 0x000fe400078e000c */
[----:B------:R-:W-:Y:S02]  /*3200*/  IMAD.MOV.U32 R11, RZ, RZ, R13 ;  /* 0x000000ffff0b7224 */ /* 0x000fe400078e000d */
[----:B------:R-:W-:-:S07]  /*3210*/  IMAD.MOV.U32 R25, RZ, RZ, R15 ;  /* 0x000000ffff197224 */ /* 0x000fce00078e000f */
[----:B------:R-:W-:Y:S05]  /*3220*/  CALL.REL.NOINC `($__internal_3_$__cuda_sm20_dsqrt_rn_f64_mediumpath_v1) ;  /* 0x000000b800947944 */ /* 0x000fea0003c00000 */
[----:B------:R-:W-:Y:S02]  /*3230*/  IMAD.MOV.U32 R2, RZ, RZ, R22 ;  /* 0x000000ffff027224 */ /* 0x000fe400078e0016 */
[----:B------:R-:W-:-:S07]  /*3240*/  IMAD.MOV.U32 R3, RZ, RZ, R23 ;  /* 0x000000ffff037224 */ /* 0x000fce00078e0017 */
.L_x_262:
        /* <DEDUP_REMOVED lines=26> */
.L_x_266:
[----:B------:R-:W-:Y:S05]  /*33f0*/  BSYNC.RECONVERGENT B3 ;  /* 0x0000000000037941 */ /* 0x000fea0003800200 */
.L_x_265:
[----:B------:R-:W-:-:S07]  /*3400*/  VIADD R0, R0, 0x1 ;  /* 0x0000000100007836 */ /* 0x000fce0000000000 */
.L_x_264:
[----:B------:R-:W-:Y:S05]  /*3410*/  BSYNC.RECONVERGENT B2 ;  /* 0x0000000000027941 */ /* 0x000fea0003800200 */
.L_x_263:
        /* <DEDUP_REMOVED lines=55> */
.L_x_270:
[----:B------:R-:W-:Y:S05]  /*3790*/  BSYNC.RECONVERGENT B3 ;  /* 0x0000000000037941 */ /* 0x000fea0003800200 */
.L_x_269:
[----:B------:R-:W-:-:S07]  /*37a0*/  VIADD R0, R0, 0x1 ;  /* 0x0000000100007836 */ /* 0x000fce0000000000 */
.L_x_268:
[----:B------:R-:W-:Y:S05]  /*37b0*/  BSYNC.RECONVERGENT B2 ;  /* 0x0000000000027941 */ /* 0x000fea0003800200 */
.L_x_267:
        /* <DEDUP_REMOVED lines=55> */
.L_x_274:
[----:B------:R-:W-:Y:S05]  /*3b30*/  BSYNC.RECONVERGENT B3 ;  /* 0x0000000000037941 */ /* 0x000fea0003800200 */
.L_x_273:
[----:B------:R-:W-:-:S07]  /*3b40*/  VIADD R0, R0, 0x1 ;  /* 0x0000000100007836 */ /* 0x000fce0000000000 */
.L_x_272:
[----:B------:R-:W-:Y:S05]  /*3b50*/  BSYNC.RECONVERGENT B2 ;  /* 0x0000000000027941 */ /* 0x000fea0003800200 */
.L_x_271:
[----:B------:R-:W0:Y:S01]  /*3b60*/  LDCU.64 UR4, c[0x4][0x8] ;  /* 0x01000100ff0477ac */ /* 0x000e220008000a00 */
[----:B------:R-:W-:-:S04]  /*3b70*/  SHF.L.U32 R8, R0, 0x6, RZ ;  /* 0x0000000600087819 */ /* 0x000fc800000006ff */
[----:B------:R-:W-:-:S04]  /*3b80*/  LOP3.LUT R8, R8, 0x40, RZ, 0xc0, !PT ;  /* 0x0000004008087812 */ /* 0x000fc800078ec0ff */
[----:B0-----:R-:W-:-:S05]  /*3b90*/  IADD3 R8, P0, PT, R8, UR4, RZ ;  /* 0x0000000408087c10 */ /* 0x001fca000ff1e0ff */
[----:B------:R-:W-:Y:S01]  /*3ba0*/  IMAD.X R9, RZ, RZ, UR5, P0 ;  /* 0x00000005ff097e24 */ /* 0x000fe200080e06ff */
[----:B------:R-:W0:Y:S01]  /*3bb0*/  MUFU.RCP64H R27, -3 ;  /* 0xc0080000001b7908 */ /* 0x000e220000001800 */
[----:B------:R-:W-:Y:S01]  /*3bc0*/  LOP3.LUT R10, R0, 0x1, RZ, 0xc0, !PT ;  /* 0x00000001000a7812 */ /* 0x000fe200078ec0ff */
[----:B------:R-:W-:Y:S01]  /*3bd0*/  IMAD.MOV.U32 R28, RZ, RZ, 0x0 ;  /* 0x00000000ff1c7424 */ /* 0x000fe200078e00ff */
[----:B------:R-:W-:Y:S01]  /*3be0*/  MOV R26, 0x1 ;  /* 0x00000001001a7802 */ /* 0x000fe20000000f00 */
[----:B------:R-:W2:Y:S01]  /*3bf0*/  LDG.E.128.CONSTANT R12, desc[UR6][R8.64] ;  /* 0x00000006080c7981 */ /* 0x000ea2000c1e9d00 */
[----:B------:R-:W-:Y:S01]  /*3c00*/  IMAD.MOV.U32 R29, RZ, RZ, 0x40080000 ;  /* 0x40080000ff1d7424 */ /* 0x000fe200078e00ff */
[----:B------:R-:W1:Y:S02]  /*3c10*/  LDCU.64 UR4, c[0x3][0x8] ;  /* 0x00c00100ff0477ac */ /* 0x000e640008000a00 */
[----:B------:R-:W3:Y:S04]  /*3c20*/  LDG.E.128.CONSTANT R16, desc[UR6][R8.64+0x10] ;  /* 0x0000100608107981 */ /* 0x000ee8000c1e9d00 */
[----:B------:R0:W4:Y:S01]  /*3c30*/  LDG.E.128.CONSTANT R20, desc[UR6][R8.64+0x20] ;  /* 0x0000200608147981 */ /* 0x000122000c1e9d00 */
[----:B------:R-:W-:Y:S01]  /*3c40*/  IMAD.MOV.U32 R24, RZ, RZ, 0x20fd8164 ;  /* 0x20fd8164ff187424 */ /* 0x000fe200078e00ff */
[----:B------:R-:W-:Y:S01]  /*3c50*/  ISETP.NE.U32.AND P0, PT, R10, 0x1, PT ;  /* 0x000000010a00780c */ /* 0x000fe20003f05070 */
[----:B------:R-:W-:Y:S01]  /*3c60*/  IMAD.MOV.U32 R25, RZ, RZ, 0x3da8ff83 ;  /* 0x3da8ff83ff197424 */ /* 0x000fe200078e00ff */
[----:B------:R-:W-:-:S02]  /*3c70*/  DMUL R10, R102, R102 ;  /* 0x00000066660a7228 */ /* 0x000fc40000000000 */
[----:B------:R-:W-:Y:S02]  /*3c80*/  FSEL R24, R24, -8.06006814911005101289e+34, !P0 ;  /* 0xf9785eba18187808 */ /* 0x000fe40004000000 */
[----:B------:R-:W-:Y:S01]  /*3c90*/  FSEL R25, -R25, 0.11223486810922622681, !P0 ;  /* 0x3de5db6519197808 */ /* 0x000fe20004000100 */
[----:B0-----:R-:W-:-:S05]  /*3ca0*/  DFMA R8, R26, R28, 1 ;  /* 0x3ff000001a08742b */ /* 0x001fca000000001c */
[----:B--2---:R-:W-:-:S03]  /*3cb0*/  DFMA R12, R10, R24, R12 ;  /* 0x000000180a0c722b */ /* 0x004fc6000000000c */
[----:B------:R-:W-:Y:S02]  /*3cc0*/  DFMA R24, R8, R8, R8 ;  /* 0x000000080818722b */ /* 0x000fe40000000008 */
[----:B------:R-:W1:Y:S03]  /*3cd0*/  LDC.64 R8, c[0x3][0x10] ;  /* 0x00c00400ff087b82 */ /* 0x000e660000000a00 */
[----:B------:R-:W-:-:S03]  /*3ce0*/  DFMA R12, R10, R12, R14 ;  /* 0x0000000c0a0c722b */ /* 0x000fc6000000000e */
[----:B------:R-:W-:-:S05]  /*3cf0*/  DFMA R24, R26, R24, R26 ;  /* 0x000000181a18722b */ /* 0x000fca000000001a */
[----:B---3--:R-:W-:-:S03]  /*3d00*/  DFMA R12, R10, R12, R16 ;  /* 0x0000000c0a0c722b */ /* 0x008fc60000000010 */
[----:B------:R-:W-:-:S05]  /*3d10*/  DFMA R28, R24, R28, 1 ;  /* 0x3ff00000181c742b */ /* 0x000fca000000001c */
[----:B------:R-:W-:-:S03]  /*3d20*/  DFMA R12, R10, R12, R18 ;  /* 0x0000000c0a0c722b */ /* 0x000fc60000000012 */
[----:B------:R-:W-:Y:S02]  /*3d30*/  DFMA R28, R24, R28, R24 ;  /* 0x0000001c181c722b */ /* 0x000fe40000000018 */
[----:B-1----:R-:W-:Y:S01]  /*3d40*/  DADD R158, R8, UR4 ;  /* 0x00000004089e7e29 */ /* 0x002fe20008000000 */
[----:B------:R-:W-:Y:S01]  /*3d50*/  UMOV UR4, 0x55555555 ;  /* 0x5555555500047882 */ /* 0x000fe20000000000 */
[----:B------:R-:W-:Y:S01]  /*3d60*/  UMOV UR5, 0x3fe55555 ;  /* 0x3fe5555500057882 */ /* 0x000fe20000000000 */
[----:B----4-:R-:W-:Y:S02]  /*3d70*/  DFMA R12, R10, R12, R20 ;  /* 0x0000000c0a0c722b */ /* 0x010fe40000000014 */
[----:B------:R-:W-:-:S03]  /*3d80*/  DMUL R16, R2, -UR4 ;  /* 0x8000000402107c28 */ /* 0x000fc60008000000 */
[----:B------:R-:W-:Y:S02]  /*3d90*/  DMUL R184, R158, R28 ;  /* 0x0000001c9eb87228 */ /* 0x000fe40000000000 */
[----:B------:R-:W-:Y:S01]  /*3da0*/  FSETP.GEU.AND P2, PT, |R159|, 6.5827683646048100446e-37, PT ;  /* 0x036000009f00780b */ /* 0x000fe20003f4e200 */
[----:B------:R-:W-:-:S05]  /*3db0*/  DFMA R12, R10, R12, R22 ;  /* 0x0000000c0a0c722b */ /* 0x000fca0000000016 */
[----:B------:R-:W-:-:S03]  /*3dc0*/  DFMA R8, R184, 3, R158 ;  /* 0x40080000b808782b */ /* 0x000fc6000000009e */
[----:B------:R-:W-:Y:S02]  /*3dd0*/  DFMA R102, R12, R102, R102 ;  /* 0x000000660c66722b */ /* 0x000fe40000000066 */
[----:B------:R-:W-:-:S03]  /*3de0*/  DFMA R10, R10, R12, 1 ;  /* 0x3ff000000a0a742b */ /* 0x000fc6000000000c */
[----:B------:R-:W-:-:S07]  /*3df0*/  DFMA R184, R28, R8, R184 ;  /* 0x000000081cb8722b */ /* 0x000fce00000000b8 */
[----:B------:R-:W-:-:S03]  /*3e00*/  FSEL R10, R10, R102, !P0 ;  /* 0x000000660a0a7208 */ /* 0x000fc60004000000 */
[----:B------:R-:W-:Y:S01]  /*3e10*/  FFMA R12, RZ, -2.125, R185 ;  /* 0xc0080000ff0c7823 */ /* 0x000fe200000000b9 */
[----:B------:R-:W-:Y:S02]  /*3e20*/  FSEL R11, R11, R103, !P0 ;  /* 0x000000670b0b7208 */ /* 0x000fe40004000000 */
[----:B------:R-:W-:Y:S02]  /*3e30*/  LOP3.LUT P0, RZ, R0, 0x2, RZ, 0xc0, !PT ;  /* 0x0000000200ff7812 */ /* 0x000fe4000780c0ff */
[----:B------:R-:W-:Y:S02]  /*3e40*/  FSETP.GT.AND P1, PT, |R12|, 1.469367938527859385e-39, PT ;  /* 0x001000000c00780b */ /* 0x000fe40003f24200 */
[----:B------:R-:W-:-:S10]  /*3e50*/  DADD R8, RZ, -R10 ;  /* 0x00000000ff087229 */ /* 0x000fd4000000080a */
[----:B------:R-:W-:Y:S02]  /*3e60*/  FSEL R14, R10, R8, !P0 ;  /* 0x000000080a0e7208 */ /* 0x000fe40004000000 */
[----:B------:R-:W-:Y:S01]  /*3e70*/  FSEL R15, R11, R9, !P0 ;  /* 0x000000090b0f7208 */ /* 0x000fe20004000000 */
[----:B------:R-:W-:Y:S06]  /*3e80*/  @P1 BRA P2, `(.L_x_275) ;  /* 0x0000000000101947 */ /* 0x000fec0001000000 */
[----:B------:R-:W-:Y:S01]  /*3e90*/  IMAD.MOV.U32 R154, RZ, RZ, RZ ;  /* 0x000000ffff9a7224 */ /* 0x000fe200078e00ff */
[----:B------:R-:W-:Y:S01]  /*3ea0*/  MOV R0, 0x3ed0 ;  /* 0x00003ed000007802 */ /* 0x000fe20000000f00 */
[----:B------:R-:W-:-:S07]  /*3eb0*/  IMAD.MOV.U32 R155, RZ, RZ, -0x3ff80000 ;  /* 0xc0080000ff9b7424 */ /* 0x000fce00078e00ff */
[----:B------:R-:W-:Y:S05]  /*3ec0*/  CALL.REL.NOINC `($__internal_2_$__cuda_sm20_div_rn_f64_full) ;  /* 0x000000a400fc7944 */ /* 0x000fea0003c00000 */
.L_x_275:
[----:B------:R-:W0:Y:S01]  /*3ed0*/  LDCU.64 UR10, c[0x3][URZ] ;  /* 0x00c00000ff0a77ac */ /* 0x000e220008000a00 */
[----:B------:R-:W1:Y:S01]  /*3ee0*/  LDC.64 R98, c[0x3][0xe8] ;  /* 0x00c03a00ff627b82 */ /* 0x000e620000000a00 */
[----:B------:R-:W2:Y:S01]  /*3ef0*/  LDCU.64 UR4, c[0x3][0x18] ;  /* 0x00c00300ff0477ac */ /* 0x000ea20008000a00 */
[----:B------:R-:W3:Y:S06]  /*3f00*/  LDCU.64 UR8, c[0x3][0x30] ;  /* 0x00c00600ff0877ac */ /* 0x000eec0008000a00 */
[----:B------:R-:W4:Y:S01]  /*3f10*/  LDC.64 R34, c[0x3][0xf8] ;  /* 0x00c03e00ff227b82 */ /* 0x000f220000000a00 */
[----:B------:R-:W5:Y:S07]  /*3f20*/  LDCU.64 UR12, c[0x3][0x100] ;  /* 0x00c02000ff0c77ac */ /* 0x000f6e0008000a00 */
[----:B------:R-:W4:Y:S01]  /*3f30*/  LDC.64 R124, c[0x3][0xd8] ;  /* 0x00c03600ff7c7b82 */ /* 0x000f220000000a00 */
[----:B0-----:R-:W-:-:S08]  /*3f40*/  DADD R184, R184, UR10 ;  /* 0x0000000ab8b87e29 */ /* 0x001fd00008000000 */
[C-C-:B------:R-:W-:Y:S02]  /*3f50*/  DFMA R4, R16.reuse, R4, R184.reuse ;  /* 0x000000041004722b */ /* 0x140fe400000000b8 */
[C-C-:B------:R-:W-:Y:S02]  /*3f60*/  DFMA R6, R16.reuse, R6, R184.reuse ;  /* 0x000000061006722b */ /* 0x140fe400000000b8 */
[----:B------:R-:W-:-:S04]  /*3f70*/  DFMA R184, R16, R14, R184 ;  /* 0x0000000e10b8722b */ /* 0x000fc800000000b8 */
[----:B------:R-:W-:Y:S02]  /*3f80*/  DADD R2, -R4, UR10 ;  /* 0x0000000a04027e29 */ /* 0x000fe40008000100 */
[----:B------:R-:W-:Y:S02]  /*3f90*/  DADD R8, -R6, UR10 ;  /* 0x0000000a06087e29 */ /* 0x000fe40008000100 */
[----:B--2---:R-:W-:Y:S02]  /*3fa0*/  DADD R10, -R4, UR4 ;  /* 0x00000004040a7e29 */ /* 0x004fe40008000100 */
[----:B------:R-:W-:Y:S02]  /*3fb0*/  DADD R12, -R6, UR4 ;  /* 0x00000004060c7e29 */ /* 0x000fe40008000100 */
[----:B---3--:R-:W-:Y:S02]  /*3fc0*/  DADD R4, -R4, UR8 ;  /* 0x0000000804047e29 */ /* 0x008fe40008000100 */
[----:B------:R-:W-:-:S02]  /*3fd0*/  DADD R6, -R6, UR8 ;  /* 0x0000000806067e29 */ /* 0x000fc40008000100 */
[----:B------:R-:W-:Y:S02]  /*3fe0*/  DSETP.GEU.AND P0, PT, |R8|, |R2|, PT ;  /* 0x400000020800722a */ /* 0x000fe40003f0e200 */
[----:B------:R-:W-:Y:S02]  /*3ff0*/  DADD R8, -RZ, |R8| ;  /* 0x00000000ff087229 */ /* 0x000fe40000000508 */
[----:B------:R-:W-:Y:S02]  /*4000*/  DADD R14, -RZ, |R2| ;  /* 0x00000000ff0e7229 */ /* 0x000fe40000000502 */
[----:B------:R-:W-:Y:S02]  /*4010*/  DSETP.GEU.AND P2, PT, |R12|, |R10|, PT ;  /* 0x4000000a0c00722a */ /* 0x000fe40003f4e200 */
[----:B------:R-:W-:Y:S02]  /*4020*/  DADD R12, -RZ, |R12| ;  /* 0x00000000ff0c7229 */ /* 0x000fe4000000050c */
[----:B------:R-:W-:-:S02]  /*4030*/  DADD R10, -RZ, |R10| ;  /* 0x00000000ff0a7229 */ /* 0x000fc4000000050a */
[----:B------:R-:W-:Y:S02]  /*4040*/  DADD R16, -RZ, |R6| ;  /* 0x00000000ff107229 */ /* 0x000fe40000000506 */
[--C-:B------:R-:W-:Y:S02]  /*4050*/  DADD R18, -RZ, |R4|.reuse ;  /* 0x00000000ff127229 */ /* 0x100fe40000000504 */
[----:B------:R-:W-:Y:S02]  /*4060*/  DSETP.GEU.AND P4, PT, |R6|, |R4|, PT ;  /* 0x400000040600722a */ /* 0x000fe40003f8e200 */
[C---:B------:R-:W-:Y:S01]  /*4070*/  DADD R2, -R184.reuse, UR10 ;  /* 0x0000000ab8027e29 */ /* 0x040fe20008000100 */
[----:B------:R-:W-:Y:S01]  /*4080*/  FSEL R6, R8, R14, !P0 ;  /* 0x0000000e08067208 */ /* 0x000fe20004000000 */
[C---:B------:R-:W-:Y:S01]  /*4090*/  DADD R4, -R184.reuse, UR4 ;  /* 0x00000004b8047e29 */ /* 0x040fe20008000100 */
[----:B------:R-:W-:Y:S01]  /*40a0*/  FSEL R7, R9, R15, !P0 ;  /* 0x0000000f09077208 */ /* 0x000fe20004000000 */
[----:B------:R-:W-:Y:S01]  /*40b0*/  DADD R184, -R184, UR8 ;  /* 0x00000008b8b87e29 */ /* 0x000fe20008000100 */
[----:B------:R-:W-:Y:S01]  /*40c0*/  FSEL R8, R12, R10, !P2 ;  /* 0x0000000a0c087208 */ /* 0x000fe20005000000 */
[----:B------:R-:W0:Y:S01]  /*40d0*/  LDC.64 R14, c[0x3][0xf0] ;  /* 0x00c03c00ff0e7b82 */ /* 0x000e220000000a00 */
[----:B------:R-:W-:-:S02]  /*40e0*/  FSEL R9, R13, R11, !P2 ;  /* 0x0000000b0d097208 */ /* 0x000fc40005000000 */
[----:B------:R-:W-:Y:S01]  /*40f0*/  FSEL R10, R16, R18, !P4 ;  /* 0x00000012100a7208 */ /* 0x000fe20006000000 */
[----:B------:R-:W-:Y:S01]  /*4100*/  DSETP.GEU.AND P1, PT, |R2|, R6, PT ;  /* 0x000000060200722a */ /* 0x000fe20003f2e200 */
[----:B------:R-:W-:Y:S02]  /*4110*/  FSEL R11, R17, R19, !P4 ;  /* 0x00000013110b7208 */ /* 0x000fe40006000000 */
[----:B------:R-:W-:Y:S01]  /*4120*/  DSETP.GEU.AND P3, PT, |R4|, R8, PT ;  /* 0x000000080400722a */ /* 0x000fe20003f6e200 */
[----:B------:R-:W-:Y:S01]  /*4130*/  SEL R2, RZ, 0x1, P2 ;  /* 0x00000001ff027807 */ /* 0x000fe20001000000 */
[----:B------:R-:W2:Y:S01]  /*4140*/  LDC.64 R12, c[0x3][0xe0] ;  /* 0x00c03800ff0c7b82 */ /* 0x000ea20000000a00 */
[----:B------:R-:W-:Y:S01]  /*4150*/  SEL R4, RZ, 0x1, P0 ;  /* 0x00000001ff047807 */ /* 0x000fe20000000000 */
[----:B------:R-:W-:Y:S01]  /*4160*/  DSETP.GEU.AND P5, PT, |R184|, R10, PT ;  /* 0x0000000ab800722a */ /* 0x000fe20003fae200 */
[----:B------:R-:W-:Y:S02]  /*4170*/  SEL R0, RZ, 0x1, P4 ;  /* 0x00000001ff007807 */ /* 0x000fe40002000000 */
[----:B------:R-:W-:-:S02]  /*4180*/  SEL R4, R4, 0x2, P1 ;  /* 0x0000000204047807 */ /* 0x000fc40000800000 */
[----:B------:R-:W-:Y:S01]  /*4190*/  SEL R2, R2, 0x2, P3 ;  /* 0x0000000202027807 */ /* 0x000fe20001800000 */
[----:B------:R-:W3:Y:S01]  /*41a0*/  LDC.64 R10, c[0x0][0x398] ;  /* 0x0000e600ff0a7b82 */ /* 0x000ee20000000a00 */
[----:B------:R-:W-:Y:S01]  /*41b0*/  SEL R0, R0, 0x2, P5 ;  /* 0x0000000200007807 */ /* 0x000fe20002800000 */
[--C-:B------:R-:W-:Y:S02]  /*41c0*/  IMAD.U32 R3, R4, 0x8, R1.reuse ;  /* 0x0000000804037824 */ /* 0x100fe400078e0001 */
[--C-:B------:R-:W-:Y:S02]  /*41d0*/  IMAD.U32 R4, R2, 0x8, R1.reuse ;  /* 0x0000000802047824 */ /* 0x100fe400078e0001 */
[----:B------:R-:W-:Y:S02]  /*41e0*/  IMAD.U32 R0, R0, 0x8, R1 ;  /* 0x0000000800007824 */ /* 0x000fe400078e0001 */
[----:B------:R-:W4:Y:S04]  /*41f0*/  LDL.64 R2, [R3] ;  /* 0x0000000003027983 */ /* 0x000f280000100a00 */
[----:B------:R-:W4:Y:S04]  /*4200*/  LDL.64 R4, [R4] ;  /* 0x0000000004047983 */ /* 0x000f280000100a00 */
[----:B------:R-:W4:Y:S01]  /*4210*/  LDL.64 R6, [R0] ;  /* 0x0000000000067983 */ /* 0x000f220000100a00 */
[----:B------:R-:W-:Y:S01]  /*4220*/  ISETP.GT.AND P0, PT, R156, -0x1, PT ;  /* 0xffffffff9c00780c */ /* 0x000fe20003f04270 */
[----:B------:R-:W-:Y:S01]  /*4230*/  IMAD.MOV.U32 R28, RZ, RZ, 0x1 ;  /* 0x00000001ff1c7424 */ /* 0x000fe200078e00ff */
[----:B------:R-:W-:Y:S01]  /*4240*/  MOV R8, 0x1 ;  /* 0x0000000100087802 */ /* 0x000fe20000000f00 */
[----:B------:R-:W-:Y:S03]  /*4250*/  BSSY.RECONVERGENT B1, `(.L_x_276) ;  /* 0x0000085000017945 */ /* 0x000fe60003800200 */
[----:B------:R-:W-:Y:S01]  /*4260*/  SEL R18, R8, 0xffffffff, P0 ;  /* 0xffffffff08127807 */ /* 0x000fe20000000000 */
[----:B------:R-:W-:Y:S01]  /*4270*/  IMAD.MOV.U32 R8, RZ, RZ, 0x3f240000 ;  /* 0x3f240000ff087424 */ /* 0x000fe200078e00ff */
[----:B------:R-:W-:Y:S01]  /*4280*/  ISETP.GE.AND P0, PT, R156, RZ, PT ;  /* 0x000000ff9c00720c */ /* 0x000fe20003f06270 */
[----:B---3--:R-:W-:-:S03]  /*4290*/  DMUL R10, R10, -0.5 ;  /* 0xbfe000000a0a7828 */ /* 0x008fc60000000000 */
[----:B------:R-:W2:Y:S01]  /*42a0*/  I2F.F64 R18, R18 ;  /* 0x0000001200127312 */ /* 0x000ea20000201c00 */
[----:B------:R-:W-:Y:S01]  /*42b0*/  FSEL R9, R8, -0.640625, !P0 ;  /* 0xbf24000008097808 */ /* 0x000fe20004000000 */
[----:B------:R-:W-:-:S06]  /*42c0*/  IMAD.MOV.U32 R8, RZ, RZ, -0xf7b594e ;  /* 0xf084a6b2ff087424 */ /* 0x000fcc00078e00ff */
[----:B------:R-:W-:Y:S02]  /*42d0*/  DMUL R16, R88, R8 ;  /* 0x0000000858107228 */ /* 0x000fe40000000000 */
[C---:B--2---:R-:W-:Y:S02]  /*42e0*/  DMUL R12, R18.reuse, R12 ;  /* 0x0000000c120c7228 */ /* 0x044fe40000000000 */
[C---:B0-----:R-:W-:Y:S02]  /*42f0*/  DMUL R14, R18.reuse, R14 ;  /* 0x0000000e120e7228 */ /* 0x041fe40000000000 */
[----:B-----5:R-:W-:Y:S02]  /*4300*/  DMUL R32, R18, UR12 ;  /* 0x0000000c12207c28 */ /* 0x020fe40008000000 */
[----:B------:R-:W-:Y:S02]  /*4310*/  DMUL R10, R16, R10 ;  /* 0x0000000a100a7228 */ /* 0x000fe40000000000 */
[----:B-1----:R-:W-:-:S02]  /*4320*/  DMUL R18, R12, R98 ;  /* 0x000000620c127228 */ /* 0x002fc40000000000 */
[----:B------:R-:W-:Y:S02]  /*4330*/  DMUL R16, R12, R14 ;  /* 0x0000000e0c107228 */ /* 0x000fe40000000000 */
[----:B------:R-:W-:Y:S02]  /*4340*/  DMUL R20, R32, R12 ;  /* 0x0000000c20147228 */ /* 0x000fe40000000000 */
[----:B----4-:R-:W-:Y:S02]  /*4350*/  DMUL R22, R12, R34 ;  /* 0x000000220c167228 */ /* 0x010fe40000000000 */
[-C--:B------:R-:W-:Y:S02]  /*4360*/  DFMA R122, R14, R124.reuse, -R18 ;  /* 0x0000007c0e7a722b */ /* 0x080fe40000000812 */
[-C--:B------:R-:W-:Y:S02]  /*4370*/  DFMA R16, R98, R124.reuse, R16 ;  /* 0x0000007c6210722b */ /* 0x080fe40000000010 */
[----:B------:R-:W-:-:S02]  /*4380*/  DFMA R82, -R14, R124, R18 ;  /* 0x0000007c0e52722b */ /* 0x000fc40000000112 */
[-C--:B------:R-:W-:Y:S02]  /*4390*/  DFMA R20, R34, R124.reuse, R20 ;  /* 0x0000007c2214722b */ /* 0x080fe40000000014 */
[----:B------:R-:W-:Y:S02]  /*43a0*/  DFMA R62, R32, R124, -R22 ;  /* 0x0000007c203e722b */ /* 0x000fe40000000816 */
[C---:B------:R-:W-:Y:S02]  /*43b0*/  DMUL R18, R14.reuse, R14 ;  /* 0x0000000e0e127228 */ /* 0x040fe40000000000 */
[----:B------:R-:W-:Y:S02]  /*43c0*/  DMUL R24, R14, R34 ;  /* 0x000000220e187228 */ /* 0x000fe40000000000 */
[C---:B------:R-:W-:Y:S02]  /*43d0*/  DMUL R86, R10.reuse, R16 ;  /* 0x000000100a567228 */ /* 0x040fe40000000000 */
[----:B------:R-:W-:-:S02]  /*43e0*/  DMUL R122, R10, R122 ;  /* 0x0000007a0a7a7228 */ /* 0x000fc40000000000 */
[C---:B------:R-:W-:Y:S02]  /*43f0*/  DMUL R82, R10.reuse, R82 ;  /* 0x000000520a527228 */ /* 0x040fe40000000000 */
[C---:B------:R-:W-:Y:S02]  /*4400*/  DMUL R62, R10.reuse, R62 ;  /* 0x0000003e0a3e7228 */ /* 0x040fe40000000000 */
[----:B------:R-:W-:Y:S02]  /*4410*/  DMUL R126, R10, R20 ;  /* 0x000000140a7e7228 */ /* 0x000fe40000000000 */
[----:B------:R-:W-:Y:S02]  /*4420*/  DMUL R26, R32, R32 ;  /* 0x00000020201a7228 */ /* 0x000fe40000000000 */
[----:B------:R-:W-:Y:S02]  /*4430*/  DMUL R52, R122, R82 ;  /* 0x000000527a347228 */ /* 0x000fe40000000000 */
[----:B------:R-:W-:-:S02]  /*4440*/  DFMA R18, R98, R98, R18 ;  /* 0x000000626212722b */ /* 0x000fc40000000012 */
[----:B------:R-:W-:Y:S02]  /*4450*/  DFMA R64, R32, R98, -R24 ;  /* 0x000000622040722b */ /* 0x000fe40000000818 */
[----:B------:R-:W-:Y:S02]  /*4460*/  DFMA R26, R34, R34, R26 ;  /* 0x00000022221a722b */ /* 0x000fe4000000001a */
[C---:B------:R-:W-:Y:S02]  /*4470*/  DFMA R52, R86.reuse, R86, -R52 ;  /* 0x000000565634722b */ /* 0x040fe40000000834 */
[----:B------:R-:W-:Y:S02]  /*4480*/  DMUL R50, R86, R122 ;  /* 0x0000007a56327228 */ /* 0x000fe40000000000 */
[----:B------:R-:W-:Y:S02]  /*4490*/  DMUL R64, R10, R64 ;  /* 0x000000400a407228 */ /* 0x000fe40000000000 */
[----:B------:R-:W-:-:S04]  /*44a0*/  DMUL R114, R126, R62 ;  /* 0x0000003e7e727228 */ /* 0x000fc80000000000 */
[----:B------:R-:W-:Y:S02]  /*44b0*/  DFMA R50, R86, R82, R50 ;  /* 0x000000525632722b */ /* 0x000fe40000000032 */
[C---:B------:R-:W-:Y:S02]  /*44c0*/  DADD R102, R2.reuse, -UR10 ;  /* 0x8000000a02667e29 */ /* 0x040fe40008000000 */
[C---:B------:R-:W-:Y:S02]  /*44d0*/  DADD R128, R2.reuse, -UR4 ;  /* 0x8000000402807e29 */ /* 0x040fe40008000000 */
[----:B------:R-:W-:Y:S02]  /*44e0*/  DADD R90, R2, -R4 ;  /* 0x00000000025a7229 */ /* 0x000fe40000000804 */
[----:B------:R-:W-:Y:S02]  /*44f0*/  DADD R92, R4, -UR10 ;  /* 0x8000000a045c7e29 */ /* 0x000fe40008000000 */
[----:B------:R-:W-:-:S02]  /*4500*/  DADD R8, R2, -R6 ;  /* 0x0000000002087229 */ /* 0x000fc40000000806 */
[----:B------:R-:W-:Y:S02]  /*4510*/  DADD R94, R6, -UR10 ;  /* 0x8000000a065e7e29 */ /* 0x000fe40008000000 */
[C---:B------:R-:W-:Y:S02]  /*4520*/  DADD R104, R2.reuse, -UR8 ;  /* 0x8000000802687e29 */ /* 0x040fe40008000000 */
[----:B------:R-:W-:Y:S02]  /*4530*/  DADD R110, -R2, R4 ;  /* 0x00000000026e7229 */ /* 0x000fe40000000104 */
[----:B------:R-:W-:Y:S02]  /*4540*/  DMUL R90, R90, R8 ;  /* 0x000000085a5a7228 */ /* 0x000fe40000000000 */
[C---:B------:R-:W-:Y:S02]  /*4550*/  DMUL R8, R12.reuse, R12 ;  /* 0x0000000c0c087228 */ /* 0x040fe40000000000 */
[----:B------:R-:W-:-:S02]  /*4560*/  DMUL R12, R12, R124 ;  /* 0x0000007c0c0c7228 */ /* 0x000fc40000000000 */
[----:B------:R-:W0:Y:S01]  /*4570*/  MUFU.RCP64H R29, R91 ;  /* 0x0000005b001d7308 */ /* 0x000e220000001800 */
[----:B------:R-:W-:Y:S02]  /*4580*/  DADD R112, -R2, R6 ;  /* 0x0000000002707229 */ /* 0x000fe40000000106 */
[----:B------:R-:W-:Y:S02]  /*4590*/  DADD R130, R4, -UR4 ;  /* 0x8000000404827e29 */ /* 0x000fe40008000000 */
[-C--:B------:R-:W-:Y:S02]  /*45a0*/  DFMA R8, R124, R124.reuse, R8 ;  /* 0x0000007c7c08722b */ /* 0x080fe40000000008 */
[----:B------:R-:W-:Y:S02]  /*45b0*/  DADD R74, R12, -R12 ;  /* 0x000000000c4a7229 */ /* 0x000fe4000000080c */
[C---:B------:R-:W-:Y:S02]  /*45c0*/  DFMA R124, -R32.reuse, R124, R22 ;  /* 0x0000007c207c722b */ /* 0x040fe40000000116 */
[----:B------:R-:W-:-:S02]  /*45d0*/  DMUL R22, R32, R14 ;  /* 0x0000000e20167228 */ /* 0x000fc40000000000 */
[----:B------:R-:W-:Y:S02]  /*45e0*/  DMUL R14, R14, R98 ;  /* 0x000000620e0e7228 */ /* 0x000fe40000000000 */
[----:B------:R-:W-:Y:S02]  /*45f0*/  DMUL R74, R10, R74 ;  /* 0x0000004a0a4a7228 */ /* 0x000fe40000000000 */
[----:B0-----:R-:W-:Y:S02]  /*4600*/  DFMA R30, -R90, R28, 1 ;  /* 0x3ff000005a1e742b */ /* 0x001fe4000000011c */
[CC--:B------:R-:W-:Y:S02]  /*4610*/  DFMA R84, R10.reuse, R8.reuse, -R92 ;  /* 0x000000080a54722b */ /* 0x0c0fe4000000085c */
[----:B------:R-:W-:Y:S02]  /*4620*/  DFMA R160, R10, R8, -R94 ;  /* 0x000000080aa0722b */ /* 0x000fe4000000085e */
[----:B------:R-:W-:-:S02]  /*4630*/  DMUL R16, R74, R74 ;  /* 0x0000004a4a107228 */ /* 0x000fc40000000000 */
[----:B------:R-:W-:Y:S02]  /*4640*/  DADD R134, R14, -R14 ;  /* 0x000000000e867229 */ /* 0x000fe4000000080e */
[----:B------:R-:W-:Y:S02]  /*4650*/  DFMA R30, R30, R30, R30 ;  /* 0x0000001e1e1e722b */ /* 0x000fe4000000001e */
[----:B------:R-:W-:Y:S02]  /*4660*/  DMUL R124, R10, R124 ;  /* 0x0000007c0a7c7228 */ /* 0x000fe40000000000 */
[----:B------:R-:W-:Y:S02]  /*4670*/  DFMA R14, R84, R160, -R16 ;  /* 0x000000a0540e722b */ /* 0x000fe40000000810 */
[----:B------:R-:W-:Y:S02]  /*4680*/  DMUL R12, R32, R34 ;  /* 0x00000022200c7228 */ /* 0x000fe40000000000 */
[----:B------:R-:W-:-:S02]  /*4690*/  DFMA R30, R28, R30, R28 ;  /* 0x0000001e1c1e722b */ /* 0x000fc4000000001c */
[----:B------:R-:W-:Y:S02]  /*46a0*/  DMUL R96, R62, R124 ;  /* 0x0000007c3e607228 */ /* 0x000fe40000000000 */
[----:B------:R-:W-:Y:S02]  /*46b0*/  DADD R14, RZ, R14 ;  /* 0x00000000ff0e7229 */ /* 0x000fe4000000000e */
[----:B------:R-:W-:Y:S02]  /*46c0*/  DADD R100, R12, -R12 ;  /* 0x000000000c647229 */ /* 0x000fe4000000080c */
[----:B------:R-:W-:Y:S02]  /*46d0*/  DFMA R20, -R90, R30, 1 ;  /* 0x3ff000005a14742b */ /* 0x000fe4000000011e */
[----:B------:R-:W-:Y:S02]  /*46e0*/  DFMA R96, R126, R126, -R96 ;  /* 0x0000007e7e60722b */ /* 0x000fe40000000860 */
[----:B------:R-:W-:-:S02]  /*46f0*/  DADD R14, R14, R52 ;  /* 0x000000000e0e7229 */ /* 0x000fc40000000034 */
[----:B------:R-:W-:Y:S02]  /*4700*/  DADD R106, R4, -UR8 ;  /* 0x80000008046a7e29 */ /* 0x000fe40008000000 */
[----:B------:R-:W-:Y:S02]  /*4710*/  DFMA R20, R30, R20, R30 ;  /* 0x000000141e14722b */ /* 0x000fe4000000001e */
[----:B------:R-:W-:Y:S02]  /*4720*/  DADD R2, R4, -R6 ;  /* 0x0000000004027229 */ /* 0x000fe40000000806 */
[----:B------:R-:W-:Y:S02]  /*4730*/  DADD R158, R14, R96 ;  /* 0x000000000e9e7229 */ /* 0x000fe40000000060 */
[----:B------:R-:W-:Y:S02]  /*4740*/  DADD R132, R6, -UR4 ;  /* 0x8000000406847e29 */ /* 0x000fe40008000000 */
[----:B------:R-:W-:-:S02]  /*4750*/  DADD R4, -R4, R6 ;  /* 0x0000000004047229 */ /* 0x000fc40000000106 */
[----:B------:R-:W-:Y:S02]  /*4760*/  DADD R108, R6, -UR8 ;  /* 0x80000008066c7e29 */ /* 0x000fe40008000000 */
[----:B------:R-:W-:Y:S02]  /*4770*/  DMUL R12, R158, R20 ;  /* 0x000000149e0c7228 */ /* 0x000fe40000000000 */
[----:B------:R-:W-:Y:S01]  /*4780*/  DFMA R164, R10, R8, -R102 ;  /* 0x000000080aa4722b */ /* 0x000fe20000000866 */
[----:B------:R-:W-:Y:S01]  /*4790*/  FSETP.GEU.AND P1, PT, |R159|, 6.5827683646048100446e-37, PT ;  /* 0x036000009f00780b */ /* 0x000fe20003f2e200 */
[----:B------:R-:W-:Y:S02]  /*47a0*/  DFMA R22, R98, R34, R22 ;  /* 0x000000226216722b */ /* 0x000fe40000000016 */
[----:B------:R-:W-:Y:S02]  /*47b0*/  DFMA R98, -R32, R98, R24 ;  /* 0x000000622062722b */ /* 0x000fe40000000118 */
[----:B------:R-:W-:-:S02]  /*47c0*/  DFMA R6, -R90, R12, R158 ;  /* 0x0000000c5a06722b */ /* 0x000fc4000000019e */
[----:B------:R-:W-:Y:S02]  /*47d0*/  DMUL R110, R110, R2 ;  /* 0x000000026e6e7228 */ /* 0x000fe40000000000 */
[----:B------:R-:W-:Y:S02]  /*47e0*/  DMUL R112, R112, R4 ;  /* 0x0000000470707228 */ /* 0x000fe40000000000 */
[----:B------:R-:W-:Y:S02]  /*47f0*/  DMUL R4, R74, R84 ;  /* 0x000000544a047228 */ /* 0x000fe40000000000 */
[----:B------:R-:W-:Y:S02]  /*4800*/  DFMA R2, R20, R6, R12 ;  /* 0x000000061402722b */ /* 0x000fe4000000000c */
[----:B------:R-:W-:Y:S02]  /*4810*/  DMUL R6, R74, R164 ;  /* 0x000000a44a067228 */ /* 0x000fe40000000000 */
[----:B------:R-:W-:-:S02]  /*4820*/  DFMA R128, R10, R18, -R128 ;  /* 0x000000120a80722b */ /* 0x000fc40000000880 */
[CC--:B------:R-:W-:Y:S02]  /*4830*/  DFMA R130, R10.reuse, R18.reuse, -R130 ;  /* 0x000000120a82722b */ /* 0x0c0fe40000000882 */
[C---:B------:R-:W-:Y:S02]  /*4840*/  DFMA R132, R10.reuse, R18, -R132 ;  /* 0x000000120a84722b */ /* 0x040fe40000000884 */
[C---:B------:R-:W-:Y:S01]  /*4850*/  DMUL R134, R10.reuse, R134 ;  /* 0x000000860a867228 */ /* 0x040fe20000000000 */
[----:B------:R-:W-:Y:S01]  /*4860*/  FFMA R0, RZ, R91, R3 ;  /* 0x0000005bff007223 */ /* 0x000fe20000000003 */
[C---:B------:R-:W-:Y:S02]  /*4870*/  DMUL R162, R10.reuse, R22 ;  /* 0x000000160aa27228 */ /* 0x040fe40000000000 */
[C---:B------:R-:W-:Y:S02]  /*4880*/  DMUL R98, R10.reuse, R98 ;  /* 0x000000620a627228 */ /* 0x040fe40000000000 */
[C---:B------:R-:W-:Y:S01]  /*4890*/  DMUL R100, R10.reuse, R100 ;  /* 0x000000640a647228 */ /* 0x040fe20000000000 */
[----:B------:R-:W-:Y:S01]  /*48a0*/  FSETP.GT.AND P0, PT, |R0|, 1.469367938527859385e-39, PT ;  /* 0x001000000000780b */ /* 0x000fe20003f04200 */
[----:B------:R-:W-:-:S02]  /*48b0*/  DFMA R104, R10, R26, -R104 ;  /* 0x0000001a0a68722b */ /* 0x000fc40000000868 */
[CC--:B------:R-:W-:Y:S02]  /*48c0*/  DFMA R106, R10.reuse, R26.reuse, -R106 ;  /* 0x0000001a0a6a722b */ /* 0x0c0fe4000000086a */
[----:B------:R-:W-:Y:S02]  /*48d0*/  DFMA R108, R10, R26, -R108 ;  /* 0x0000001a0a6c722b */ /* 0x000fe4000000086c */
[----:B------:R-:W-:Y:S02]  /*48e0*/  DFMA R8, R164, R84, -R16 ;  /* 0x00000054a408722b */ /* 0x000fe40000000810 */
[----:B------:R-:W-:Y:S02]  /*48f0*/  DFMA R10, R74, R164, R4 ;  /* 0x000000a44a0a722b */ /* 0x000fe40000000004 */
[-C--:B------:R-:W-:Y:S02]  /*4900*/  DFMA R16, R164, R160.reuse, -R16 ;  /* 0x000000a0a410722b */ /* 0x080fe40000000810 */
[----:B------:R-:W-:-:S02]  /*4910*/  DFMA R4, R74, R160, R4 ;  /* 0x000000a04a04722b */ /* 0x000fc40000000004 */
[----:B------:R-:W-:Y:S02]  /*4920*/  DFMA R6, R74, R160, R6 ;  /* 0x000000a04a06722b */ /* 0x000fe40000000006 */
[----:B------:R-:W-:Y:S02]  /*4930*/  DADD R8, RZ, R8 ;  /* 0x00000000ff087229 */ /* 0x000fe40000000008 */
[----:B------:R-:W-:Y:S02]  /*4940*/  DADD R10, RZ, R10 ;  /* 0x00000000ff0a7229 */ /* 0x000fe4000000000a */
[----:B------:R-:W-:Y:S02]  /*4950*/  DADD R16, RZ, R16 ;  /* 0x00000000ff107229 */ /* 0x000fe40000000010 */
[----:B------:R-:W-:Y:S02]  /*4960*/  DADD R4, RZ, R4 ;  /* 0x00000000ff047229 */ /* 0x000fe40000000004 */
[----:B------:R-:W-:-:S02]  /*4970*/  DADD R6, RZ, R6 ;  /* 0x00000000ff067229 */ /* 0x000fc40000000006 */
[----:B------:R-:W-:Y:S02]  /*4980*/  DFMA R114, R126, R124, R114 ;  /* 0x0000007c7e72722b */ /* 0x000fe40000000072 */
[----:B------:R-:W-:Y:S02]  /*4990*/  DADD R8, R8, R52 ;  /* 0x0000000008087229 */ /* 0x000fe40000000034 */
[----:B------:R-:W-:Y:S02]  /*49a0*/  DADD R10, R10, R50 ;  /* 0x000000000a0a7229 */ /* 0x000fe40000000032 */
[----:B------:R-:W-:Y:S02]  /*49b0*/  DADD R16, R16, R52 ;  /* 0x0000000010107229 */ /* 0x000fe40000000034 */
[--C-:B------:R-:W-:Y:S02]  /*49c0*/  DADD R4, R4, R50.reuse ;  /* 0x0000000004047229 */ /* 0x100fe40000000032 */
[----:B------:R-:W-:-:S02]  /*49d0*/  DADD R6, R6, R50 ;  /* 0x0000000006067229 */ /* 0x000fc40000000032 */
[----:B------:R-:W-:Y:S02]  /*49e0*/  DADD R12, R8, R96 ;  /* 0x00000000080c7229 */ /* 0x000fe40000000060 */
[----:B------:R-:W-:Y:S02]  /*49f0*/  DADD R14, R10, R114 ;  /* 0x000000000a0e7229 */ /* 0x000fe40000000072 */
[----:B------:R-:W-:Y:S02]  /*4a00*/  DADD R18, R16, R96 ;  /* 0x0000000010127229 */ /* 0x000fe40000000060 */
[--C-:B------:R-:W-:Y:S02]  /*4a10*/  DADD R8, R4, R114.reuse ;  /* 0x0000000004087229 */ /* 0x100fe40000000072 */
[----:B------:R-:W-:Y:S01]  /*4a20*/  DADD R10, R6, R114 ;  /* 0x00000000060a7229 */ /* 0x000fe20000000072 */
[----:B------:R-:W-:Y:S10]  /*4a30*/  @P0 BRA P1, `(.L_x_277) ;  /* 0x0000000000180947 */ /* 0x000ff40000800000 */
[----:B------:R-:W-:Y:S01]  /*4a40*/  IMAD.MOV.U32 R154, RZ, RZ, R90 ;  /* 0x000000ffff9a7224 */ /* 0x000fe200078e005a */
[----:B------:R-:W-:Y:S01]  /*4a50*/  MOV R0, 0x4a80 ;  /* 0x00004a8000007802 */ /* 0x000fe20000000f00 */
[----:B------:R-:W-:-:S07]  /*4a60*/  IMAD.MOV.U32 R155, RZ, RZ, R91 ;  /* 0x000000ffff9b7224 */ /* 0x000fce00078e005b */
[----:B------:R-:W-:Y:S05]  /*4a70*/  CALL.REL.NOINC `($__internal_2_$__cuda_sm20_div_rn_f64_full) ;  /* 0x0000009c00107944 */ /* 0x000fea0003c00000 */
[----:B------:R-:W-:Y:S01]  /*4a80*/  MOV R2, R184 ;  /* 0x000000b800027202 */ /* 0x000fe20000000f00 */
[----:B------:R-:W-:-:S07]  /*4a90*/  IMAD.MOV.U32 R3, RZ, RZ, R185 ;  /* 0x000000ffff037224 */ /* 0x000fce00078e00b9 */
.L_x_277:
[----:B------:R-:W-:Y:S05]  /*4aa0*/  BSYNC.RECONVERGENT B1 ;  /* 0x0000000000017941 */ /* 0x000fea0003800200 */
.L_x_276:
        /* <DEDUP_REMOVED lines=20> */
[----:B------:R-:W-:Y:S05]  /*4bf0*/  CALL.REL.NOINC `($__internal_2_$__cuda_sm20_div_rn_f64_full) ;  /* 0x0000009800b07944 */ /* 0x000fea0003c00000 */
[----:B------:R-:W-:Y:S02]  /*4c00*/  IMAD.MOV.U32 R4, RZ, RZ, R184 ;  /* 0x000000ffff047224 */ /* 0x000fe400078e00b8 */
[----:B------:R-:W-:-:S07]  /*4c10*/  IMAD.MOV.U32 R5, RZ, RZ, R185 ;  /* 0x000000ffff057224 */ /* 0x000fce00078e00b9 */
.L_x_279:
[----:B------:R-:W-:Y:S05]  /*4c20*/  BSYNC.RECONVERGENT B1 ;  /* 0x0000000000017941 */ /* 0x000fea0003800200 */
.L_x_278:
        /* <DEDUP_REMOVED lines=23> */
.L_x_281:
[----:B------:R-:W-:Y:S05]  /*4da0*/  BSYNC.RECONVERGENT B1 ;  /* 0x0000000000017941 */ /* 0x000fea0003800200 */
.L_x_280:
        /* <DEDUP_REMOVED lines=23> */
.L_x_283:
[----:B------:R-:W-:Y:S05]  /*4f20*/  BSYNC.RECONVERGENT B1 ;  /* 0x0000000000017941 */ /* 0x000fea0003800200 */
.L_x_282:
        /* <DEDUP_REMOVED lines=20> */
[----:B------:R-:W-:Y:S05]  /*5070*/  CALL.REL.NOINC `($__internal_2_$__cuda_sm20_div_rn_f64_full) ;  /* 0x0000009400907944 */ /* 0x000fea0003c00000 */
[----:B------:R-:W-:Y:S02]  /*5080*/  IMAD.MOV.U32 R10, RZ, RZ, R184 ;  /* 0x000000ffff0a7224 */ /* 0x000fe400078e00b8 */
[----:B------:R-:W-:-:S07]  /*5090*/  IMAD.MOV.U32 R11, RZ, RZ, R185 ;  /* 0x000000ffff0b7224 */ /* 0x000fce00078e00b9 */
.L_x_285:
[----:B------:R-:W-:Y:S05]  /*50a0*/  BSYNC.RECONVERGENT B1 ;  /* 0x0000000000017941 */ /* 0x000fea0003800200 */
.L_x_284:
        /* <DEDUP_REMOVED lines=20> */
[----:B------:R-:W-:Y:S05]  /*51f0*/  CALL.REL.NOINC `($__internal_2_$__cuda_sm20_div_rn_f64_full) ;  /* 0x0000009400307944 */ /* 0x000fea0003c00000 */
[----:B------:R-:W-:Y:S01]  /*5200*/  IMAD.MOV.U32 R12, RZ, RZ, R184 ;  /* 0x000000ffff0c7224 */ /* 0x000fe200078e00b8 */
[----:B------:R-:W-:-:S07]  /*5210*/  MOV R13, R185 ;  /* 0x000000b9000d7202 */ /* 0x000fce0000000f00 */
.L_x_287:
[----:B------:R-:W-:Y:S05]  /*5220*/  BSYNC.RECONVERGENT B1 ;  /* 0x0000000000017941 */ /* 0x000fea0003800200 */
.L_x_286:
        /* <DEDUP_REMOVED lines=13> */
[----:B------:R-:W-:-:S02]  /*5300*/  DMUL R48, R164, R86 ;  /* 0x00000056a4307228 */ /* 0x000fc40000000000 */
[----:B------:R-:W-:Y:S02]  /*5310*/  DMUL R46, R86, R128 ;  /* 0x00000080562e7228 */ /* 0x000fe40000000000 */
[----:B------:R-:W-:Y:S02]  /*5320*/  DFMA R20, R16, R16, R16 ;  /* 0x000000101014722b */ /* 0x000fe40000000010 */
[----:B------:R-:W-:Y:S02]  /*5330*/  DFMA R16, -R122, R134, R40 ;  /* 0x000000867a10722b */ /* 0x000fe40000000128 */
[----:B------:R-:W-:Y:S02]  /*5340*/  DMUL R38, R86, R130 ;  /* 0x0000008256267228 */ /* 0x000fe40000000000 */
[----:B------:R-:W-:Y:S02]  /*5350*/  DMUL R36, R62, R162 ;  /* 0x000000a23e247228 */ /* 0x000fe40000000000 */
[----:B------:R-:W-:-:S02]  /*5360*/  DFMA R20, R18, R20, R18 ;  /* 0x000000141214722b */ /* 0x000fc40000000012 */
[----:B------:R-:W-:Y:S02]  /*5370*/  DADD R14, R14, R16 ;  /* 0x000000000e0e7229 */ /* 0x000fe40000000010 */
[C---:B------:R-:W-:Y:S02]  /*5380*/  DFMA R26, -R122.reuse, R134, R46 ;  /* 0x000000867a1a722b */ /* 0x040fe4000000012e */
[----:B------:R-:W-:Y:S02]  /*5390*/  DFMA R28, R122, R128, R44 ;  /* 0x000000807a1c722b */ /* 0x000fe4000000002c */
[----:B------:R-:W-:Y:S02]  /*53a0*/  DFMA R16, -R90, R20, 1 ;  /* 0x3ff000005a10742b */ /* 0x000fe40000000114 */
[----:B------:R-:W-:Y:S02]  /*53b0*/  DADD R158, R14, R34 ;  /* 0x000000000e9e7229 */ /* 0x000fe40000000022 */
[----:B------:R-:W-:-:S02]  /*53c0*/  DFMA R14, R84, R122, R42 ;  /* 0x0000007a540e722b */ /* 0x000fc4000000002a */
[----:B------:R-:W-:Y:S02]  /*53d0*/  DFMA R30, -R122, R134, R38 ;  /* 0x000000867a1e722b */ /* 0x000fe40000000126 */
[----:B------:R-:W-:Y:S02]  /*53e0*/  DFMA R22, R20, R16, R20 ;  /* 0x000000101416722b */ /* 0x000fe40000000014 */
[C---:B------:R-:W-:Y:S02]  /*53f0*/  DFMA R16, R122.reuse, R132, R44 ;  /* 0x000000847a10722b */ /* 0x040fe4000000002c */
[----:B------:R-:W-:Y:S01]  /*5400*/  DADD R14, RZ, R14 ;  /* 0x00000000ff0e7229 */ /* 0x000fe2000000000e */
[----:B------:R-:W-:Y:S01]  /*5410*/  FSETP.GEU.AND P1, PT, |R159|, 6.5827683646048100446e-37, PT ;  /* 0x036000009f00780b */ /* 0x000fe20003f2e200 */
[----:B------:R-:W-:Y:S02]  /*5420*/  DFMA R32, R122, R130, R44 ;  /* 0x000000827a20722b */ /* 0x000fe4000000002c */
[----:B------:R-:W-:-:S02]  /*5430*/  DMUL R18, R22, R158 ;  /* 0x0000009e16127228 */ /* 0x000fc40000000000 */
[----:B------:R-:W-:Y:S02]  /*5440*/  DFMA R36, R126, R98, R36 ;  /* 0x000000627e24722b */ /* 0x000fe40000000024 */
[----:B------:R-:W-:Y:S02]  /*5450*/  DADD R24, R14, R16 ;  /* 0x000000000e187229 */ /* 0x000fe40000000010 */
[----:B------:R-:W-:Y:S02]  /*5460*/  DFMA R16, -R74, R122, R54 ;  /* 0x0000007a4a10722b */ /* 0x000fe40000000136 */
[----:B------:R-:W-:-:S06]  /*5470*/  DFMA R20, -R90, R18, R158 ;  /* 0x000000125a14722b */ /* 0x000fcc000000019e */
[----:B------:R-:W-:Y:S02]  /*5480*/  DADD R16, RZ, R16 ;  /* 0x00000000ff107229 */ /* 0x000fe40000000010 */
[----:B------:R-:W-:Y:S02]  /*5490*/  DFMA R14, R22, R20, R18 ;  /* 0x00000014160e722b */ /* 0x000fe40000000012 */
[-CC-:B------:R-:W-:Y:S02]  /*54a0*/  DFMA R18, R160, R122.reuse, R42.reuse ;  /* 0x0000007aa012722b */ /* 0x180fe4000000002a */
[-C--:B------:R-:W-:Y:S02]  /*54b0*/  DFMA R22, R164, R122.reuse, R42 ;  /* 0x0000007aa416722b */ /* 0x080fe4000000002a */
[----:B------:R-:W-:Y:S02]  /*54c0*/  DFMA R20, -R74, R122, R48 ;  /* 0x0000007a4a14722b */ /* 0x000fe40000000130 */
[----:B------:R-:W-:-:S02]  /*54d0*/  DADD R16, R16, R26 ;  /* 0x0000000010107229 */ /* 0x000fc4000000001a */
[----:B------:R-:W-:Y:S01]  /*54e0*/  FFMA R0, RZ, R91, R15 ;  /* 0x0000005bff007223 */ /* 0x000fe2000000000f */
[----:B------:R-:W-:Y:S02]  /*54f0*/  DADD R18, RZ, R18 ;  /* 0x00000000ff127229 */ /* 0x000fe40000000012 */
[----:B------:R-:W-:Y:S02]  /*5500*/  DADD R22, RZ, R22 ;  /* 0x00000000ff167229 */ /* 0x000fe40000000016 */
[----:B------:R-:W-:Y:S01]  /*5510*/  DADD R20, RZ, R20 ;  /* 0x00000000ff147229 */ /* 0x000fe20000000014 */
[----:B------:R-:W-:-:S03]  /*5520*/  FSETP.GT.AND P0, PT, |R0|, 1.469367938527859385e-39, PT ;  /* 0x001000000000780b */ /* 0x000fc60003f04200 */
[----:B------:R-:W-:Y:S02]  /*5530*/  DADD R28, R18, R28 ;  /* 0x00000000121c7229 */ /* 0x000fe4000000001c */
[----:B------:R-:W-:Y:S02]  /*5540*/  DADD R32, R22, R32 ;  /* 0x0000000016207229 */ /* 0x000fe40000000020 */
[----:B------:R-:W-:Y:S02]  /*5550*/  DADD R30, R20, R30 ;  /* 0x00000000141e7229 */ /* 0x000fe4000000001e */
[--C-:B------:R-:W-:Y:S02]  /*5560*/  DADD R18, R24, R36.reuse ;  /* 0x0000000018127229 */ /* 0x100fe40000000024 */
[--C-:B------:R-:W-:Y:S02]  /*5570*/  DADD R22, R28, R36.reuse ;  /* 0x000000001c167229 */ /* 0x100fe40000000024 */
[----:B------:R-:W-:-:S02]  /*5580*/  DADD R26, R32, R36 ;  /* 0x00000000201a7229 */ /* 0x000fc40000000024 */
[--C-:B------:R-:W-:Y:S02]  /*5590*/  DADD R20, R16, R34.reuse ;  /* 0x0000000010147229 */ /* 0x100fe40000000022 */
[----:B------:R-:W-:Y:S01]  /*55a0*/  DADD R24, R30, R34 ;  /* 0x000000001e187229 */ /* 0x000fe20000000022 */
[----:B------:R-:W-:Y:S10]  /*55b0*/  @P0 BRA P1, `(.L_x_289) ;  /* 0x0000000000180947 */ /* 0x000ff40000800000 */
[----:B------:R-:W-:Y:S01]  /*55c0*/  IMAD.MOV.U32 R154, RZ, RZ, R90 ;  /* 0x000000ffff9a7224 */ /* 0x000fe200078e005a */
[----:B------:R-:W-:Y:S01]  /*55d0*/  MOV R0, 0x5600 ;  /* 0x0000560000007802 */ /* 0x000fe20000000f00 */
[----:B------:R-:W-:-:S07]  /*55e0*/  IMAD.MOV.U32 R155, RZ, RZ, R91 ;  /* 0x000000ffff9b7224 */ /* 0x000fce00078e005b */
[----:B------:R-:W-:Y:S05]  /*55f0*/  CALL.REL.NOINC `($__internal_2_$__cuda_sm20_div_rn_f64_full) ;  /* 0x0000009000307944 */ /* 0x000fea0003c00000 */
[----:B------:R-:W-:Y:S02]  /*5600*/  IMAD.MOV.U32 R14, RZ, RZ, R184 ;  /* 0x000000ffff0e7224 */ /* 0x000fe400078e00b8 */
[----:B------:R-:W-:-:S07]  /*5610*/  IMAD.MOV.U32 R15, RZ, RZ, R185 ;  /* 0x000000ffff0f7224 */ /* 0x000fce00078e00b9 */
.L_x_289:
[----:B------:R-:W-:Y:S05]  /*5620*/  BSYNC.RECONVERGENT B1 ;  /* 0x0000000000017941 */ /* 0x000fea0003800200 */
.L_x_288:
        /* <DEDUP_REMOVED lines=23> */
.L_x_291:
[----:B------:R-:W-:Y:S05]  /*57a0*/  BSYNC.RECONVERGENT B1 ;  /* 0x0000000000017941 */ /* 0x000fea0003800200 */
.L_x_290:
        /* <DEDUP_REMOVED lines=21> */
[----:B------:R-:W-:Y:S01]  /*5900*/  MOV R18, R184 ;  /* 0x000000b800127202 */ /* 0x000fe20000000f00 */
[----:B------:R-:W-:-:S07]  /*5910*/  IMAD.MOV.U32 R19, RZ, RZ, R185 ;  /* 0x000000ffff137224 */ /* 0x000fce00078e00b9 */
.L_x_293:
[----:B------:R-:W-:Y:S05]  /*5920*/  BSYNC.RECONVERGENT B1 ;  /* 0x0000000000017941 */ /* 0x000fea0003800200 */
.L_x_292:
        /* <DEDUP_REMOVED lines=23> */
.L_x_295:
[----:B------:R-:W-:Y:S05]  /*5aa0*/  BSYNC.RECONVERGENT B1 ;  /* 0x0000000000017941 */ /* 0x000fea0003800200 */
.L_x_294:
        /* <DEDUP_REMOVED lines=23> */
.L_x_297:
[----:B------:R-:W-:Y:S05]  /*5c20*/  BSYNC.RECONVERGENT B1 ;  /* 0x0000000000017941 */ /* 0x000fea0003800200 */
.L_x_296:
        /* <DEDUP_REMOVED lines=23> */
.L_x_299:
[----:B------:R-:W-:Y:S05]  /*5da0*/  BSYNC.RECONVERGENT B1 ;  /* 0x0000000000017941 */ /* 0x000fea0003800200 */
.L_x_298:
        /* <DEDUP_REMOVED lines=8> */
[----:B------:R-:W-:Y:S02]  /*5e30*/  DFMA R36, -R122, R64, R168 ;  /* 0x000000407a24722b */ /* 0x000fe400000001a8 */
[-C--:B------:R-:W-:Y:S02]  /*5e40*/  DMUL R172, R160, R126.reuse ;  /* 0x0000007ea0ac7228 */ /* 0x080fe40000000000 */
[----:B------:R-:W-:Y:S02]  /*5e50*/  DMUL R174, R164, R126 ;  /* 0x0000007ea4ae7228 */ /* 0x000fe40000000000 */
[----:B0-----:R-:W-:Y:S02]  /*5e60*/  DFMA R30, -R90, R28, 1 ;  /* 0x3ff000005a1e742b */ /* 0x001fe4000000011c */
[----:B------:R-:W-:Y:S02]  /*5e70*/  DADD R26, RZ, R26 ;  /* 0x00000000ff1a7229 */ /* 0x000fe4000000001a */
[----:B------:R-:W-:-:S02]  /*5e80*/  DMUL R80, R126, R104 ;  /* 0x000000687e507228 */ /* 0x000fc40000000000 */
[----:B------:R-:W-:Y:S02]  /*5e90*/  DMUL R176, R126, R106 ;  /* 0x0000006a7eb07228 */ /* 0x000fe40000000000 */
[----:B------:R-:W-:Y:S02]  /*5ea0*/  DFMA R30, R30, R30, R30 ;  /* 0x0000001e1e1e722b */ /* 0x000fe4000000001e */
[----:B------:R-:W-:-:S06]  /*5eb0*/  DADD R26, R26, R36 ;  /* 0x000000001a1a7229 */ /* 0x000fcc0000000024 */
[----:B------:R-:W-:Y:S02]  /*5ec0*/  DFMA R30, R28, R30, R28 ;  /* 0x0000001e1c1e722b */ /* 0x000fe4000000001c */
[----:B------:R-:W-:-:S06]  /*5ed0*/  DFMA R28, -R62, R100, R76 ;  /* 0x000000643e1c722b */ /* 0x000fcc000000014c */
[----:B------:R-:W-:Y:S02]  /*5ee0*/  DFMA R32, -R90, R30, 1 ;  /* 0x3ff000005a20742b */ /* 0x000fe4000000011e */
[----:B------:R-:W-:Y:S02]  /*5ef0*/  DADD R158, R26, R28 ;  /* 0x000000001a9e7229 */ /* 0x000fe4000000001c */
[-CC-:B------:R-:W-:Y:S02]  /*5f00*/  DFMA R26, R84, R62.reuse, R170.reuse ;  /* 0x0000003e541a722b */ /* 0x180fe400000000aa */
[----:B------:R-:W-:Y:S02]  /*5f10*/  DFMA R28, R160, R62, R170 ;  /* 0x0000003ea01c722b */ /* 0x000fe400000000aa */
[----:B------:R-:W-:Y:S02]  /*5f20*/  DFMA R78, R30, R32, R30 ;  /* 0x000000201e4e722b */ /* 0x000fe4000000001e */
[----:B------:R-:W-:-:S02]  /*5f30*/  DMUL R30, R122, R162 ;  /* 0x000000a27a1e7228 */ /* 0x000fc40000000000 */
[----:B------:R-:W-:Y:S01]  /*5f40*/  DADD R26, RZ, R26 ;  /* 0x00000000ff1a7229 */ /* 0x000fe2000000001a */
[----:B------:R-:W-:Y:S01]  /*5f50*/  FSETP.GEU.AND P1, PT, |R159|, 6.5827683646048100446e-37, PT ;  /* 0x036000009f00780b */ /* 0x000fe20003f2e200 */
[----:B------:R-:W-:Y:S02]  /*5f60*/  DFMA R32, R164, R62, R170 ;  /* 0x0000003ea420722b */ /* 0x000fe400000000aa */
[----:B------:R-:W-:Y:S02]  /*5f70*/  DMUL R70, R78, R158 ;  /* 0x0000009e4e467228 */ /* 0x000fe40000000000 */
[----:B------:R-:W-:Y:S02]  /*5f80*/  DFMA R60, R86, R64, R30 ;  /* 0x00000040563c722b */ /* 0x000fe4000000001e */
[----:B------:R-:W-:Y:S02]  /*5f90*/  DADD R30, RZ, R28 ;  /* 0x00000000ff1e7229 */ /* 0x000fe4000000001c */
[----:B------:R-:W-:-:S02]  /*5fa0*/  DADD R34, RZ, R32 ;  /* 0x00000000ff227229 */ /* 0x000fc40000000020 */
[----:B------:R-:W-:Y:S02]  /*5fb0*/  DFMA R72, -R90, R70, R158 ;  /* 0x000000465a48722b */ /* 0x000fe4000000019e */
[----:B------:R-:W-:Y:S02]  /*5fc0*/  DADD R66, R26, R60 ;  /* 0x000000001a427229 */ /* 0x000fe4000000003c */
[CC--:B------:R-:W-:Y:S02]  /*5fd0*/  DFMA R28, -R74.reuse, R62.reuse, R172 ;  /* 0x0000003e4a1c722b */ /* 0x0c0fe400000001ac */
[----:B------:R-:W-:Y:S02]  /*5fe0*/  DFMA R32, -R74, R62, R174 ;  /* 0x0000003e4a20722b */ /* 0x000fe400000001ae */
[----:B------:R-:W-:Y:S02]  /*5ff0*/  DFMA R26, R78, R72, R70 ;  /* 0x000000484e1a722b */ /* 0x000fe40000000046 */
[----:B------:R-:W-:-:S02]  /*6000*/  DMUL R78, R126, R100 ;  /* 0x000000647e4e7228 */ /* 0x000fc40000000000 */
[----:B------:R-:W-:Y:S02]  /*6010*/  DADD R68, R30, R60 ;  /* 0x000000001e447229 */ /* 0x000fe4000000003c */
[----:B------:R-:W-:Y:S02]  /*6020*/  DADD R28, RZ, R28 ;  /* 0x00000000ff1c7229 */ /* 0x000fe4000000001c */
[----:B------:R-:W-:Y:S02]  /*6030*/  DADD R32, RZ, R32 ;  /* 0x00000000ff207229 */ /* 0x000fe40000000020 */
[----:B------:R-:W-:Y:S01]  /*6040*/  FFMA R0, RZ, R91, R27 ;  /* 0x0000005bff007223 */ /* 0x000fe2000000001b */
[----:B------:R-:W-:Y:S02]  /*6050*/  DFMA R30, R62, R108, R78 ;  /* 0x0000006c3e1e722b */ /* 0x000fe4000000004e */
[----:B------:R-:W-:Y:S02]  /*6060*/  DADD R60, R34, R60 ;  /* 0x00000000223c7229 */ /* 0x000fe4000000003c */
[----:B------:R-:W-:Y:S01]  /*6070*/  FSETP.GT.AND P0, PT, |R0|, 1.469367938527859385e-39, PT ;  /* 0x001000000000780b */ /* 0x000fe20003f04200 */
[----:B------:R-:W-:-:S02]  /*6080*/  DADD R28, R28, R36 ;  /* 0x000000001c1c7229 */ /* 0x000fc40000000024 */
[----:B------:R-:W-:Y:S02]  /*6090*/  DADD R36, R32, R36 ;  /* 0x0000000020247229 */ /* 0x000fe40000000024 */
[----:B------:R-:W-:Y:S02]  /*60a0*/  DADD R30, R66, R30 ;  /* 0x00000000421e7229 */ /* 0x000fe4000000001e */
[C---:B------:R-:W-:Y:S02]  /*60b0*/  DFMA R32, -R62.reuse, R100, R80 ;  /* 0x000000643e20722b */ /* 0x040fe40000000150 */
[C---:B------:R-:W-:Y:S02]  /*60c0*/  DFMA R34, R62.reuse, R104, R78 ;  /* 0x000000683e22722b */ /* 0x040fe4000000004e */
[C---:B------:R-:W-:Y:S02]  /*60d0*/  DFMA R70, -R62.reuse, R100, R176 ;  /* 0x000000643e46722b */ /* 0x040fe400000001b0 */
[----:B------:R-:W-:-:S02]  /*60e0*/  DFMA R66, R62, R106, R78 ;  /* 0x0000006a3e42722b */ /* 0x000fc4000000004e */
[----:B------:R-:W-:Y:S02]  /*60f0*/  DADD R32, R28, R32 ;  /* 0x000000001c207229 */ /* 0x000fe40000000020 */
[----:B------:R-:W-:Y:S02]  /*6100*/  DADD R34, R68, R34 ;  /* 0x0000000044227229 */ /* 0x000fe40000000022 */
[----:B------:R-:W-:Y:S02]  /*6110*/  DADD R36, R36, R70 ;  /* 0x0000000024247229 */ /* 0x000fe40000000046 */
[----:B------:R-:W-:Y:S01]  /*6120*/  DADD R60, R60, R66 ;  /* 0x000000003c3c7229 */ /* 0x000fe20000000042 */
[----:B------:R-:W-:Y:S10]  /*6130*/  @P0 BRA P1, `(.L_x_301) ;  /* 0x0000000000180947 */ /* 0x000ff40000800000 */
[----:B------:R-:W-:Y:S01]  /*6140*/  MOV R154, R90 ;  /* 0x0000005a009a7202 */ /* 0x000fe20000000f00 */
[----:B------:R-:W-:Y:S01]  /*6150*/  IMAD.MOV.U32 R155, RZ, RZ, R91 ;  /* 0x000000ffff9b7224 */ /* 0x000fe200078e005b */
[----:B------:R-:W-:-:S07]  /*6160*/  MOV R0, 0x6180 ;  /* 0x0000618000007802 */ /* 0x000fce0000000f00 */
[----:B------:R-:W-:Y:S05]  /*6170*/  CALL.REL.NOINC `($__internal_2_$__cuda_sm20_div_rn_f64_full) ;  /* 0x0000008400507944 */ /* 0x000fea0003c00000 */
[----:B------:R-:W-:Y:S02]  /*6180*/  IMAD.MOV.U32 R26, RZ, RZ, R184 ;  /* 0x000000ffff1a7224 */ /* 0x000fe400078e00b8 */
[----:B------:R-:W-:-:S07]  /*6190*/  IMAD.MOV.U32 R27, RZ, RZ, R185 ;  /* 0x000000ffff1b7224 */ /* 0x000fce00078e00b9 */
.L_x_301:
[----:B------:R-:W-:Y:S05]  /*61a0*/  BSYNC.RECONVERGENT B1 ;  /* 0x0000000000017941 */ /* 0x000fea0003800200 */
.L_x_300:
        /* <DEDUP_REMOVED lines=23> */
.L_x_303:
[----:B------:R-:W-:Y:S05]  /*6320*/  BSYNC.RECONVERGENT B1 ;  /* 0x0000000000017941 */ /* 0x000fea0003800200 */
.L_x_302:
        /* <DEDUP_REMOVED lines=23> */
.L_x_305:
[----:B------:R-:W-:Y:S05]  /*64a0*/  BSYNC.RECONVERGENT B1 ;  /* 0x0000000000017941 */ /* 0x000fea0003800200 */
.L_x_304:
        /* <DEDUP_REMOVED lines=23> */
.L_x_307:
[----:B------:R-:W-:Y:S05]  /*6620*/  BSYNC.RECONVERGENT B1 ;  /* 0x0000000000017941 */ /* 0x000fea0003800200 */
.L_x_306:
        /* <DEDUP_REMOVED lines=23> */
.L_x_309:
[----:B------:R-:W-:Y:S05]  /*67a0*/  BSYNC.RECONVERGENT B1 ;  /* 0x0000000000017941 */ /* 0x000fea0003800200 */
.L_x_308:
        /* <DEDUP_REMOVED lines=23> */
.L_x_311:
[----:B------:R-:W-:Y:S05]  /*6920*/  BSYNC.RECONVERGENT B1 ;  /* 0x0000000000017941 */ /* 0x000fea0003800200 */
.L_x_310:
        /* <DEDUP_REMOVED lines=8> */
[-C--:B------:R-:W-:Y:S02]  /*69b0*/  DFMA R48, R74, -R82.reuse, R48 ;  /* 0x800000524a30722b */ /* 0x080fe40000000030 */
[-C--:B------:R-:W-:Y:S02]  /*69c0*/  DFMA R40, R160, R82.reuse, R42 ;  /* 0x00000052a028722b */ /* 0x080fe4000000002a */
[----:B------:R-:W-:Y:S02]  /*69d0*/  DFMA R58, R74, -R82, R58 ;  /* 0x800000524a3a722b */ /* 0x000fe4000000003a */
[----:B0-----:R-:W-:Y:S02]  /*69e0*/  DFMA R66, -R90, R60, 1 ;  /* 0x3ff000005a42742b */ /* 0x001fe4000000013c */
[----:B------:R-:W-:Y:S02]  /*69f0*/  DADD R38, R54, R38 ;  /* 0x0000000036267229 */ /* 0x000fe40000000026 */
[----:B------:R-:W-:-:S02]  /*6a00*/  DADD R48, RZ, R48 ;  /* 0x00000000ff307229 */ /* 0x000fc40000000030 */
[----:B------:R-:W-:Y:S02]  /*6a10*/  DADD R40, RZ, R40 ;  /* 0x00000000ff287229 */ /* 0x000fe40000000028 */
[----:B------:R-:W-:Y:S02]  /*6a20*/  DFMA R66, R66, R66, R66 ;  /* 0x000000424242722b */ /* 0x000fe40000000042 */
[----:B------:R-:W-:Y:S02]  /*6a30*/  DADD R158, R38, R70 ;  /* 0x00000000269e7229 */ /* 0x000fe40000000046 */
[----:B------:R-:W-:Y:S02]  /*6a40*/  DFMA R68, R82, R128, R44 ;  /* 0x000000805244722b */ /* 0x000fe4000000002c */
[----:B------:R-:W-:Y:S02]  /*6a50*/  DADD R58, RZ, R58 ;  /* 0x00000000ff3a7229 */ /* 0x000fe4000000003a */
[----:B------:R-:W-:-:S02]  /*6a60*/  DFMA R66, R60, R66, R60 ;  /* 0x000000423c42722b */ /* 0x000fc4000000003c */
[----:B------:R-:W-:Y:S02]  /*6a70*/  DFMA R60, R82, R132, R44 ;  /* 0x00000084523c722b */ /* 0x000fe4000000002c */
[----:B------:R-:W-:Y:S01]  /*6a80*/  DMUL R72, R126, R64 ;  /* 0x000000407e487228 */ /* 0x000fe20000000000 */
[----:B------:R-:W-:-:S03]  /*6a90*/  FSETP.GEU.AND P1, PT, |R159|, 6.5827683646048100446e-37, PT ;  /* 0x036000009f00780b */ /* 0x000fc60003f2e200 */
[----:B------:R-:W-:-:S04]  /*6aa0*/  DFMA R54, -R90, R66, 1 ;  /* 0x3ff000005a36742b */ /* 0x000fc80000000142 */
[----:B------:R-:W-:-:S04]  /*6ab0*/  DFMA R72, R162, R124, R72 ;  /* 0x0000007ca248722b */ /* 0x000fc80000000048 */
[----:B------:R-:W-:-:S08]  /*6ac0*/  DFMA R66, R66, R54, R66 ;  /* 0x000000364242722b */ /* 0x000fd00000000042 */
        /* <DEDUP_REMOVED lines=11> */
[----:B------:R-:W-:Y:S01]  /*6b80*/  FSETP.GT.AND P0, PT, |R0|, 1.469367938527859385e-39, PT ;  /* 0x001000000000780b */ /* 0x000fe20003f04200 */
[----:B------:R-:W-:Y:S02]  /*6b90*/  DADD R40, R40, R54 ;  /* 0x0000000028287229 */ /* 0x000fe40000000036 */
[----:B------:R-:W-:Y:S02]  /*6ba0*/  DADD R48, R58, R66 ;  /* 0x000000003a307229 */ /* 0x000fe40000000042 */
[----:B------:R-:W-:Y:S02]  /*6bb0*/  DADD R46, R46, R60 ;  /* 0x000000002e2e7229 */ /* 0x000fe4000000003c */
[----:B------:R-:W-:-:S02]  /*6bc0*/  DADD R54, R42, R68 ;  /* 0x000000002a367229 */ /* 0x000fc40000000044 */
[--C-:B------:R-:W-:Y:S02]  /*6bd0*/  DADD R44, R44, R70.reuse ;  /* 0x000000002c2c7229 */ /* 0x100fe40000000046 */
[----:B------:R-:W-:Y:S02]  /*6be0*/  DADD R48, R48, R70 ;  /* 0x0000000030307229 */ /* 0x000fe40000000046 */
[--C-:B------:R-:W-:Y:S02]  /*6bf0*/  DADD R42, R40, R72.reuse ;  /* 0x00000000282a7229 */ /* 0x100fe40000000048 */
        /* <DEDUP_REMOVED lines=9> */
.L_x_313:
[----:B------:R-:W-:Y:S05]  /*6c90*/  BSYNC.RECONVERGENT B1 ;  /* 0x0000000000017941 */ /* 0x000fea0003800200 */
.L_x_312:
        /* <DEDUP_REMOVED lines=23> */
.L_x_315:
[----:B------:R-:W-:Y:S05]  /*6e10*/  BSYNC.RECONVERGENT B1 ;  /* 0x0000000000017941 */ /* 0x000fea0003800200 */
.L_x_314:
        /* <DEDUP_REMOVED lines=23> */
.L_x_317:
[----:B------:R-:W-:Y:S05]  /*6f90*/  BSYNC.RECONVERGENT B1 ;  /* 0x0000000000017941 */ /* 0x000fea0003800200 */
.L_x_316:
        /* <DEDUP_REMOVED lines=23> */
.L_x_319:
[----:B------:R-:W-:Y:S05]  /*7110*/  BSYNC.RECONVERGENT B1 ;  /* 0x0000000000017941 */ /* 0x000fea0003800200 */
.L_x_318:
        /* <DEDUP_REMOVED lines=23> */
.L_x_321:
[----:B------:R-:W-:Y:S05]  /*7290*/  BSYNC.RECONVERGENT B1 ;  /* 0x0000000000017941 */ /* 0x000fea0003800200 */
.L_x_320:
        /* <DEDUP_REMOVED lines=23> */
.L_x_323:
[----:B------:R-:W-:Y:S05]  /*7410*/  BSYNC.RECONVERGENT B1 ;  /* 0x0000000000017941 */ /* 0x000fea0003800200 */
.L_x_322:
[----:B------:R-:W0:Y:S01]  /*7420*/  MUFU.RCP64H R59, R91 ;  /* 0x0000005b003b7308 */ /* 0x000e220000001800 */
[----:B------:R-:W-:Y:S01]  /*7430*/  IMAD.MOV.U32 R58, RZ, RZ, 0x1 ;  /* 0x00000001ff3a7424 */ /* 0x000fe200078e00ff */
[----:B------:R-:W-:Y:S01]  /*7440*/  DMUL R56, R134, R134 ;  /* 0x0000008686387228 */ /* 0x000fe20000000000 */
[----:B------:R-:W-:Y:S01]  /*7450*/  BSSY.RECONVERGENT B1, `(.L_x_324) ;  /* 0x000002c000017945 */ /* 0x000fe20003800200 */
[----:B------:R-:W-:Y:S02]  /*7460*/  DMUL R116, R64, R98 ;  /* 0x0000006240747228 */ /* 0x000fe40000000000 */
[----:B------:R-:W-:-:S06]  /*7470*/  DMUL R118, R162, R64 ;  /* 0x00000040a2767228 */ /* 0x000fcc0000000000 */
[C---:B------:R-:W-:Y:S02]  /*7480*/  DFMA R116, R162.reuse, R162, -R116 ;  /* 0x000000a2a274722b */ /* 0x040fe40000000874 */
[----:B------:R-:W-:Y:S02]  /*7490*/  DFMA R118, R162, R98, R118 ;  /* 0x00000062a276722b */ /* 0x000fe40000000076 */
[----:B0-----:R-:W-:-:S08]  /*74a0*/  DFMA R54, -R90, R58, 1 ;  /* 0x3ff000005a36742b */ /* 0x001fd0000000013a */
[----:B------:R-:W-:Y:S02]  /*74b0*/  DFMA R60, R54, R54, R54 ;  /* 0x00000036363c722b */ /* 0x000fe40000000036 */
[----:B------:R-:W-:-:S06]  /*74c0*/  DFMA R54, R130, R132, -R56 ;  /* 0x000000848236722b */ /* 0x000fcc0000000838 */
[----:B------:R-:W-:Y:S02]  /*74d0*/  DFMA R60, R58, R60, R58 ;  /* 0x0000003c3a3c722b */ /* 0x000fe4000000003a */
[----:B------:R-:W-:-:S06]  /*74e0*/  DADD R54, R52, R54 ;  /* 0x0000000034367229 */ /* 0x000fcc0000000036 */
[----:B------:R-:W-:Y:S02]  /*74f0*/  DFMA R58, -R90, R60, 1 ;  /* 0x3ff000005a3a742b */ /* 0x000fe4000000013c */
[----:B------:R-:W-:Y:S02]  /*7500*/  DADD R158, R54, R116 ;  /* 0x00000000369e7229 */ /* 0x000fe40000000074 */
[----:B------:R-:W-:-:S04]  /*7510*/  DADD R54, RZ, R50 ;  /* 0x00000000ff367229 */ /* 0x000fc80000000032 */
[----:B------:R-:W-:Y:S02]  /*7520*/  DFMA R68, R60, R58, R60 ;  /* 0x0000003a3c44722b */ /* 0x000fe4000000003c */
[----:B------:R-:W-:Y:S02]  /*7530*/  DMUL R58, R134, R130 ;  /* 0x00000082863a7228 */ /* 0x000fe40000000000 */
[----:B------:R-:W-:-:S04]  /*7540*/  FSETP.GEU.AND P1, PT, |R159|, 6.5827683646048100446e-37, PT ;  /* 0x036000009f00780b */ /* 0x000fc80003f2e200 */
[----:B------:R-:W-:Y:S02]  /*7550*/  DMUL R60, R68, R158 ;  /* 0x0000009e443c7228 */ /* 0x000fe40000000000 */
[----:B------:R-:W-:-:S06]  /*7560*/  DFMA R70, R134, R128, R58 ;  /* 0x000000808646722b */ /* 0x000fcc000000003a */
[----:B------:R-:W-:-:S08]  /*7570*/  DFMA R66, -R90, R60, R158 ;  /* 0x0000003c5a42722b */ /* 0x000fd0000000019e */
[----:B------:R-:W-:Y:S02]  /*7580*/  DFMA R50, R68, R66, R60 ;  /* 0x000000424432722b */ /* 0x000fe4000000003c */
[----:B------:R-:W-:Y:S02]  /*7590*/  DMUL R66, R134, R128 ;  /* 0x0000008086427228 */ /* 0x000fe40000000000 */
[C-C-:B------:R-:W-:Y:S02]  /*75a0*/  DFMA R60, R128.reuse, R132, -R56.reuse ;  /* 0x00000084803c722b */ /* 0x140fe40000000838 */
[----:B------:R-:W-:Y:S02]  /*75b0*/  DFMA R68, R128, R130, -R56 ;  /* 0x000000828044722b */ /* 0x000fe40000000838 */
[CC--:B------:R-:W-:Y:S02]  /*75c0*/  DFMA R56, R134.reuse, R132.reuse, R58 ;  /* 0x000000848638722b */ /* 0x0c0fe4000000003a */
[----:B------:R-:W-:Y:S01]  /*75d0*/  FFMA R0, RZ, R91, R51 ;  /* 0x0000005bff007223 */ /* 0x000fe20000000033 */
[----:B------:R-:W-:-:S02]  /*75e0*/  DFMA R66, R134, R132, R66 ;  /* 0x000000848642722b */ /* 0x000fc40000000042 */
[C---:B------:R-:W-:Y:S02]  /*75f0*/  DADD R60, R52.reuse, R60 ;  /* 0x00000000343c7229 */ /* 0x040fe4000000003c */
[----:B------:R-:W-:Y:S01]  /*7600*/  FSETP.GT.AND P0, PT, |R0|, 1.469367938527859385e-39, PT ;  /* 0x001000000000780b */ /* 0x000fe20003f04200 */
[----:B------:R-:W-:Y:S02]  /*7610*/  DADD R68, R52, R68 ;  /* 0x0000000034447229 */ /* 0x000fe40000000044 */
[C---:B------:R-:W-:Y:S02]  /*7620*/  DADD R52, R54.reuse, R56 ;  /* 0x0000000036347229 */ /* 0x040fe40000000038 */
[C---:B------:R-:W-:Y:S02]  /*7630*/  DADD R58, R54.reuse, R66 ;  /* 0x00000000363a7229 */ /* 0x040fe40000000042 */
[----:B------:R-:W-:Y:S02]  /*7640*/  DADD R66, R54, R70 ;  /* 0x0000000036427229 */ /* 0x000fe40000000046 */
[----:B------:R-:W-:-:S02]  /*7650*/  DADD R56, R60, R116 ;  /* 0x000000003c387229 */ /* 0x000fc40000000074 */
        /* <DEDUP_REMOVED lines=11> */
.L_x_325:
[----:B------:R-:W-:Y:S05]  /*7710*/  BSYNC.RECONVERGENT B1 ;  /* 0x0000000000017941 */ /* 0x000fea0003800200 */
.L_x_324:
        /* <DEDUP_REMOVED lines=23> */
.L_x_327:
[----:B------:R-:W-:Y:S05]  /*7890*/  BSYNC.RECONVERGENT B1 ;  /* 0x0000000000017941 */ /* 0x000fea0003800200 */
.L_x_326:
        /* <DEDUP_REMOVED lines=23> */
.L_x_329:
[----:B------:R-:W-:Y:S05]  /*7a10*/  BSYNC.RECONVERGENT B1 ;  /* 0x0000000000017941 */ /* 0x000fea0003800200 */
.L_x_328:
        /* <DEDUP_REMOVED lines=23> */
.L_x_331:
[----:B------:R-:W-:Y:S05]  /*7b90*/  BSYNC.RECONVERGENT B1 ;  /* 0x0000000000017941 */ /* 0x000fea0003800200 */
.L_x_330:
        /* <DEDUP_REMOVED lines=23> */
.L_x_333:
[----:B------:R-:W-:Y:S05]  /*7d10*/  BSYNC.RECONVERGENT B1 ;  /* 0x0000000000017941 */ /* 0x000fea0003800200 */
.L_x_332:
        /* <DEDUP_REMOVED lines=23> */
.L_x_335:
[----:B------:R-:W-:Y:S05]  /*7e90*/  BSYNC.RECONVERGENT B1 ;  /* 0x0000000000017941 */ /* 0x000fea0003800200 */
.L_x_334:
[----:B------:R-:W0:Y:S01]  /*7ea0*/  MUFU.RCP64H R71, R91 ;  /* 0x0000005b00477308 */ /* 0x000e220000001800 */
[----:B------:R-:W-:Y:S01]  /*7eb0*/  IMAD.MOV.U32 R70, RZ, RZ, 0x1 ;  /* 0x00000001ff467424 */ /* 0x000fe200078e00ff */
[----:B------:R-:W-:Y:S01]  /*7ec0*/  DMUL R136, R86, R126 ;  /* 0x0000007e56887228 */ /* 0x000fe20000000000 */
[----:B------:R-:W-:Y:S01]  /*7ed0*/  BSSY.RECONVERGENT B1, `(.L_x_336) ;  /* 0x000003a000017945 */ /* 0x000fe20003800200 */
[----:B------:R-:W-:Y:S02]  /*7ee0*/  DMUL R138, R130, R162 ;  /* 0x000000a2828a7228 */ /* 0x000fe40000000000 */
[----:B------:R-:W-:Y:S02]  /*7ef0*/  DMUL R120, R162, R108 ;  /* 0x0000006ca2787228 */ /* 0x000fe40000000000 */
[----:B------:R-:W-:Y:S02]  /*7f00*/  DMUL R142, R128, R162 ;  /* 0x000000a2808e7228 */ /* 0x000fe40000000000 */
[----:B------:R-:W-:-:S02]  /*7f10*/  DFMA R66, R62, -R82, R136 ;  /* 0x800000523e42722b */ /* 0x000fc40000000088 */
[----:B------:R-:W-:Y:S02]  /*7f20*/  DMUL R144, R134, R162 ;  /* 0x000000a286907228 */ /* 0x000fe40000000000 */
[----:B0-----:R-:W-:-:S04]  /*7f30*/  DFMA R68, -R90, R70, 1 ;  /* 0x3ff000005a44742b */ /* 0x001fc80000000146 */
[----:B------:R-:W-:Y:S02]  /*7f40*/  DADD R66, RZ, R66 ;  /* 0x00000000ff427229 */ /* 0x000fe40000000042 */
[----:B------:R-:W-:Y:S02]  /*7f50*/  DFMA R154, R128, R64, R144 ;  /* 0x00000040809a722b */ /* 0x000fe40000000090 */
[----:B------:R-:W-:Y:S02]  /*7f60*/  DFMA R72, R68, R68, R68 ;  /* 0x000000444448722b */ /* 0x000fe40000000044 */
[----:B------:R-:W-:-:S06]  /*7f70*/  DFMA R68, -R134, R64, R138 ;  /* 0x000000408644722b */ /* 0x000fcc000000018a */
[----:B------:R-:W-:Y:S02]  /*7f80*/  DFMA R72, R70, R72, R70 ;  /* 0x000000484648722b */ /* 0x000fe40000000046 */
[----:B------:R-:W-:Y:S02]  /*7f90*/  DFMA R70, -R64, R100, R120 ;  /* 0x000000644046722b */ /* 0x000fe40000000178 */
[----:B------:R-:W-:-:S04]  /*7fa0*/  DADD R68, R66, R68 ;  /* 0x0000000042447229 */ /* 0x000fc80000000044 */
[----:B------:R-:W-:-:S04]  /*7fb0*/  DFMA R140, -R90, R72, 1 ;  /* 0x3ff000005a8c742b */ /* 0x000fc80000000148 */
[----:B------:R-:W-:Y:S02]  /*7fc0*/  DADD R182, R68, R70 ;  /* 0x0000000044b67229 */ /* 0x000fe40000000046 */
[----:B------:R-:W-:Y:S02]  /*7fd0*/  DMUL R68, R126, R82 ;  /* 0x000000527e447228 */ /* 0x000fe40000000000 */
[----:B------:R-:W-:Y:S02]  /*7fe0*/  DFMA R150, R72, R140, R72 ;  /* 0x0000008c4896722b */ /* 0x000fe40000000048 */
[----:B------:R-:W-:Y:S02]  /*7ff0*/  DMUL R140, R132, R162 ;  /* 0x000000a2848c7228 */ /* 0x000fe40000000000 */
[----:B------:R-:W-:Y:S02]  /*8000*/  DFMA R72, -R134, R64, R142 ;  /* 0x000000408648722b */ /* 0x000fe4000000018e */
[----:B------:R-:W-:Y:S01]  /*8010*/  DFMA R68, R86, R62, R68 ;  /* 0x0000003e5644722b */ /* 0x000fe20000000044 */
[----:B------:R-:W-:Y:S01]  /*8020*/  FSETP.GEU.AND P1, PT, |R183|, 6.5827683646048100446e-37, PT ;  /* 0x03600000b700780b */ /* 0x000fe20003f2e200 */
[----:B------:R-:W-:-:S02]  /*8030*/  DMUL R146, R150, R182 ;  /* 0x000000b696927228 */ /* 0x000fc40000000000 */
[----:B------:R-:W-:Y:S02]  /*8040*/  DFMA R70, -R134, R64, R140 ;  /* 0x000000408646722b */ /* 0x000fe4000000018c */
[----:B------:R-:W-:Y:S02]  /*8050*/  DADD R152, R66, R72 ;  /* 0x0000000042987229 */ /* 0x000fe40000000048 */
[----:B------:R-:W-:Y:S02]  /*8060*/  DADD R68, RZ, R68 ;  /* 0x00000000ff447229 */ /* 0x000fe40000000044 */
[----:B------:R-:W-:Y:S02]  /*8070*/  DFMA R148, -R90, R146, R182 ;  /* 0x000000925a94722b */ /* 0x000fe400000001b6 */
[----:B------:R-:W-:Y:S02]  /*8080*/  DADD R70, R66, R70 ;  /* 0x0000000042467229 */ /* 0x000fe40000000046 */
[----:B------:R-:W-:-:S02]  /*8090*/  DFMA R66, R130, R64, R144 ;  /* 0x000000408242722b */ /* 0x000fc40000000090 */
[----:B------:R-:W-:Y:S02]  /*80a0*/  DFMA R72, R132, R64, R144 ;  /* 0x000000408448722b */ /* 0x000fe40000000090 */
[----:B------:R-:W-:Y:S02]  /*80b0*/  DFMA R62, R150, R148, R146 ;  /* 0x00000094963e722b */ /* 0x000fe40000000092 */
[C---:B------:R-:W-:Y:S02]  /*80c0*/  DMUL R148, R162.reuse, R104 ;  /* 0x00000068a2947228 */ /* 0x040fe40000000000 */
[C---:B------:R-:W-:Y:S02]  /*80d0*/  DMUL R146, R162.reuse, R100 ;  /* 0x00000064a2927228 */ /* 0x040fe40000000000 */
[----:B------:R-:W-:Y:S02]  /*80e0*/  DMUL R150, R162, R106 ;  /* 0x0000006aa2967228 */ /* 0x000fe40000000000 */
[----:B------:R-:W-:-:S02]  /*80f0*/  DADD R66, R68, R66 ;  /* 0x0000000044427229 */ /* 0x000fc40000000042 */
[----:B------:R-:W-:Y:S01]  /*8100*/  FFMA R0, RZ, R91, R63 ;  /* 0x0000005bff007223 */ /* 0x000fe2000000003f */
[C---:B------:R-:W-:Y:S02]  /*8110*/  DADD R72, R68.reuse, R72 ;  /* 0x0000000044487229 */ /* 0x040fe40000000048 */
[----:B------:R-:W-:Y:S02]  /*8120*/  DADD R154, R68, R154 ;  /* 0x00000000449a7229 */ /* 0x000fe4000000009a */
[----:B------:R-:W-:Y:S01]  /*8130*/  FSETP.GT.AND P0, PT, |R0|, 1.469367938527859385e-39, PT ;  /* 0x001000000000780b */ /* 0x000fe20003f04200 */
[C---:B------:R-:W-:Y:S02]  /*8140*/  DFMA R68, -R64.reuse, R100, R148 ;  /* 0x000000644044722b */ /* 0x040fe40000000194 */
[C-C-:B------:R-:W-:Y:S02]  /*8150*/  DFMA R158, R64.reuse, R108, R146.reuse ;  /* 0x0000006c409e722b */ /* 0x140fe40000000092 */
[----:B------:R-:W-:-:S02]  /*8160*/  DFMA R178, R64, R104, R146 ;  /* 0x0000006840b2722b */ /* 0x000fc40000000092 */
[C---:B------:R-:W-:Y:S02]  /*8170*/  DFMA R180, -R64.reuse, R100, R150 ;  /* 0x0000006440b4722b */ /* 0x040fe40000000196 */
[----:B------:R-:W-:Y:S02]  /*8180*/  DFMA R64, R64, R106, R146 ;  /* 0x0000006a4040722b */ /* 0x000fe40000000092 */
[----:B------:R-:W-:Y:S02]  /*8190*/  DADD R68, R70, R68 ;  /* 0x0000000046447229 */ /* 0x000fe40000000044 */
[----:B------:R-:W-:Y:S02]  /*81a0*/  DADD R70, R72, R178 ;  /* 0x0000000048467229 */ /* 0x000fe400000000b2 */
[----:B------:R-:W-:Y:S02]  /*81b0*/  DADD R66, R66, R158 ;  /* 0x0000000042427229 */ /* 0x000fe4000000009e */
[----:B------:R-:W-:-:S02]  /*81c0*/  DADD R72, R152, R180 ;  /* 0x0000000098487229 */ /* 0x000fc400000000b4 */
[----:B------:R-:W-:Y:S01]  /*81d0*/  DADD R178, R154, R64 ;  /* 0x000000009ab27229 */ /* 0x000fe20000000040 */
[----:B------:R-:W-:Y:S10]  /*81e0*/  @P0 BRA P1, `(.L_x_337) ;  /* 0x0000000000200947 */ /* 0x000ff40000800000 */
        /* <DEDUP_REMOVED lines=8> */
.L_x_337:
[----:B------:R-:W-:Y:S05]  /*8270*/  BSYNC.RECONVERGENT B1 ;  /* 0x0000000000017941 */ /* 0x000fea0003800200 */
.L_x_336:
        /* <DEDUP_REMOVED lines=23> */
.L_x_339:
[----:B------:R-:W-:Y:S05]  /*83f0*/  BSYNC.RECONVERGENT B1 ;  /* 0x0000000000017941 */ /* 0x000fea0003800200 */
.L_x_338:
        /* <DEDUP_REMOVED lines=23> */
.L_x_341:
[----:B------:R-:W-:Y:S05]  /*8570*/  BSYNC.RECONVERGENT B1 ;  /* 0x0000000000017941 */ /* 0x000fea0003800200 */
.L_x_340:
        /* <DEDUP_REMOVED lines=23> */
.L_x_343:
[----:B------:R-:W-:Y:S05]  /*86f0*/  BSYNC.RECONVERGENT B1 ;  /* 0x0000000000017941 */ /* 0x000fea0003800200 */
.L_x_342:
        /* <DEDUP_REMOVED lines=23> */
.L_x_345:
[----:B------:R-:W-:Y:S05]  /*8870*/  BSYNC.RECONVERGENT B1 ;  /* 0x0000000000017941 */ /* 0x000fea0003800200 */
.L_x_344:
        /* <DEDUP_REMOVED lines=23> */
.L_x_347:
[----:B------:R-:W-:Y:S05]  /*89f0*/  BSYNC.RECONVERGENT B1 ;  /* 0x0000000000017941 */ /* 0x000fea0003800200 */
.L_x_346:
[----:B------:R-:W0:Y:S01]  /*8a00*/  MUFU.RCP64H R153, R91 ;  /* 0x0000005b00997308 */ /* 0x000e220000001800 */
[----:B------:R-:W-:Y:S01]  /*8a10*/  IMAD.MOV.U32 R152, RZ, RZ, 0x1 ;  /* 0x00000001ff987424 */ /* 0x000fe200078e00ff */
[----:B------:R-:W-:Y:S01]  /*8a20*/  DFMA R172, R74, -R124, R172 ;  /* 0x8000007c4aac722b */ /* 0x000fe200000000ac */
[----:B------:R-:W-:Y:S01]  /*8a30*/  BSSY.RECONVERGENT B1, `(.L_x_348) ;  /* 0x0000035000017945 */ /* 0x000fe20003800200 */
[----:B------:R-:W-:Y:S02]  /*8a40*/  DFMA R168, R82, -R98, R168 ;  /* 0x8000006252a8722b */ /* 0x000fe400000000a8 */
[----:B------:R-:W-:Y:S02]  /*8a50*/  DFMA R176, R124, -R100, R176 ;  /* 0x800000647cb0722b */ /* 0x000fe400000000b0 */
[----:B------:R-:W-:Y:S02]  /*8a60*/  DFMA R174, R74, -R124, R174 ;  /* 0x8000007c4aae722b */ /* 0x000fe400000000ae */
[----:B------:R-:W-:-:S02]  /*8a70*/  DADD R172, RZ, R172 ;  /* 0x00000000ffac7229 */ /* 0x000fc400000000ac */
[-C--:B------:R-:W-:Y:S02]  /*8a80*/  DFMA R74, R74, -R124.reuse, R166 ;  /* 0x8000007c4a4a722b */ /* 0x080fe400000000a6 */
[----:B------:R-:W-:Y:S02]  /*8a90*/  DFMA R160, R160, R124, R170 ;  /* 0x0000007ca0a0722b */ /* 0x000fe400000000aa */
[----:B------:R-:W-:Y:S02]  /*8aa0*/  DADD R174, RZ, R174 ;  /* 0x00000000ffae7229 */ /* 0x000fe400000000ae */
[----:B0-----:R-:W-:Y:S02]  /*8ab0*/  DFMA R154, -R90, R152, 1 ;  /* 0x3ff000005a9a742b */ /* 0x001fe40000000198 */
[----:B------:R-:W-:Y:S02]  /*8ac0*/  DADD R172, R172, R168 ;  /* 0x00000000acac7229 */ /* 0x000fe400000000a8 */
[----:B------:R-:W-:-:S02]  /*8ad0*/  DADD R74, RZ, R74 ;  /* 0x00000000ff4a7229 */ /* 0x000fc4000000004a */
[----:B------:R-:W-:Y:S02]  /*8ae0*/  DADD R174, R174, R168 ;  /* 0x00000000aeae7229 */ /* 0x000fe400000000a8 */
[----:B------:R-:W-:Y:S02]  /*8af0*/  DFMA R154, R154, R154, R154 ;  /* 0x0000009a9a9a722b */ /* 0x000fe4000000009a */
[----:B------:R-:W-:Y:S02]  /*8b00*/  DADD R172, R172, R176 ;  /* 0x00000000acac7229 */ /* 0x000fe400000000b0 */
[----:B------:R-:W-:Y:S02]  /*8b10*/  DADD R168, R74, R168 ;  /* 0x000000004aa87229 */ /* 0x000fe400000000a8 */
[----:B------:R-:W-:Y:S02]  /*8b20*/  DFMA R164, R164, R124, R170 ;  /* 0x0000007ca4a4722b */ /* 0x000fe400000000aa */
[----:B------:R-:W-:-:S02]  /*8b30*/  DFMA R154, R152, R154, R152 ;  /* 0x0000009a989a722b */ /* 0x000fc40000000098 */
[----:B------:R-:W-:Y:S02]  /*8b40*/  DFMA R84, R84, R124, R170 ;  /* 0x0000007c5454722b */ /* 0x000fe400000000aa */
[----:B------:R-:W-:Y:S01]  /*8b50*/  DADD R160, RZ, R160 ;  /* 0x00000000ffa07229 */ /* 0x000fe200000000a0 */
[----:B------:R-:W-:Y:S01]  /*8b60*/  FSETP.GEU.AND P1, PT, |R173|, 6.5827683646048100446e-37, PT ;  /* 0x03600000ad00780b */ /* 0x000fe20003f2e200 */
[----:B------:R-:W-:Y:S02]  /*8b70*/  DADD R164, RZ, R164 ;  /* 0x00000000ffa47229 */ /* 0x000fe400000000a4 */
[----:B------:R-:W-:Y:S02]  /*8b80*/  DFMA R152, -R90, R154, 1 ;  /* 0x3ff000005a98742b */ /* 0x000fe4000000019a */
[----:B------:R-:W-:-:S06]  /*8b90*/  DADD R84, RZ, R84 ;  /* 0x00000000ff547229 */ /* 0x000fcc0000000054 */
[----:B------:R-:W-:Y:S02]  /*8ba0*/  DFMA R158, R154, R152, R154 ;  /* 0x000000989a9e722b */ /* 0x000fe4000000009a */
[----:B------:R-:W-:-:S06]  /*8bb0*/  DMUL R152, R86, R98 ;  /* 0x0000006256987228 */ /* 0x000fcc0000000000 */
[----:B------:R-:W-:Y:S02]  /*8bc0*/  DMUL R154, R158, R172 ;  /* 0x000000ac9e9a7228 */ /* 0x000fe40000000000 */
[----:B------:R-:W-:-:S06]  /*8bd0*/  DFMA R152, R82, R162, R152 ;  /* 0x000000a25298722b */ /* 0x000fcc0000000098 */
[----:B------:R-:W-:Y:S02]  /*8be0*/  DFMA R82, -R90, R154, R172 ;  /* 0x0000009a5a52722b */ /* 0x000fe400000001ac */
[----:B------:R-:W-:-:S06]  /*8bf0*/  DADD R160, R160, R152 ;  /* 0x00000000a0a07229 */ /* 0x000fcc0000000098 */
[----:B------:R-:W-:Y:S02]  /*8c00*/  DFMA R74, R158, R82, R154 ;  /* 0x000000529e4a722b */ /* 0x000fe4000000009a */
[-C--:B------:R-:W-:Y:S02]  /*8c10*/  DFMA R154, R124, -R100.reuse, R76 ;  /* 0x800000647c9a722b */ /* 0x080fe4000000004c */
[--C-:B------:R-:W-:Y:S02]  /*8c20*/  DADD R82, R164, R152.reuse ;  /* 0x00000000a4527229 */ /* 0x100fe40000000098 */
[----:B------:R-:W-:Y:S02]  /*8c30*/  DADD R152, R84, R152 ;  /* 0x0000000054987229 */ /* 0x000fe40000000098 */
[C---:B------:R-:W-:Y:S02]  /*8c40*/  DFMA R84, R124.reuse, -R100, R80 ;  /* 0x800000647c54722b */ /* 0x040fe40000000050 */
[----:B------:R-:W-:Y:S01]  /*8c50*/  FFMA R0, RZ, R91, R75 ;  /* 0x0000005bff007223 */ /* 0x000fe2000000004b */
[----:B------:R-:W-:-:S02]  /*8c60*/  DFMA R76, R124, R106, R78 ;  /* 0x0000006a7c4c722b */ /* 0x000fc4000000004e */
[----:B------:R-:W-:Y:S02]  /*8c70*/  DADD R80, R174, R154 ;  /* 0x00000000ae507229 */ /* 0x000fe4000000009a */
[----:B------:R-:W-:Y:S01]  /*8c80*/  FSETP.GT.AND P0, PT, |R0|, 1.469367938527859385e-39, PT ;  /* 0x001000000000780b */ /* 0x000fe20003f04200 */
[C-C-:B------:R-:W-:Y:S02]  /*8c90*/  DFMA R158, R124.reuse, R108, R78.reuse ;  /* 0x0000006c7c9e722b */ /* 0x140fe4000000004e */
[----:B------:R-:W-:Y:S02]  /*8ca0*/  DFMA R154, R124, R104, R78 ;  /* 0x000000687c9a722b */ /* 0x000fe4000000004e */
[----:B------:R-:W-:Y:S02]  /*8cb0*/  DADD R78, R160, R76 ;  /* 0x00000000a04e7229 */ /* 0x000fe4000000004c */
[----:B------:R-:W-:Y:S02]  /*8cc0*/  DADD R84, R168, R84 ;  /* 0x00000000a8547229 */ /* 0x000fe40000000054 */
[----:B------:R-:W-:-:S02]  /*8cd0*/  DADD R82, R82, R158 ;  /* 0x0000000052527229 */ /* 0x000fc4000000009e */
[----:B------:R-:W-:Y:S02]  /*8ce0*/  DADD R160, R152, R154 ;  /* 0x0000000098a07229 */ /* 0x000fe4000000009a */
[----:B------:R-:W-:Y:S09]  /*8cf0*/  @P0 BRA P1, `(.L_x_349) ;  /* 0x0000000000200947 */ /* 0x000ff20000800000 */
        /* <DEDUP_REMOVED lines=8> */
.L_x_349:
[----:B------:R-:W-:Y:S05]  /*8d80*/  BSYNC.RECONVERGENT B1 ;  /* 0x0000000000017941 */ /* 0x000fea0003800200 */
.L_x_348:
        /* <DEDUP_REMOVED lines=23> */
.L_x_351:
[----:B------:R-:W-:Y:S05]  /*8f00*/  BSYNC.RECONVERGENT B1 ;  /* 0x0000000000017941 */ /* 0x000fea0003800200 */
.L_x_350:
        /* <DEDUP_REMOVED lines=23> */
.L_x_353:
[----:B------:R-:W-:Y:S05]  /*9080*/  BSYNC.RECONVERGENT B1 ;  /* 0x0000000000017941 */ /* 0x000fea0003800200 */
.L_x_352:
        /* <DEDUP_REMOVED lines=23> */
.L_x_355:
[----:B------:R-:W-:Y:S05]  /*9200*/  BSYNC.RECONVERGENT B1 ;  /* 0x0000000000017941 */ /* 0x000fea0003800200 */
.L_x_354:
        /* <DEDUP_REMOVED lines=23> */
.L_x_357:
[----:B------:R-:W-:Y:S05]  /*9380*/  BSYNC.RECONVERGENT B1 ;  /* 0x0000000000017941 */ /* 0x000fea0003800200 */
.L_x_356:
        /* <DEDUP_REMOVED lines=23> */
.L_x_359:
[----:B------:R-:W-:Y:S05]  /*9500*/  BSYNC.RECONVERGENT B1 ;  /* 0x0000000000017941 */ /* 0x000fea0003800200 */
.L_x_358:
        /* <DEDUP_REMOVED lines=8> */
[CC--:B------:R-:W-:Y:S02]  /*9590*/  DFMA R142, R134.reuse, -R98.reuse, R142 ;  /* 0x80000062868e722b */ /* 0x0c0fe4000000008e */
[----:B------:R-:W-:Y:S02]  /*95a0*/  DFMA R134, R134, -R98, R138 ;  /* 0x800000628686722b */ /* 0x000fe4000000008a */
[----:B------:R-:W-:Y:S02]  /*95b0*/  DFMA R122, R122, R126, R86 ;  /* 0x0000007e7a7a722b */ /* 0x000fe40000000056 */
[----:B0-----:R-:W-:Y:S02]  /*95c0*/  DFMA R154, -R90, R152, 1 ;  /* 0x3ff000005a9a742b */ /* 0x001fe40000000198 */
[----:B------:R-:W-:Y:S02]  /*95d0*/  DADD R140, R136, R140 ;  /* 0x00000000888c7229 */ /* 0x000fe4000000008c */
[----:B------:R-:W-:-:S02]  /*95e0*/  DFMA R132, R132, R98, R144 ;  /* 0x000000628484722b */ /* 0x000fc40000000090 */
[----:B------:R-:W-:Y:S02]  /*95f0*/  DFMA R128, R128, R98, R144 ;  /* 0x000000628080722b */ /* 0x000fe40000000090 */
[----:B------:R-:W-:Y:S02]  /*9600*/  DFMA R154, R154, R154, R154 ;  /* 0x0000009a9a9a722b */ /* 0x000fe4000000009a */
[----:B------:R-:W-:Y:S02]  /*9610*/  DADD R158, R140, R150 ;  /* 0x000000008c9e7229 */ /* 0x000fe40000000096 */
[----:B------:R-:W-:Y:S02]  /*9620*/  DFMA R130, R130, R98, R144 ;  /* 0x000000628282722b */ /* 0x000fe40000000090 */
[----:B------:R-:W-:Y:S02]  /*9630*/  DADD R122, RZ, R122 ;  /* 0x00000000ff7a7229 */ /* 0x000fe4000000007a */
[----:B------:R-:W-:-:S02]  /*9640*/  DFMA R154, R152, R154, R152 ;  /* 0x0000009a989a722b */ /* 0x000fc40000000098 */
[C---:B------:R-:W-:Y:S02]  /*9650*/  DFMA R138, R98.reuse, R108, R146 ;  /* 0x0000006c628a722b */ /* 0x040fe40000000092 */
[----:B------:R-:W-:Y:S01]  /*9660*/  FSETP.GEU.AND P1, PT, |R159|, 6.5827683646048100446e-37, PT ;  /* 0x036000009f00780b */ /* 0x000fe20003f2e200 */
[CC--:B------:R-:W-:Y:S02]  /*9670*/  DFMA R126, R98.reuse, -R100.reuse, R120 ;  /* 0x80000064627e722b */ /* 0x0c0fe40000000078 */
[----:B------:R-:W-:Y:S02]  /*9680*/  DFMA R148, R98, -R100, R148 ;  /* 0x800000646294722b */ /* 0x000fe40000000094 */
[----:B------:R-:W-:Y:S02]  /*9690*/  DFMA R152, -R90, R154, 1 ;  /* 0x3ff000005a98742b */ /* 0x000fe4000000019a */
[----:B------:R-:W-:Y:S02]  /*96a0*/  DADD R120, R136, R142 ;  /* 0x0000000088787229 */ /* 0x000fe4000000008e */
[----:B------:R-:W-:-:S02]  /*96b0*/  DADD R132, R122, R132 ;  /* 0x000000007a847229 */ /* 0x000fc40000000084 */
[----:B------:R-:W-:Y:S02]  /*96c0*/  DADD R128, R122, R128 ;  /* 0x000000007a807229 */ /* 0x000fe40000000080 */
[----:B------:R-:W-:Y:S02]  /*96d0*/  DFMA R152, R154, R152, R154 ;  /* 0x000000989a98722b */ /* 0x000fe4000000009a */
[----:B------:R-:W-:Y:S02]  /*96e0*/  DADD R130, R122, R130 ;  /* 0x000000007a827229 */ /* 0x000fe40000000082 */
[----:B------:R-:W-:Y:S02]  /*96f0*/  DADD R120, R120, R126 ;  /* 0x0000000078787229 */ /* 0x000fe4000000007e */
[----:B------:R-:W-:Y:S02]  /*9700*/  DADD R128, R128, R138 ;  /* 0x0000000080807229 */ /* 0x000fe4000000008a */
[----:B------:R-:W-:-:S08]  /*9710*/  DMUL R140, R152, R158 ;  /* 0x0000009e988c7228 */ /* 0x000fd00000000000 */
[----:B------:R-:W-:-:S08]  /*9720*/  DFMA R124, -R90, R140, R158 ;  /* 0x0000008c5a7c722b */ /* 0x000fd0000000019e */
[----:B------:R-:W-:Y:S02]  /*9730*/  DFMA R86, R152, R124, R140 ;  /* 0x0000007c9856722b */ /* 0x000fe4000000008c */
[C-C-:B------:R-:W-:Y:S02]  /*9740*/  DFMA R124, R98.reuse, R106, R146.reuse ;  /* 0x0000006a627c722b */ /* 0x140fe40000000092 */
[----:B------:R-:W-:Y:S02]  /*9750*/  DFMA R146, R98, R104, R146 ;  /* 0x000000686292722b */ /* 0x000fe40000000092 */
[----:B------:R-:W-:-:S04]  /*9760*/  DADD R98, R136, R134 ;  /* 0x0000000088627229 */ /* 0x000fc80000000086 */
[----:B------:R-:W-:Y:S01]  /*9770*/  FFMA R0, RZ, R91, R87 ;  /* 0x0000005bff007223 */ /* 0x000fe20000000057 */
[----:B------:R-:W-:Y:S02]  /*9780*/  DADD R122, R132, R124 ;  /* 0x00000000847a7229 */ /* 0x000fe4000000007c */
[----:B------:R-:W-:Y:S02]  /*9790*/  DADD R130, R130, R146 ;  /* 0x0000000082827229 */ /* 0x000fe40000000092 */
[----:B------:R-:W-:Y:S01]  /*97a0*/  FSETP.GT.AND P0, PT, |R0|, 1.469367938527859385e-39, PT ;  /* 0x001000000000780b */ /* 0x000fe20003f04200 */
[----:B------:R-:W-:-:S12]  /*97b0*/  DADD R98, R98, R148 ;  /* 0x0000000062627229 */ /* 0x000fd80000000094 */
[----:B------:R-:W-:Y:S05]  /*97c0*/  @P0 BRA P1, `(.L_x_361) ;  /* 0x0000000000180947 */ /* 0x000fea0000800000 */
[----:B------:R-:W-:Y:S01]  /*97d0*/  MOV R154, R90 ;  /* 0x0000005a009a7202 */ /* 0x000fe20000000f00 */
[----:B------:R-:W-:Y:S01]  /*97e0*/  IMAD.MOV.U32 R155, RZ, RZ, R91 ;  /* 0x000000ffff9b7224 */ /* 0x000fe200078e005b */
[----:B------:R-:W-:-:S07]  /*97f0*/  MOV R0, 0x9810 ;  /* 0x0000981000007802 */ /* 0x000fce0000000f00 */
[----:B------:R-:W-:Y:S05]  /*9800*/  CALL.REL.NOINC `($__internal_2_$__cuda_sm20_div_rn_f64_full) ;  /* 0x0000004c00ac7944 */ /* 0x000fea0003c00000 */
[----:B------:R-:W-:Y:S02]  /*9810*/  IMAD.MOV.U32 R86, RZ, RZ, R184 ;  /* 0x000000ffff567224 */ /* 0x000fe400078e00b8 */
[----:B------:R-:W-:-:S07]  /*9820*/  IMAD.MOV.U32 R87, RZ, RZ, R185 ;  /* 0x000000ffff577224 */ /* 0x000fce00078e00b9 */
.L_x_361:
[----:B------:R-:W-:Y:S05]  /*9830*/  BSYNC.RECONVERGENT B1 ;  /* 0x0000000000017941 */ /* 0x000fea0003800200 */
.L_x_360:
        /* <DEDUP_REMOVED lines=23> */
.L_x_363:
[----:B------:R-:W-:Y:S05]  /*99b0*/  BSYNC.RECONVERGENT B1 ;  /* 0x0000000000017941 */ /* 0x000fea0003800200 */
.L_x_362:
        /* <DEDUP_REMOVED lines=23> */
.L_x_365:
[----:B------:R-:W-:Y:S05]  /*9b30*/  BSYNC.RECONVERGENT B1 ;  /* 0x0000000000017941 */ /* 0x000fea0003800200 */
.L_x_364:
        /* <DEDUP_REMOVED lines=23> */
.L_x_367:
[----:B------:R-:W-:Y:S05]  /*9cb0*/  BSYNC.RECONVERGENT B1 ;  /* 0x0000000000017941 */ /* 0x000fea0003800200 */
.L_x_366:
        /* <DEDUP_REMOVED lines=23> */
.L_x_369:
[----:B------:R-:W-:Y:S05]  /*9e30*/  BSYNC.RECONVERGENT B1 ;  /* 0x0000000000017941 */ /* 0x000fea0003800200 */
.L_x_368:
        /* <DEDUP_REMOVED lines=23> */
.L_x_371:
[----:B------:R-:W-:Y:S05]  /*9fb0*/  BSYNC.RECONVERGENT B1 ;  /* 0x0000000000017941 */ /* 0x000fea0003800200 */
.L_x_370:
[----:B------:R-:W0:Y:S01]  /*9fc0*/  MUFU.RCP64H R131, R91 ;  /* 0x0000005b00837308 */ /* 0x000e220000001800 */
[----:B------:R-:W-:Y:S01]  /*9fd0*/  IMAD.MOV.U32 R130, RZ, RZ, 0x1 ;  /* 0x00000001ff827424 */ /* 0x000fe200078e00ff */
[----:B------:R-:W-:Y:S01]  /*9fe0*/  DADD R116, R96, R116 ;  /* 0x0000000060747229 */ /* 0x000fe20000000074 */
[----:B------:R-:W-:Y:S01]  /*9ff0*/  BSSY.RECONVERGENT B1, `(.L_x_372) ;  /* 0x0000024000017945 */ /* 0x000fe20003800200 */
[----:B------:R-:W-:-:S08]  /*a000*/  DADD R114, RZ, R114 ;  /* 0x00000000ff727229 */ /* 0x000fd00000000072 */
[----:B------:R-:W-:Y:S02]  /*a010*/  DADD R114, R118, R114 ;  /* 0x0000000076727229 */ /* 0x000fe40000000072 */
[----:B0-----:R-:W-:-:S08]  /*a020*/  DFMA R128, -R90, R130, 1 ;  /* 0x3ff000005a80742b */ /* 0x001fd00000000182 */
[----:B------:R-:W-:Y:S02]  /*a030*/  DFMA R132, R128, R128, R128 ;  /* 0x000000808084722b */ /* 0x000fe40000000080 */
[----:B------:R-:W-:-:S06]  /*a040*/  DMUL R128, R100, R100 ;  /* 0x0000006464807228 */ /* 0x000fcc0000000000 */
[----:B------:R-:W-:Y:S02]  /*a050*/  DFMA R132, R130, R132, R130 ;  /* 0x000000848284722b */ /* 0x000fe40000000082 */
[--C-:B------:R-:W-:Y:S02]  /*a060*/  DFMA R96, R106, R108, -R128.reuse ;  /* 0x0000006c6a60722b */ /* 0x100fe40000000880 */
[C-C-:B------:R-:W-:Y:S02]  /*a070*/  DFMA R118, R104.reuse, R106, -R128.reuse ;  /* 0x0000006a6876722b */ /* 0x140fe40000000880 */
[----:B------:R-:W-:Y:S02]  /*a080*/  DFMA R128, R104, R108, -R128 ;  /* 0x0000006c6880722b */ /* 0x000fe40000000880 */
[----:B------:R-:W-:Y:S02]  /*a090*/  DFMA R130, -R90, R132, 1 ;  /* 0x3ff000005a82742b */ /* 0x000fe40000000184 */
[----:B------:R-:W-:-:S06]  /*a0a0*/  DADD R158, R116, R96 ;  /* 0x00000000749e7229 */ /* 0x000fcc0000000060 */
[----:B------:R-:W-:Y:S02]  /*a0b0*/  DFMA R134, R132, R130, R132 ;  /* 0x000000828486722b */ /* 0x000fe40000000084 */
[----:B------:R-:W-:Y:S02]  /*a0c0*/  DMUL R130, R100, R106 ;  /* 0x0000006a64827228 */ /* 0x000fe40000000000 */
[----:B------:R-:W-:-:S04]  /*a0d0*/  FSETP.GEU.AND P1, PT, |R159|, 6.5827683646048100446e-37, PT ;  /* 0x036000009f00780b */ /* 0x000fc80003f2e200 */
[----:B------:R-:W-:Y:S02]  /*a0e0*/  DMUL R96, R134, R158 ;  /* 0x0000009e86607228 */ /* 0x000fe40000000000 */
[----:B------:R-:W-:-:S06]  /*a0f0*/  DFMA R106, R100, R108, R130 ;  /* 0x0000006c646a722b */ /* 0x000fcc0000000082 */
[----:B------:R-:W-:-:S08]  /*a100*/  DFMA R132, -R90, R96, R158 ;  /* 0x000000605a84722b */ /* 0x000fd0000000019e */
[----:B------:R-:W-:Y:S02]  /*a110*/  DFMA R96, R134, R132, R96 ;  /* 0x000000848660722b */ /* 0x000fe40000000060 */
[----:B------:R-:W-:-:S08]  /*a120*/  DMUL R132, R100, R104 ;  /* 0x0000006864847228 */ /* 0x000fd00000000000 */
[----:B------:R-:W-:Y:S01]  /*a130*/  FFMA R0, RZ, R91, R97 ;  /* 0x0000005bff007223 */ /* 0x000fe20000000061 */
[C---:B------:R-:W-:Y:S02]  /*a140*/  DFMA R132, R100.reuse, R108, R132 ;  /* 0x0000006c6484722b */ /* 0x040fe40000000084 */
[----:B------:R-:W-:Y:S02]  /*a150*/  DFMA R100, R100, R104, R130 ;  /* 0x000000686464722b */ /* 0x000fe40000000082 */
[----:B------:R-:W-:Y:S01]  /*a160*/  FSETP.GT.AND P0, PT, |R0|, 1.469367938527859385e-39, PT ;  /* 0x001000000000780b */ /* 0x000fe20003f04200 */
[C---:B------:R-:W-:Y:S02]  /*a170*/  DADD R104, R116.reuse, R128 ;  /* 0x0000000074687229 */ /* 0x040fe40000000080 */
[----:B------:R-:W-:Y:S02]  /*a180*/  DADD R108, R116, R118 ;  /* 0x00000000746c7229 */ /* 0x000fe40000000076 */
[----:B------:R-:W-:-:S02]  /*a190*/  DADD R116, R114, R106 ;  /* 0x0000000072747229 */ /* 0x000fc4000000006a */
[C---:B------:R-:W-:Y:S02]  /*a1a0*/  DADD R106, R114.reuse, R132 ;  /* 0x00000000726a7229 */ /* 0x040fe40000000084 */
[----:B------:R-:W-:-:S04]  /*a1b0*/  DADD R114, R114, R100 ;  /* 0x0000000072727229 */ /* 0x000fc80000000064 */
[----:B------:R-:W-:Y:S07]  /*a1c0*/  @P0 BRA P1, `(.L_x_373) ;  /* 0x0000000000180947 */ /* 0x000fee0000800000 */
[----:B------:R-:W-:Y:S01]  /*a1d0*/  IMAD.MOV.U32 R154, RZ, RZ, R90 ;  /* 0x000000ffff9a7224 */ /* 0x000fe200078e005a */
[----:B------:R-:W-:Y:S01]  /*a1e0*/  MOV R0, 0xa210 ;  /* 0x0000a21000007802 */ /* 0x000fe20000000f00 */
[----:B------:R-:W-:-:S07]  /*a1f0*/  IMAD.MOV.U32 R155, RZ, RZ, R91 ;  /* 0x000000ffff9b7224 */ /* 0x000fce00078e005b */
[----:B------:R-:W-:Y:S05]  /*a200*/  CALL.REL.NOINC `($__internal_2_$__cuda_sm20_div_rn_f64_full) ;  /* 0x00000044002c7944 */ /* 0x000fea0003c00000 */
[----:B------:R-:W-:Y:S01]  /*a210*/  MOV R96, R184 ;  /* 0x000000b800607202 */ /* 0x000fe20000000f00 */
[----:B------:R-:W-:-:S07]  /*a220*/  IMAD.MOV.U32 R97, RZ, RZ, R185 ;  /* 0x000000ffff617224 */ /* 0x000fce00078e00b9 */
.L_x_373:
[----:B------:R-:W-:Y:S05]  /*a230*/  BSYNC.RECONVERGENT B1 ;  /* 0x0000000000017941 */ /* 0x000fea0003800200 */
.L_x_372:
        /* <DEDUP_REMOVED lines=23> */
.L_x_375:
[----:B------:R-:W-:Y:S05]  /*a3b0*/  BSYNC.RECONVERGENT B1 ;  /* 0x0000000000017941 */ /* 0x000fea0003800200 */
.L_x_374:
        /* <DEDUP_REMOVED lines=23> */
.L_x_377:
[----:B------:R-:W-:Y:S05]  /*a530*/  BSYNC.RECONVERGENT B1 ;  /* 0x0000000000017941 */ /* 0x000fea0003800200 */
.L_x_376:
        /* <DEDUP_REMOVED lines=23> */
.L_x_379:
[----:B------:R-:W-:Y:S05]  /*a6b0*/  BSYNC.RECONVERGENT B1 ;  /* 0x0000000000017941 */ /* 0x000fea0003800200 */
.L_x_378:
        /* <DEDUP_REMOVED lines=23> */
.L_x_381:
[----:B------:R-:W-:Y:S05]  /*a830*/  BSYNC.RECONVERGENT B1 ;  /* 0x0000000000017941 */ /* 0x000fea0003800200 */
.L_x_380:
        /* <DEDUP_REMOVED lines=23> */
.L_x_383:
[----:B------:R-:W-:Y:S05]  /*a9b0*/  BSYNC.RECONVERGENT B1 ;  /* 0x0000000000017941 */ /* 0x000fea0003800200 */
.L_x_382:
[----:B------:R-:W0:Y:S01]  /*a9c0*/  MUFU.RCP64H R111, R89 ;  /* 0x00000059006f7308 */ /* 0x000e220000001800 */
[----:B------:R-:W-:Y:S01]  /*a9d0*/  IMAD.MOV.U32 R110, RZ, RZ, 0x1 ;  /* 0x00000001ff6e7424 */ /* 0x000fe200078e00ff */
[----:B------:R-:W1:Y:S01]  /*a9e0*/  LDCU.64 UR8, c[0x0][0x390] ;  /* 0x00007200ff0877ac */ /* 0x000e620008000a00 */
[----:B------:R-:W-:Y:S01]  /*a9f0*/  BSSY.RECONVERGENT B1, `(.L_x_384) ;  /* 0x0000015000017945 */ /* 0x000fe20003800200 */
[----:B------:R-:W-:Y:S01]  /*aa00*/  UMOV UR4, 0xcac08312 ;  /* 0xcac0831200047882 */ /* 0x000fe20000000000 */
[----:B------:R-:W-:Y:S02]  /*aa10*/  UMOV UR5, 0x400445a1 ;  /* 0x400445a100057882 */ /* 0x000fe40000000000 */
[----:B------:R-:W-:Y:S02]  /*aa20*/  DMUL R102, R102, -UR4 ;  /* 0x8000000466667c28 */ /* 0x000fe40008000000 */
[----:B0-----:R-:W-:-:S06]  /*aa30*/  DFMA R112, -R88, R110, 1 ;  /* 0x3ff000005870742b */ /* 0x001fcc000000016e */
[----:B-1----:R-:W-:Y:S02]  /*aa40*/  DMUL R158, R102, UR8 ;  /* 0x00000008669e7c28 */ /* 0x002fe40008000000 */
[----:B------:R-:W-:-:S08]  /*aa50*/  DFMA R112, R112, R112, R112 ;  /* 0x000000707070722b */ /* 0x000fd00000000070 */
[----:B------:R-:W-:Y:S01]  /*aa60*/  FSETP.GEU.AND P1, PT, |R159|, 6.5827683646048100446e-37, PT ;  /* 0x036000009f00780b */ /* 0x000fe20003f2e200 */
        /* <DEDUP_REMOVED lines=12> */
[----:B------:R-:W-:Y:S05]  /*ab30*/  CALL.REL.NOINC `($__internal_2_$__cuda_sm20_div_rn_f64_full) ;  /* 0x0000003800e07944 */ /* 0x000fea0003c00000 */
.L_x_385:
[----:B------:R-:W-:Y:S05]  /*ab40*/  BSYNC.RECONVERGENT B1 ;  /* 0x0000000000017941 */ /* 0x000fea0003800200 */
.L_x_384:
        /* <DEDUP_REMOVED lines=26> */
.L_x_389:
[----:B------:R-:W-:Y:S05]  /*acf0*/  BSYNC.RECONVERGENT B3 ;  /* 0x0000000000037941 */ /* 0x000fea0003800200 */
.L_x_388:
[----:B------:R-:W-:-:S07]  /*ad00*/  IADD3 R0, PT, PT, R0, 0x1, RZ ;  /* 0x0000000100007810 */ /* 0x000fce0007ffe0ff */
.L_x_387:
[----:B------:R-:W-:Y:S05]  /*ad10*/  BSYNC.RECONVERGENT B2 ;  /* 0x0000000000027941 */ /* 0x000fea0003800200 */
.L_x_386:
        /* <DEDUP_REMOVED lines=10> */
[----:B------:R-:W-:Y:S01]  /*adc0*/  BSSY.RECONVERGENT B2, `(.L_x_390) ;  /* 0x000002d000027945 */ /* 0x000fe20003800200 */
[----:B------:R-:W-:Y:S01]  /*add0*/  IMAD.MOV.U32 R135, RZ, RZ, 0x3da8ff83 ;  /* 0x3da8ff83ff877424 */ /* 0x000fe200078e00ff */
        /* <DEDUP_REMOVED lines=15> */
[----:B------:R-:W-:Y:S02]  /*aed0*/  LOP3.LUT P0, RZ, R0, 0x2, RZ, 0xc0, !PT ;  /* 0x0000000200ff7812 */ /* 0x000fe4000780c0ff */
[----:B------:R-:W-:Y:S02]  /*aee0*/  @!P2 MOV R0, RZ ;  /* 0x000000ff0000a202 */ /* 0x000fe40000000f00 */
        /* <DEDUP_REMOVED lines=24> */
[----:B------:R-:W-:Y:S02]  /*b070*/  IMAD.MOV.U32 R110, RZ, RZ, R102 ;  /* 0x000000ffff6e7224 */ /* 0x000fe400078e0066 */
[----:B------:R-:W-:-:S07]  /*b080*/  IMAD.MOV.U32 R111, RZ, RZ, R103 ;  /* 0x000000ffff6f7224 */ /* 0x000fce00078e0067 */
.L_x_391:
[----:B------:R-:W-:Y:S05]  /*b090*/  BSYNC.RECONVERGENT B2 ;  /* 0x0000000000027941 */ /* 0x000fea0003800200 */
.L_x_390:
[----:B------:R-:W0:Y:S01]  /*b0a0*/  LDCU.64 UR4, c[0x4][0x8] ;  /* 0x01000100ff0477ac */ /* 0x000e220008000a00 */
[C---:B------:R-:W-:Y:S02]  /*b0b0*/  SHF.L.U32 R102, R0.reuse, 0x6, RZ ;  /* 0x0000000600667819 */ /* 0x040fe400000006ff */
[----:B------:R-:W-:Y:S01]  /*b0c0*/  LOP3.LUT R132, R0, 0x1, RZ, 0xc0, !PT ;  /* 0x0000000100847812 */ /* 0x000fe200078ec0ff */
[----:B------:R-:W-:Y:S01]  /*b0d0*/  IMAD.MOV.U32 R136, RZ, RZ, 0x20fd8164 ;  /* 0x20fd8164ff887424 */ /* 0x000fe200078e00ff */
[----:B------:R-:W-:Y:S01]  /*b0e0*/  LOP3.LUT R102, R102, 0x40, RZ, 0xc0, !PT ;  /* 0x0000004066667812 */ /* 0x000fe200078ec0ff */
[----:B------:R-:W-:Y:S01]  /*b0f0*/  IMAD.MOV.U32 R137, RZ, RZ, 0x3da8ff83 ;  /* 0x3da8ff83ff897424 */ /* 0x000fe200078e00ff */
[----:B------:R-:W1:Y:S02]  /*b100*/  LDCU.64 UR8, c[0x0][0x390] ;  /* 0x00007200ff0877ac */ /* 0x000e640008000a00 */
[----:B0-----:R-:W-:-:S05]  /*b110*/  IADD3 R102, P0, PT, R102, UR4, RZ ;  /* 0x0000000466667c10 */ /* 0x001fca000ff1e0ff */
[----:B------:R-:W-:-:S05]  /*b120*/  IMAD.X R103, RZ, RZ, UR5, P0 ;  /* 0x00000005ff677e24 */ /* 0x000fca00080e06ff */
[----:B------:R-:W2:Y:S04]  /*b130*/  LDG.E.128.CONSTANT R112, desc[UR6][R102.64] ;  /* 0x0000000666707981 */ /* 0x000ea8000c1e9d00 */
[----:B------:R-:W3:Y:S04]  /*b140*/  LDG.E.128.CONSTANT R116, desc[UR6][R102.64+0x10] ;  /* 0x0000100666747981 */ /* 0x000ee8000c1e9d00 */
[----:B------:R0:W4:Y:S01]  /*b150*/  LDG.E.128.CONSTANT R128, desc[UR6][R102.64+0x20] ;  /* 0x0000200666807981 */ /* 0x000122000c1e9d00 */
[----:B------:R-:W-:Y:S01]  /*b160*/  ISETP.NE.U32.AND P0, PT, R132, 0x1, PT ;  /* 0x000000018400780c */ /* 0x000fe20003f05070 */
[----:B------:R-:W-:Y:S01]  /*b170*/  DMUL R132, R110, R110 ;  /* 0x0000006e6e847228 */ /* 0x000fe20000000000 */
[----:B------:R-:W-:Y:S01]  /*b180*/  UMOV UR4, 0xcac08312 ;  /* 0xcac0831200047882 */ /* 0x000fe20000000000 */
[----:B------:R-:W-:Y:S01]  /*b190*/  UMOV UR5, 0x400445a1 ;  /* 0x400445a100057882 */ /* 0x000fe20000000000 */
[----:B------:R-:W-:Y:S01]  /*b1a0*/  FSEL R136, R136, -8.06006814911005101289e+34, !P0 ;  /* 0xf9785eba88887808 */ /* 0x000fe20004000000 */
[----:B------:R-:W-:Y:S01]  /*b1b0*/  DMUL R92, R92, -UR4 ;  /* 0x800000045c5c7c28 */ /* 0x000fe20008000000 */
[----:B------:R-:W-:Y:S01]  /*b1c0*/  FSEL R137, -R137, 0.11223486810922622681, !P0 ;  /* 0x3de5db6589897808 */ /* 0x000fe20004000100 */
[----:B------:R-:W-:Y:S06]  /*b1d0*/  BSSY.RECONVERGENT B1, `(.L_x_392) ;  /* 0x0000056000017945 */ /* 0x000fec0003800200 */
[----:B-1----:R-:W-:-:S10]  /*b1e0*/  DMUL R158, R92, UR8 ;  /* 0x000000085c9e7c28 */ /* 0x002fd40008000000 */
[----:B------:R-:W-:Y:S01]  /*b1f0*/  FSETP.GEU.AND P1, PT, |R159|, 6.5827683646048100446e-37, PT ;  /* 0x036000009f00780b */ /* 0x000fe20003f2e200 */
        /* <DEDUP_REMOVED lines=13> */
[----:B------:R-:W-:-:S08]  /*b2d0*/  DFMA R116, -R88, R114, 1 ;  /* 0x3ff000005874742b */ /* 0x000fd00000000172 */
[----:B------:R-:W-:Y:S01]  /*b2e0*/  FSEL R102, R112, R110, !P0 ;  /* 0x0000006e70667208 */ /* 0x000fe20004000000 */
[----:B------:R-:W-:Y:S01]  /*b2f0*/  DFMA R118, R114, R116, R114 ;  /* 0x000000747276722b */ /* 0x000fe20000000072 */
[----:B------:R-:W-:Y:S02]  /*b300*/  FSEL R103, R113, R111, !P0 ;  /* 0x0000006f71677208 */ /* 0x000fe40004000000 */
[----:B------:R-:W-:-:S04]  /*b310*/  LOP3.LUT P0, RZ, R0, 0x2, RZ, 0xc0, !PT ;  /* 0x0000000200ff7812 */ /* 0x000fc8000780c0ff */
[----:B------:R-:W-:Y:S02]  /*b320*/  DADD R92, RZ, -R102 ;  /* 0x00000000ff5c7229 */ /* 0x000fe40000000866 */
[----:B------:R-:W-:-:S08]  /*b330*/  DMUL R184, R118, R158 ;  /* 0x0000009e76b87228 */ /* 0x000fd00000000000 */
[----:B------:R-:W-:Y:S01]  /*b340*/  FSEL R92, R102, R92, !P0 ;  /* 0x0000005c665c7208 */ /* 0x000fe20004000000 */
[----:B------:R-:W-:Y:S01]  /*b350*/  DFMA R116, -R88, R184, R158 ;  /* 0x000000b85874722b */ /* 0x000fe2000000019e */
[----:B------:R-:W-:-:S06]  /*b360*/  FSEL R93, R103, R93, !P0 ;  /* 0x0000005d675d7208 */ /* 0x000fcc0004000000 */
[C---:B------:R-:W-:Y:S02]  /*b370*/  DMUL R102, R92.reuse, R4 ;  /* 0x000000045c667228 */ /* 0x040fe40000000000 */
[C---:B------:R-:W-:Y:S02]  /*b380*/  DMUL R110, R92.reuse, R2 ;  /* 0x000000025c6e7228 */ /* 0x040fe40000000000 */
[C---:B------:R-:W-:Y:S02]  /*b390*/  DMUL R112, R92.reuse, R16 ;  /* 0x000000105c707228 */ /* 0x040fe40000000000 */
[----:B------:R-:W-:Y:S02]  /*b3a0*/  DMUL R114, R92, R14 ;  /* 0x0000000e5c727228 */ /* 0x000fe40000000000 */
[----:B------:R-:W-:Y:S02]  /*b3b0*/  DFMA R184, R118, R116, R184 ;  /* 0x0000007476b8722b */ /* 0x000fe400000000b8 */
[----:B------:R-:W-:-:S02]  /*b3c0*/  DFMA R2, R134, R2, -R102 ;  /* 0x000000028602722b */ /* 0x000fc40000000866 */
[C---:B------:R-:W-:Y:S02]  /*b3d0*/  DFMA R4, R134.reuse, R4, R110 ;  /* 0x000000048604722b */ /* 0x040fe4000000006e */
[C---:B------:R-:W-:Y:S02]  /*b3e0*/  DFMA R14, R134.reuse, R14, -R112 ;  /* 0x0000000e860e722b */ /* 0x040fe40000000870 */
[----:B------:R-:W-:Y:S02]  /*b3f0*/  DFMA R16, R134, R16, R114 ;  /* 0x000000108610722b */ /* 0x000fe40000000072 */
[C---:B------:R-:W-:Y:S01]  /*b400*/  DMUL R102, R92.reuse, R28 ;  /* 0x0000001c5c667228 */ /* 0x040fe20000000000 */
[----:B------:R-:W-:Y:S01]  /*b410*/  FFMA R0, RZ, R89, R185 ;  /* 0x00000059ff007223 */ /* 0x000fe200000000b9 */
[C---:B------:R-:W-:Y:S02]  /*b420*/  DMUL R110, R92.reuse, R26 ;  /* 0x0000001a5c6e7228 */ /* 0x040fe40000000000 */
[----:B------:R-:W-:-:S02]  /*b430*/  DMUL R112, R92, R40 ;  /* 0x000000285c707228 */ /* 0x000fc40000000000 */
[C---:B------:R-:W-:Y:S01]  /*b440*/  DMUL R114, R92.reuse, R38 ;  /* 0x000000265c727228 */ /* 0x040fe20000000000 */
[----:B------:R-:W-:Y:S01]  /*b450*/  FSETP.GT.AND P0, PT, |R0|, 1.469367938527859385e-39, PT ;  /* 0x001000000000780b */ /* 0x000fe20003f04200 */
[C---:B------:R-:W-:Y:S02]  /*b460*/  DMUL R128, R92.reuse, R64 ;  /* 0x000000405c807228 */ /* 0x040fe40000000000 */
[C---:B------:R-:W-:Y:S02]  /*b470*/  DMUL R116, R92.reuse, R52 ;  /* 0x000000345c747228 */ /* 0x040fe40000000000 */
[----:B------:R-:W-:Y:S02]  /*b480*/  DMUL R118, R92, R50 ;  /* 0x000000325c767228 */ /* 0x000fe40000000000 */
[C---:B------:R-:W-:Y:S02]  /*b490*/  DFMA R26, R134.reuse, R26, -R102 ;  /* 0x0000001a861a722b */ /* 0x040fe40000000866 */
[----:B------:R-:W-:-:S02]  /*b4a0*/  DFMA R28, R134, R28, R110 ;  /* 0x0000001c861c722b */ /* 0x000fc4000000006e */
[C---:B------:R-:W-:Y:S02]  /*b4b0*/  DFMA R38, R134.reuse, R38, -R112 ;  /* 0x000000268626722b */ /* 0x040fe40000000870 */
[C---:B------:R-:W-:Y:S02]  /*b4c0*/  DFMA R40, R134.reuse, R40, R114 ;  /* 0x000000288628722b */ /* 0x040fe40000000072 */
[-C--:B------:R-:W-:Y:S02]  /*b4d0*/  DFMA R128, R134, R62.reuse, -R128 ;  /* 0x0000003e8680722b */ /* 0x080fe40000000880 */
[C---:B------:R-:W-:Y:S02]  /*b4e0*/  DMUL R62, R92.reuse, R62 ;  /* 0x0000003e5c3e7228 */ /* 0x040fe40000000000 */
[C---:B------:R-:W-:Y:S02]  /*b4f0*/  DMUL R102, R92.reuse, R76 ;  /* 0x0000004c5c667228 */ /* 0x040fe40000000000 */
[----:B------:R-:W-:-:S02]  /*b500*/  DMUL R110, R92, R74 ;  /* 0x0000004a5c6e7228 */ /* 0x000fc40000000000 */
[C---:B------:R-:W-:Y:S02]  /*b510*/  DMUL R112, R92.reuse, R126 ;  /* 0x0000007e5c707228 */ /* 0x040fe40000000000 */
[----:B------:R-:W-:Y:S02]  /*b520*/  DMUL R114, R92, R86 ;  /* 0x000000565c727228 */ /* 0x000fe40000000000 */
[C---:B------:R-:W-:Y:S02]  /*b530*/  DFMA R50, R134.reuse, R50, -R116 ;  /* 0x000000328632722b */ /* 0x040fe40000000874 */
[----:B------:R-:W-:Y:S02]  /*b540*/  DFMA R52, R134, R52, R118 ;  /* 0x000000348634722b */ /* 0x000fe40000000076 */
[C---:B------:R-:W-:Y:S02]  /*b550*/  DMUL R116, R92.reuse, R100 ;  /* 0x000000645c747228 */ /* 0x040fe40000000000 */
[----:B------:R-:W-:-:S02]  /*b560*/  DMUL R118, R92, R96 ;  /* 0x000000605c767228 */ /* 0x000fc40000000000 */
[C---:B------:R-:W-:Y:S02]  /*b570*/  DFMA R64, R134.reuse, R64, R62 ;  /* 0x000000408640722b */ /* 0x040fe4000000003e */
        /* <DEDUP_REMOVED lines=21> */
[----:B------:R-:W-:Y:S01]  /*b6d0*/  DADD R92, RZ, R92 ;  /* 0x00000000ff5c7229 */ /* 0x000fe2000000005c */
[----:B------:R-:W-:Y:S10]  /*b6e0*/  @P0 BRA P1, `(.L_x_393) ;  /* 0x0000000000100947 */ /* 0x000ff40000800000 */
[----:B------:R-:W-:Y:S01]  /*b6f0*/  MOV R154, R88 ;  /* 0x00000058009a7202 */ /* 0x000fe20000000f00 */
[----:B------:R-:W-:Y:S01]  /*b700*/  IMAD.MOV.U32 R155, RZ, RZ, R89 ;  /* 0x000000ffff9b7224 */ /* 0x000fe200078e0059 */
[----:B------:R-:W-:-:S07]  /*b710*/  MOV R0, 0xb730 ;  /* 0x0000b73000007802 */ /* 0x000fce0000000f00 */
[----:B------:R-:W-:Y:S05]  /*b720*/  CALL.REL.NOINC `($__internal_2_$__cuda_sm20_div_rn_f64_full) ;  /* 0x0000002c00e47944 */ /* 0x000fea0003c00000 */
.L_x_393:
[----:B------:R-:W-:Y:S05]  /*b730*/  BSYNC.RECONVERGENT B1 ;  /* 0x0000000000017941 */ /* 0x000fea0003800200 */
.L_x_392:
        /* <DEDUP_REMOVED lines=24> */
[----:B------:R-:W-:Y:S01]  /*b8c0*/  IMAD.MOV.U32 R110, RZ, RZ, R102 ;  /* 0x000000ffff6e7224 */ /* 0x000fe200078e0066 */
[----:B------:R-:W-:-:S07]  /*b8d0*/  MOV R111, R103 ;  /* 0x00000067006f7202 */ /* 0x000fce0000000f00 */
.L_x_397:
[----:B------:R-:W-:Y:S05]  /*b8e0*/  BSYNC.RECONVERGENT B3 ;  /* 0x0000000000037941 */ /* 0x000fea0003800200 */
.L_x_396:
[----:B------:R-:W-:Y:S01]  /*b8f0*/  VIADD R0, R0, 0x1 ;  /* 0x0000000100007836 */ /* 0x000fe20000000000 */
[----:B------:R-:W-:Y:S06]  /*b900*/  BRA `(.L_x_398) ;  /* 0x0000000000087947 */ /* 0x000fec0003800000 */
.L_x_395:
[----:B------:R-:W-:Y:S01]  /*b910*/  DMUL R110, RZ, R184 ;  /* 0x000000b8ff6e7228 */ /* 0x000fe20000000000 */
[----:B------:R-:W-:-:S10]  /*b920*/  IMAD.MOV.U32 R0, RZ, RZ, 0x1 ;  /* 0x00000001ff007424 */ /* 0x000fd400078e00ff */
.L_x_398:
[----:B------:R-:W-:Y:S05]  /*b930*/  BSYNC.RECONVERGENT B2 ;  /* 0x0000000000027941 */ /* 0x000fea0003800200 */
.L_x_394:
        /* <DEDUP_REMOVED lines=11> */
[----:B------:R-:W-:Y:S01]  /*b9f0*/  BSSY.RECONVERGENT B2, `(.L_x_399) ;  /* 0x000002b000027945 */ /* 0x000fe20003800200 */
        /* <DEDUP_REMOVED lines=39> */
[----:B------:R-:W-:Y:S05]  /*bc70*/  BRA `(.L_x_401) ;  /* 0x0000000000087947 */ /* 0x000fea0003800000 */
.L_x_400:
[----:B------:R-:W-:Y:S01]  /*bc80*/  DMUL R102, RZ, R184 ;  /* 0x000000b8ff667228 */ /* 0x000fe20000000000 */
[----:B------:R-:W-:-:S10]  /*bc90*/  IMAD.MOV.U32 R0, RZ, RZ, RZ ;  /* 0x000000ffff007224 */ /* 0x000fd400078e00ff */
.L_x_401:
[----:B------:R-:W-:Y:S05]  /*bca0*/  BSYNC.RECONVERGENT B2 ;  /* 0x0000000000027941 */ /* 0x000fea0003800200 */
.L_x_399:
        /* <DEDUP_REMOVED lines=67> */
[C---:B------:R-:W-:Y:S02]  /*c0e0*/  DFMA R116, R126.reuse, R54, -R116 ;  /* 0x000000367e74722b */ /* 0x040fe40000000874 */
[-C--:B------:R-:W-:Y:S02]  /*c0f0*/  DFMA R128, R126, R66.reuse, -R128 ;  /* 0x000000427e80722b */ /* 0x080fe40000000880 */
[C---:B------:R-:W-:Y:S02]  /*c100*/  DMUL R66, R94.reuse, R66 ;  /* 0x000000425e427228 */ /* 0x040fe40000000000 */
[----:B------:R-:W-:-:S02]  /*c110*/  DMUL R30, R94, R80 ;  /* 0x000000505e1e7228 */ /* 0x000fc40000000000 */
[C---:B------:R-:W-:Y:S02]  /*c120*/  DMUL R32, R94.reuse, R78 ;  /* 0x0000004e5e207228 */ /* 0x040fe40000000000 */
[C---:B------:R-:W-:Y:S02]  /*c130*/  DMUL R42, R94.reuse, R122 ;  /* 0x0000007a5e2a7228 */ /* 0x040fe40000000000 */
[C---:B------:R-:W-:Y:S02]  /*c140*/  DMUL R44, R94.reuse, R124 ;  /* 0x0000007c5e2c7228 */ /* 0x040fe40000000000 */
[C---:B------:R-:W-:Y:S02]  /*c150*/  DMUL R54, R94.reuse, R104 ;  /* 0x000000685e367228 */ /* 0x040fe40000000000 */
[----:B------:R-:W-:Y:S02]  /*c160*/  DMUL R94, R94, R90 ;  /* 0x0000005a5e5e7228 */ /* 0x000fe40000000000 */
[----:B------:R-:W-:-:S02]  /*c170*/  DADD R38, R38, R18 ;  /* 0x0000000026267229 */ /* 0x000fc40000000012 */
[----:B------:R-:W-:Y:S02]  /*c180*/  DADD R40, R40, R20 ;  /* 0x0000000028287229 */ /* 0x000fe40000000014 */
[C---:B------:R-:W-:Y:S02]  /*c190*/  DFMA R118, R126.reuse, R56, R118 ;  /* 0x000000387e76722b */ /* 0x040fe40000000076 */
[C---:B------:R-:W-:Y:S02]  /*c1a0*/  DFMA R66, R126.reuse, R68, R66 ;  /* 0x000000447e42722b */ /* 0x040fe40000000042 */
[C---:B------:R-:W-:Y:S02]  /*c1b0*/  DFMA R30, R126.reuse, R78, -R30 ;  /* 0x0000004e7e1e722b */ /* 0x040fe4000000081e */
[C---:B------:R-:W-:Y:S02]  /*c1c0*/  DFMA R32, R126.reuse, R80, R32 ;  /* 0x000000507e20722b */ /* 0x040fe40000000020 */
[----:B------:R-:W-:-:S02]  /*c1d0*/  DFMA R42, R126, R124, -R42 ;  /* 0x0000007c7e2a722b */ /* 0x000fc4000000082a */
[C---:B------:R-:W-:Y:S02]  /*c1e0*/  DFMA R44, R126.reuse, R122, R44 ;  /* 0x0000007a7e2c722b */ /* 0x040fe4000000002c */
[C---:B------:R-:W-:Y:S02]  /*c1f0*/  DFMA R54, R126.reuse, R90, -R54 ;  /* 0x0000005a7e36722b */ /* 0x040fe40000000836 */
[----:B------:R-:W-:Y:S02]  /*c200*/  DFMA R94, R126, R104, R94 ;  /* 0x000000687e5e722b */ /* 0x000fe4000000005e */
[----:B------:R-:W-:Y:S02]  /*c210*/  DADD R20, RZ, R96 ;  /* 0x00000000ff147229 */ /* 0x000fe40000000060 */
[----:B------:R-:W-:Y:S02]  /*c220*/  DADD R18, RZ, R100 ;  /* 0x00000000ff127229 */ /* 0x000fe40000000064 */
        /* <DEDUP_REMOVED lines=21> */
.L_x_403:
[----:B------:R-:W-:Y:S05]  /*c380*/  BSYNC.RECONVERGENT B1 ;  /* 0x0000000000017941 */ /* 0x000fea0003800200 */
.L_x_402:
        /* <DEDUP_REMOVED lines=10> */
[----:B------:R-:W-:-:S08]  /*c430*/  UMOV UR5, 0x3ff921fb ;  /* 0x3ff921fb00057882 */ /* 0x000fd00000000000 */
        /* <DEDUP_REMOVED lines=15> */
[----:B------:R-:W-:Y:S01]  /*c530*/  MOV R32, R102 ;  /* 0x0000006600207202 */ /* 0x000fe20000000f00 */
[----:B------:R-:W-:-:S07]  /*c540*/  IMAD.MOV.U32 R33, RZ, RZ, R103 ;  /* 0x000000ffff217224 */ /* 0x000fce00078e0067 */
.L_x_407:
[----:B------:R-:W-:Y:S05]  /*c550*/  BSYNC.RECONVERGENT B3 ;  /* 0x0000000000037941 */ /* 0x000fea0003800200 */
.L_x_406:
[----:B------:R-:W-:Y:S01]  /*c560*/  VIADD R0, R30, 0x1 ;  /* 0x000000011e007836 */ /* 0x000fe20000000000 */
[----:B------:R-:W-:Y:S06]  /*c570*/  BRA `(.L_x_408) ;  /* 0x0000000000087947 */ /* 0x000fec0003800000 */
.L_x_405:
[----:B------:R-:W-:Y:S01]  /*c580*/  DMUL R32, RZ, R184 ;  /* 0x000000b8ff207228 */ /* 0x000fe20000000000 */
[----:B------:R-:W-:-:S10]  /*c590*/  IMAD.MOV.U32 R0, RZ, RZ, 0x1 ;  /* 0x00000001ff007424 */ /* 0x000fd400078e00ff */
.L_x_408:
[----:B------:R-:W-:Y:S05]  /*c5a0*/  BSYNC.RECONVERGENT B2 ;  /* 0x0000000000027941 */ /* 0x000fea0003800200 */
.L_x_404:
        /* <DEDUP_REMOVED lines=48> */
[----:B------:R-:W-:Y:S01]  /*c8b0*/  BSSY.RECONVERGENT B3, `(.L_x_412) ;  /* 0x0000005000037945 */ /* 0x000fe20003800200 */
[----:B------:R-:W-:Y:S01]  /*c8c0*/  IMAD.MOV.U32 R102, RZ, RZ, R184 ;  /* 0x000000ffff667224 */ /* 0x000fe200078e00b8 */
[----:B------:R-:W-:Y:S01]  /*c8d0*/  MOV R116, 0xc900 ;  /* 0x0000c90000747802 */ /* 0x000fe20000000f00 */
[----:B------:R-:W-:-:S07]  /*c8e0*/  IMAD.MOV.U32 R131, RZ, RZ, R185 ;  /* 0x000000ffff837224 */ /* 0x000fce00078e00b9 */
[----:B------:R-:W-:Y:S05]  /*c8f0*/  CALL.REL.NOINC `($_Z18propagateLinearAllPiS_ddPdS0_i$__internal_trig_reduction_slowpathd) ;  /* 0x0000002400947944 */ /* 0x000fea0003c00000 */
[----:B------:R-:W-:Y:S05]  /*c900*/  BSYNC.RECONVERGENT B3 ;  /* 0x0000000000037941 */ /* 0x000fea0003800200 */
.L_x_412:
[----:B------:R-:W-:Y:S05]  /*c910*/  BRA `(.L_x_411) ;  /* 0x0000000000087947 */ /* 0x000fea0003800000 */
.L_x_410:
[----:B------:R-:W-:Y:S01]  /*c920*/  DMUL R102, RZ, R184 ;  /* 0x000000b8ff667228 */ /* 0x000fe20000000000 */
[----:B------:R-:W-:-:S10]  /*c930*/  MOV R0, RZ ;  /* 0x000000ff00007202 */ /* 0x000fd40000000f00 */
.L_x_411:
[----:B------:R-:W-:Y:S05]  /*c940*/  BSYNC.RECONVERGENT B2 ;  /* 0x0000000000027941 */ /* 0x000fea0003800200 */
.L_x_409:
[----:B------:R-:W0:Y:S01]  /*c950*/  LDCU.64 UR4, c[0x4][0x8] ;  /* 0x01000100ff0477ac */ /* 0x000e220008000a00 */
[C---:B------:R-:W-:Y:S01]  /*c960*/  IMAD.SHL.U32 R32, R0.reuse, 0x40, RZ ;  /* 0x0000004000207824 */ /* 0x040fe200078e00ff */
[----:B------:R-:W-:Y:S01]  /*c970*/  LOP3.LUT R42, R0, 0x1, RZ, 0xc0, !PT ;  /* 0x00000001002a7812 */ /* 0x000fe200078ec0ff */
[----:B------:R-:W-:Y:S02]  /*c980*/  IMAD.MOV.U32 R44, RZ, RZ, 0x20fd8164 ;  /* 0x20fd8164ff2c7424 */ /* 0x000fe400078e00ff */
[----:B------:R-:W-:Y:S01]  /*c990*/  IMAD.MOV.U32 R45, RZ, RZ, 0x3da8ff83 ;  /* 0x3da8ff83ff2d7424 */ /* 0x000fe200078e00ff */
[----:B------:R-:W-:Y:S01]  /*c9a0*/  LOP3.LUT R32, R32, 0x40, RZ, 0xc0, !PT ;  /* 0x0000004020207812 */ /* 0x000fe200078ec0ff */
[----:B------:R1:W-:Y:S01]  /*c9b0*/  STL.128 [R1+0x60], RZ ;  /* 0x000060ff01007387 */ /* 0x0003e20000100c00 */
[----:B------:R-:W2:Y:S03]  /*c9c0*/  LDCU.64 UR48, c[0x3][0xd8] ;  /* 0x00c01b00ff3077ac */ /* 0x000ea60008000a00 */
[----:B------:R1:W-:Y:S01]  /*c9d0*/  STL.128 [R1+0x70], RZ ;  /* 0x000070ff01007387 */ /* 0x0003e20000100c00 */
[----:B------:R-:W3:Y:S03]  /*c9e0*/  LDCU.64 UR46, c[0x3][0x160] ;  /* 0x00c02c00ff2e77ac */ /* 0x000ee60008000a00 */
[----:B------:R1:W-:Y:S01]  /*c9f0*/  STL.128 [R1+0x80], RZ ;  /* 0x000080ff01007387 */ /* 0x0003e20000100c00 */
[----:B------:R-:W4:Y:S01]  /*ca00*/  LDCU.128 UR8, c[0x3][0xe0] ;  /* 0x00c01c00ff0877ac */ /* 0x000f220008000c00 */
[----:B0-----:R-:W-:-:S02]  /*ca10*/  IADD3 R32, P0, PT, R32, UR4, RZ ;  /* 0x0000000420207c10 */ /* 0x001fc4000ff1e0ff */
[----:B------:R1:W-:Y:S01]  /*ca20*/  STL.128 [R1+0x90], RZ ;  /* 0x000090ff01007387 */ /* 0x0003e20000100c00 */
[----:B------:R-:W0:Y:S02]  /*ca30*/  LDCU.128 UR12, c[0x3][0xf0] ;  /* 0x00c01e00ff0c77ac */ /* 0x000e240008000c00 */
[----:B------:R-:W-:Y:S01]  /*ca40*/  IMAD.X R33, RZ, RZ, UR5, P0 ;  /* 0x00000005ff217e24 */ /* 0x000fe200080e06ff */
[----:B------:R1:W-:Y:S01]  /*ca50*/  STL.128 [R1+0xa0], RZ ;  /* 0x0000a0ff01007387 */ /* 0x0003e20000100c00 */
[----:B------:R-:W0:Y:S03]  /*ca60*/  LDCU.128 UR16, c[0x3][0x100] ;  /* 0x00c02000ff1077ac */ /* 0x000e260008000c00 */
[----:B------:R-:W5:Y:S01]  /*ca70*/  LDG.E.128.CONSTANT R64, desc[UR6][R32.64] ;  /* 0x0000000620407981 */ /* 0x000f62000c1e9d00 */
[----:B------:R-:W0:Y:S03]  /*ca80*/  LDCU.128 UR20, c[0x3][0x110] ;  /* 0x00c02200ff1477ac */ /* 0x000e260008000c00 */
[----:B------:R-:W2:Y:S01]  /*ca90*/  LDG.E.128.CONSTANT R88, desc[UR6][R32.64+0x10] ;  /* 0x0000100620587981 */ /* 0x000ea2000c1e9d00 */
[----:B------:R-:W0:Y:S03]  /*caa0*/  LDCU.128 UR24, c[0x3][0x120] ;  /* 0x00c02400ff1877ac */ /* 0x000e260008000c00 */
[----:B------:R-:W3:Y:S01]  /*cab0*/  LDG.E.128.CONSTANT R112, desc[UR6][R32.64+0x20] ;  /* 0x0000200620707981 */ /* 0x000ee2000c1e9d00 */
[----:B------:R-:W-:Y:S01]  /*cac0*/  ISETP.NE.U32.AND P0, PT, R42, 0x1, PT ;  /* 0x000000012a00780c */ /* 0x000fe20003f05070 */
[----:B------:R-:W-:Y:S01]  /*cad0*/  DMUL R42, R102, R102 ;  /* 0x00000066662a7228 */ /* 0x000fe20000000000 */
[----:B------:R-:W0:Y:S01]  /*cae0*/  LDCU.128 UR28, c[0x3][0x130] ;  /* 0x00c02600ff1c77ac */ /* 0x000e220008000c00 */
[----:B------:R1:W-:Y:S01]  /*caf0*/  STL.128 [R1+0xb0], RZ ;  /* 0x0000b0ff01007387 */ /* 0x0003e20000100c00 */
[----:B------:R-:W-:-:S02]  /*cb00*/  FSEL R44, R44, -8.06006814911005101289e+34, !P0 ;  /* 0xf9785eba2c2c7808 */ /* 0x000fc40004000000 */
[----:B------:R-:W-:Y:S01]  /*cb10*/  FSEL R45, -R45, 0.11223486810922622681, !P0 ;  /* 0x3de5db652d2d7808 */ /* 0x000fe20004000100 */
[----:B------:R1:W-:Y:S01]  /*cb20*/  STL.128 [R1+0xc0], RZ ;  /* 0x0000c0ff01007387 */ /* 0x0003e20000100c00 */
[----:B------:R-:W0:Y:S03]  /*cb30*/  LDCU.128 UR32, c[0x3][0x140] ;  /* 0x00c02800ff2077ac */ /* 0x000e260008000c00 */
[----:B------:R1:W-:Y:S01]  /*cb40*/  STL.128 [R1+0xd0], RZ ;  /* 0x0000d0ff01007387 */ /* 0x0003e20000100c00 */
[----:B------:R-:W0:Y:S03]  /*cb50*/  LDCU.128 UR36, c[0x3][0x150] ;  /* 0x00c02a00ff2477ac */ /* 0x000e260008000c00 */
[----:B------:R1:W-:Y:S01]  /*cb60*/  STL.128 [R1+0xe0], RZ ;  /* 0x0000e0ff01007387 */ /* 0x0003e20000100c00 */
[----:B------:R-:W-:Y:S01]  /*cb70*/  UMOV UR5, 0xf0 ;  /* 0x000000f000057882 */ /* 0x000fe20000000000 */
[----:B------:R-:W-:Y:S01]  /*cb80*/  UMOV UR4, URZ ;  /* 0x000000ff00047c82 */ /* 0x000fe20008000000 */
        /* <DEDUP_REMOVED lines=10> */
[----:B------:R-:W-:Y:S02]  /*cc30*/  LOP3.LUT P0, RZ, R0, 0x2, RZ, 0xc0, !PT ;  /* 0x0000000200ff7812 */ /* 0x000fe4000780c0ff */
[----:B------:R-:W-:Y:S02]  /*cc40*/  IADD3 R0, PT, PT, R1, 0x70, RZ ;  /* 0x0000007001007810 */ /* 0x000fe40007ffe0ff */
[----:B------:R-:W-:-:S10]  /*cc50*/  DADD R32, RZ, -R42 ;  /* 0x00000000ff207229 */ /* 0x000fd4000000082a */
[----:B------:R-:W-:Y:S02]  /*cc60*/  FSEL R32, R42, R32, !P0 ;  /* 0x000000202a207208 */ /* 0x000fe40004000000 */
[----:B------:R-:W-:-:S06]  /*cc70*/  FSEL R33, R43, R33, !P0 ;  /* 0x000000212b217208 */ /* 0x000fcc0004000000 */
[C---:B------:R-:W-:Y:S02]  /*cc80*/  DMUL R42, R32.reuse, R12 ;  /* 0x0000000c202a7228 */ /* 0x040fe40000000000 */
[C---:B------:R-:W-:Y:S02]  /*cc90*/  DMUL R44, R32.reuse, R10 ;  /* 0x0000000a202c7228 */ /* 0x040fe40000000000 */
[C---:B------:R-:W-:Y:S02]  /*cca0*/  DMUL R54, R32.reuse, R24 ;  /* 0x0000001820367228 */ /* 0x040fe40000000000 */
        /* <DEDUP_REMOVED lines=9> */
[C---:B------:R-:W-:Y:S02]  /*cd40*/  DMUL R64, R32.reuse, R60 ;  /* 0x0000003c20407228 */ /* 0x040fe40000000000 */
[C---:B------:R-:W-:Y:S02]  /*cd50*/  DMUL R68, R32.reuse, R72 ;  /* 0x0000004820447228 */ /* 0x040fe40000000000 */
[----:B------:R-:W-:Y:S02]  /*cd60*/  DMUL R66, R32, R58 ;  /* 0x0000003a20427228 */ /* 0x000fe40000000000 */
[C---:B------:R-:W-:Y:S02]  /*cd70*/  DFMA R10, R30.reuse, R34, -R10 ;  /* 0x000000221e0a722b */ /* 0x040fe4000000080a */
[C---:B------:R-:W-:Y:S02]  /*cd80*/  DFMA R12, R30.reuse, R36, R12 ;  /* 0x000000241e0c722b */ /* 0x040fe4000000000c */
[----:B------:R-:W-:-:S02]  /*cd90*/  DFMA R22, R30, R46, -R22 ;  /* 0x0000002e1e16722b */ /* 0x000fc40000000816 */
[C---:B------:R-:W-:Y:S02]  /*cda0*/  DFMA R24, R30.reuse, R48, R24 ;  /* 0x000000301e18722b */ /* 0x040fe40000000018 */
[C---:B------:R-:W-:Y:S02]  /*cdb0*/  DFMA R64, R30.reuse, R58, -R64 ;  /* 0x0000003a1e40722b */ /* 0x040fe40000000840 */
[-C--:B------:R-:W-:Y:S02]  /*cdc0*/  DFMA R68, R30, R70.reuse, -R68 ;  /* 0x000000461e44722b */ /* 0x080fe40000000844 */
[C---:B------:R-:W-:Y:S02]  /*cdd0*/  DMUL R70, R32.reuse, R70 ;  /* 0x0000004620467228 */ /* 0x040fe40000000000 */
[C---:B------:R-:W-:Y:S02]  /*cde0*/  DMUL R34, R32.reuse, R84 ;  /* 0x0000005420227228 */ /* 0x040fe40000000000 */
[----:B------:R-:W-:-:S02]  /*cdf0*/  DMUL R36, R32, R82 ;  /* 0x0000005220247228 */ /* 0x000fc40000000000 */
[C---:B------:R-:W-:Y:S02]  /*ce00*/  DMUL R46, R32.reuse, R98 ;  /* 0x00000062202e7228 */ /* 0x040fe40000000000 */
[C---:B------:R-:W-:Y:S02]  /*ce10*/  DMUL R48, R32.reuse, R120 ;  /* 0x0000007820307228 */ /* 0x040fe40000000000 */
[C---:B------:R-:W-:Y:S02]  /*ce20*/  DMUL R58, R32.reuse, R108 ;  /* 0x0000006c203a7228 */ /* 0x040fe40000000000 */
[----:B------:R-:W-:Y:S02]  /*ce30*/  DMUL R32, R32, R106 ;  /* 0x0000006a20207228 */ /* 0x000fe40000000000 */
[C---:B------:R-:W-:Y:S02]  /*ce40*/  DFMA R66, R30.reuse, R60, R66 ;  /* 0x0000003c1e42722b */ /* 0x040fe40000000042 */
        /* <DEDUP_REMOVED lines=25> */
.L_x_413:
[----:B------:R-:W-:Y:S01]  /*cfe0*/  IMAD.MOV.U32 R24, RZ, RZ, 0x1 ;  /* 0x00000001ff187424 */ /* 0x000fe200078e00ff */
[----:B------:R-:W-:Y:S01]  /*cff0*/  ISETP.GT.AND P0, PT, R156, -0x1, PT ;  /* 0xffffffff9c00780c */ /* 0x000fe20003f04270 */
[----:B------:R-:W2:Y:S01]  /*d000*/  LDL.128 R20, [R0+-0x10] ;  /* 0xfffff00000147983 */ /* 0x000ea20000100c00 */
[----:B------:R-:W0:Y:S02]  /*d010*/  LDCU.64 UR42, c[0x3][UR5+-0x18] ;  /* 0x00fffd00052a77ac */ /* 0x000e240008000a00 */
[----:B------:R-:W-:Y:S01]  /*d020*/  SEL R126, R24, 0xffffffff, P0 ;  /* 0xffffffff187e7807 */ /* 0x000fe20000000000 */
[----:B------:R-:W3:Y:S04]  /*d030*/  LDL.128 R28, [R0+0x10] ;  /* 0x00001000001c7983 */ /* 0x000ee80000100c00 */
[----:B------:R-:W4:Y:S01]  /*d040*/  LDL.128 R24, [R0] ;  /* 0x0000000000187983 */ /* 0x000f220000100c00 */
[----:B------:R-:W1:Y:S01]  /*d050*/  LDCU.64 UR40, c[0x3][UR5+-0x10] ;  /* 0x00fffe00052877ac */ /* 0x000e620008000a00 */
[----:B------:R-:W5:Y:S01]  /*d060*/  I2F.F64 R126, R126 ;  /* 0x0000007e007e7312 */ /* 0x000f620000201c00 */
[----:B0-----:R-:W-:-:S02]  /*d070*/  DMUL R94, R34, UR42 ;  /* 0x0000002a225e7c28 */ /* 0x001fc40008000000 */
[C---:B-----5:R-:W-:Y:S02]  /*d080*/  DMUL R66, R126.reuse, UR8 ;  /* 0x000000087e427c28 */ /* 0x060fe40008000000 */
[C---:B------:R-:W-:Y:S02]  /*d090*/  DMUL R64, R126.reuse, UR20 ;  /* 0x000000147e407c28 */ /* 0x040fe40008000000 */
[C---:B------:R-:W-:Y:S02]  /*d0a0*/  DMUL R52, R126.reuse, UR32 ;  /* 0x000000207e347c28 */ /* 0x040fe40008000000 */
[----:B-1----:R-:W-:Y:S02]  /*d0b0*/  DMUL R80, R126, UR40 ;  /* 0x000000287e507c28 */ /* 0x002fe40008000000 */
[----:B------:R-:W-:Y:S02]  /*d0c0*/  DMUL R72, R32, UR42 ;  /* 0x0000002a20487c28 */ /* 0x000fe40008000000 */
[----:B------:R-:W-:-:S02]  /*d0d0*/  DMUL R48, R66, R94 ;  /* 0x0000005e42307228 */ /* 0x000fc40000000000 */
[C---:B------:R-:W-:Y:S02]  /*d0e0*/  DMUL R56, R94.reuse, R64 ;  /* 0x000000405e387228 */ /* 0x040fe40000000000 */
[----:B------:R-:W-:Y:S02]  /*d0f0*/  DMUL R60, R94, R52 ;  /* 0x000000345e3c7228 */ /* 0x000fe40000000000 */
[----:B------:R-:W-:Y:S02]  /*d100*/  DMUL R54, R32, R80 ;  /* 0x0000005020367228 */ /* 0x000fe40000000000 */
[C---:B------:R-:W-:Y:S02]  /*d110*/  DFMA R48, R72.reuse, UR48, R48 ;  /* 0x0000003048307c2b */ /* 0x040fe40008000030 */
[C---:B------:R-:W-:Y:S02]  /*d120*/  DFMA R58, R72.reuse, UR18, R56 ;  /* 0x00000012483a7c2b */ /* 0x040fe40008000038 */
[----:B------:R-:W-:-:S02]  /*d130*/  DFMA R68, R72, UR30, R60 ;  /* 0x0000001e48447c2b */ /* 0x000fc4000800003c */
[----:B------:R-:W-:Y:S02]  /*d140*/  DMUL R62, R34, R80 ;  /* 0x00000050223e7228 */ /* 0x000fe40000000000 */
[C---:B------:R-:W-:Y:S02]  /*d150*/  DMUL R56, R54.reuse, UR48 ;  /* 0x0000003036387c28 */ /* 0x040fe40008000000 */
[C---:B------:R-:W-:Y:S02]  /*d160*/  DMUL R60, R54.reuse, UR18 ;  /* 0x00000012363c7c28 */ /* 0x040fe40008000000 */
[----:B------:R-:W-:Y:S02]  /*d170*/  DMUL R70, R54, UR30 ;  /* 0x0000001e36467c28 */ /* 0x000fe40008000000 */
[----:B------:R-:W-:Y:S02]  /*d180*/  DFMA R48, R66, R54, R48 ;  /* 0x000000364230722b */ /* 0x000fe40000000030 */
[----:B------:R-:W-:-:S02]  /*d190*/  DFMA R58, R54, R64, R58 ;  /* 0x00000040363a722b */ /* 0x000fc4000000003a */
[----:B------:R-:W-:Y:S02]  /*d1a0*/  DFMA R56, R66, R62, R56 ;  /* 0x0000003e4238722b */ /* 0x000fe40000000038 */
[----:B------:R-:W-:Y:S02]  /*d1b0*/  DFMA R60, R62, R64, R60 ;  /* 0x000000403e3c722b */ /* 0x000fe4000000003c */
[-C--:B------:R-:W-:Y:S02]  /*d1c0*/  DFMA R54, R54, R52.reuse, R68 ;  /* 0x000000343636722b */ /* 0x080fe40000000044 */
[C---:B------:R-:W-:Y:S02]  /*d1d0*/  DFMA R70, R62.reuse, R52, R70 ;  /* 0x000000343e46722b */ /* 0x040fe40000000046 */
[C---:B------:R-:W-:Y:S02]  /*d1e0*/  DFMA R68, -R62.reuse, UR48, R48 ;  /* 0x000000303e447c2b */ /* 0x040fe40008000130 */
[----:B------:R-:W-:-:S02]  /*d1f0*/  DFMA R48, -R62, UR18, R58 ;  /* 0x000000123e307c2b */ /* 0x000fc4000800013a */
[C---:B------:R-:W-:Y:S02]  /*d200*/  DFMA R92, R94.reuse, UR48, R56 ;  /* 0x000000305e5c7c2b */ /* 0x040fe40008000038 */
[----:B------:R-:W-:Y:S02]  /*d210*/  DFMA R88, R94, UR18, R60 ;  /* 0x000000125e587c2b */ /* 0x000fe4000800003c */
[----:B------:R-:W-:Y:S02]  /*d220*/  DFMA R62, -R62, UR30, R54 ;  /* 0x0000001e3e3e7c2b */ /* 0x000fe40008000136 */
[----:B------:R-:W-:Y:S02]  /*d230*/  DFMA R94, R94, UR30, R70 ;  /* 0x0000001e5e5e7c2b */ /* 0x000fe40008000046 */
[----:B------:R-:W-:Y:S02]  /*d240*/  DMUL R106, R42, UR42 ;  /* 0x0000002a2a6a7c28 */ /* 0x000fe40008000000 */
[----:B------:R-:W-:-:S02]  /*d250*/  DMUL R78, R126, UR12 ;  /* 0x0000000c7e4e7c28 */ /* 0x000fc40008000000 */
[C---:B------:R-:W-:Y:S02]  /*d260*/  DMUL R70, R126.reuse, UR24 ;  /* 0x000000187e467c28 */ /* 0x040fe40008000000 */
[----:B------:R-:W-:Y:S02]  /*d270*/  DMUL R54, R126, UR36 ;  /* 0x000000247e367c28 */ /* 0x000fe40008000000 */
[----:B------:R-:W-:Y:S02]  /*d280*/  DMUL R74, R36, UR42 ;  /* 0x0000002a244a7c28 */ /* 0x000fe40008000000 */
[----:B------:R-:W-:Y:S02]  /*d290*/  DMUL R82, R78, R106 ;  /* 0x0000006a4e527228 */ /* 0x000fe40000000000 */
[C---:B------:R-:W-:Y:S02]  /*d2a0*/  DMUL R100, R106.reuse, R70 ;  /* 0x000000466a647228 */ /* 0x040fe40000000000 */
[----:B------:R-:W-:-:S02]  /*d2b0*/  DMUL R102, R106, R54 ;  /* 0x000000366a667228 */ /* 0x000fc40000000000 */
[----:B------:R-:W-:Y:S02]  /*d2c0*/  DMUL R112, R46, UR42 ;  /* 0x0000002a2e707c28 */ /* 0x000fe40008000000 */
[C---:B------:R-:W-:Y:S02]  /*d2d0*/  DMUL R56, R126.reuse, UR16 ;  /* 0x000000107e387c28 */ /* 0x040fe40008000000 */
[C---:B------:R-:W-:Y:S02]  /*d2e0*/  DMUL R58, R126.reuse, UR28 ;  /* 0x0000001c7e3a7c28 */ /* 0x040fe40008000000 */
[----:B------:R-:W-:Y:S02]  /*d2f0*/  DMUL R60, R126, UR46 ;  /* 0x0000002e7e3c7c28 */ /* 0x000fe40008000000 */
[----:B------:R-:W-:Y:S02]  /*d300*/  DMUL R84, R36, R80 ;  /* 0x0000005024547228 */ /* 0x000fe40000000000 */
[----:B------:R-:W-:-:S02]  /*d310*/  DFMA R82, R74, UR10, R82 ;  /* 0x0000000a4a527c2b */ /* 0x000fc40008000052 */
[C---:B------:R-:W-:Y:S02]  /*d320*/  DFMA R100, R74.reuse, UR22, R100 ;  /* 0x000000164a647c2b */ /* 0x040fe40008000064 */
[----:B------:R-:W-:Y:S02]  /*d330*/  DFMA R104, R74, UR34, R102 ;  /* 0x000000224a687c2b */ /* 0x000fe40008000066 */
[----:B------:R-:W-:Y:S02]  /*d340*/  DMUL R76, R44, UR42 ;  /* 0x0000002a2c4c7c28 */ /* 0x000fe40008000000 */
[----:B------:R-:W-:Y:S02]  /*d350*/  DMUL R90, R56, R112 ;  /* 0x00000070385a7228 */ /* 0x000fe40000000000 */
[C---:B------:R-:W-:Y:S02]  /*d360*/  DMUL R102, R112.reuse, R58 ;  /* 0x0000003a70667228 */ /* 0x040fe40000000000 */
[----:B------:R-:W-:Y:S01]  /*d370*/  DMUL R114, R112, R60 ;  /* 0x0000003c70727228 */ /* 0x000fe20000000000 */
[----:B------:R-:W0:Y:S01]  /*d380*/  LDCU.64 UR42, c[0x3][UR5+-0x8] ;  /* 0x00ffff00052a77ac */ /* 0x000e220008000a00 */
[----:B------:R-:W-:-:S02]  /*d390*/  DMUL R96, R44, R80 ;  /* 0x000000502c607228 */ /* 0x000fc40000000000 */
[-C--:B------:R-:W-:Y:S02]  /*d3a0*/  DMUL R86, R42, R80.reuse ;  /* 0x000000502a567228 */ /* 0x080fe40000000000 */
[----:B------:R-:W-:Y:S02]  /*d3b0*/  DMUL R98, R46, R80 ;  /* 0x000000502e627228 */ /* 0x000fe40000000000 */
[C---:B------:R-:W-:Y:S02]  /*d3c0*/  DMUL R80, R84.reuse, UR10 ;  /* 0x0000000a54507c28 */ /* 0x040fe40008000000 */
[----:B------:R-:W-:Y:S02]  /*d3d0*/  DMUL R108, R84, UR22 ;  /* 0x00000016546c7c28 */ /* 0x000fe40008000000 */
[----:B------:R-:W-:Y:S02]  /*d3e0*/  DFMA R82, R78, R84, R82 ;  /* 0x000000544e52722b */ /* 0x000fe40000000052 */
[----:B------:R-:W-:-:S02]  /*d3f0*/  DFMA R100, R84, R70, R100 ;  /* 0x000000465464722b */ /* 0x000fc40000000064 */
[C---:B------:R-:W-:Y:S02]  /*d400*/  DFMA R116, R84.reuse, R54, R104 ;  /* 0x000000365474722b */ /* 0x040fe40000000068 */
[----:B------:R-:W-:Y:S02]  /*d410*/  DMUL R110, R84, UR34 ;  /* 0x00000022546e7c28 */ /* 0x000fe40008000000 */
[C---:B------:R-:W-:Y:S02]  /*d420*/  DFMA R90, R76.reuse, UR14, R90 ;  /* 0x0000000e4c5a7c2b */ /* 0x040fe4000800005a */
[C---:B------:R-:W-:Y:S02]  /*d430*/  DFMA R84, R76.reuse, UR26, R102 ;  /* 0x0000001a4c547c2b */ /* 0x040fe40008000066 */
[----:B------:R-:W-:Y:S01]  /*d440*/  DFMA R120, R76, UR38, R114 ;  /* 0x000000264c787c2b */ /* 0x000fe20008000072 */
[----:B------:R-:W1:Y:S01]  /*d450*/  LDCU.64 UR40, c[0x3][UR5] ;  /* 0x00c00000052877ac */ /* 0x000e620008000a00 */
[----:B------:R-:W-:-:S02]  /*d460*/  DMUL R102, R96, UR14 ;  /* 0x0000000e60667c28 */ /* 0x000fc40008000000 */
[----:B------:R-:W-:Y:S02]  /*d470*/  DFMA R118, R86, R54, R110 ;  /* 0x000000365676722b */ /* 0x000fe4000000006e */
[----:B------:R-:W-:Y:S02]  /*d480*/  DMUL R114, R96, UR26 ;  /* 0x0000001a60727c28 */ /* 0x000fe40008000000 */
[----:B------:R-:W-:Y:S02]  /*d490*/  DFMA R108, R86, R70, R108 ;  /* 0x00000046566c722b */ /* 0x000fe4000000006c */
[----:B------:R-:W-:Y:S02]  /*d4a0*/  DFMA R90, R56, R96, R90 ;  /* 0x00000060385a722b */ /* 0x000fe4000000005a */
[C---:B------:R-:W-:Y:S02]  /*d4b0*/  DFMA R110, R96.reuse, R58, R84 ;  /* 0x0000003a606e722b */ /* 0x040fe40000000054 */
[----:B------:R-:W-:-:S02]  /*d4c0*/  DFMA R120, R96, R60, R120 ;  /* 0x0000003c6078722b */ /* 0x000fc40000000078 */
[----:B------:R-:W-:Y:S02]  /*d4d0*/  DMUL R96, R96, UR38 ;  /* 0x0000002660607c28 */ /* 0x000fe40008000000 */
[----:B------:R-:W-:Y:S02]  /*d4e0*/  DFMA R102, R56, R98, R102 ;  /* 0x000000623866722b */ /* 0x000fe40000000066 */
[----:B0-----:R-:W-:Y:S02]  /*d4f0*/  DMUL R154, R40, UR42 ;  /* 0x0000002a289a7c28 */ /* 0x001fe40008000000 */
[----:B------:R-:W-:Y:S02]  /*d500*/  DFMA R104, R78, R86, R80 ;  /* 0x000000564e68722b */ /* 0x000fe40000000050 */
[C---:B------:R-:W-:Y:S02]  /*d510*/  DFMA R84, -R86.reuse, UR10, R82 ;  /* 0x0000000a56547c2b */ /* 0x040fe40008000152 */
[----:B------:R-:W-:-:S02]  /*d520*/  DFMA R80, -R86, UR22, R100 ;  /* 0x0000001656507c2b */ /* 0x000fc40008000164 */
[----:B------:R-:W-:Y:S02]  /*d530*/  DFMA R82, -R86, UR34, R116 ;  /* 0x0000002256527c2b */ /* 0x000fe40008000174 */
[----:B------:R-:W-:Y:S02]  /*d540*/  DFMA R100, R106, UR22, R108 ;  /* 0x000000166a647c2b */ /* 0x000fe4000800006c */
[C---:B------:R-:W-:Y:S02]  /*d550*/  DFMA R108, R98.reuse, R58, R114 ;  /* 0x0000003a626c722b */ /* 0x040fe40000000072 */
[C---:B------:R-:W-:Y:S02]  /*d560*/  DFMA R116, R98.reuse, R60, R96 ;  /* 0x0000003c6274722b */ /* 0x040fe40000000060 */
[C---:B------:R-:W-:Y:S02]  /*d570*/  DFMA R96, -R98.reuse, UR14, R90 ;  /* 0x0000000e62607c2b */ /* 0x040fe4000800015a */
[----:B------:R-:W-:-:S02]  /*d580*/  DFMA R90, -R98, UR38, R120 ;  /* 0x00000026625a7c2b */ /* 0x000fc40008000178 */
[----:B------:R-:W-:Y:S02]  /*d590*/  DFMA R114, R112, UR14, R102 ;  /* 0x0000000e70727c2b */ /* 0x000fe40008000066 */
[----:B------:R-:W-:Y:S02]  /*d5a0*/  DMUL R136, R2, UR42 ;  /* 0x0000002a02887c28 */ /* 0x000fe40008000000 */
[----:B-1----:R-:W-:Y:S02]  /*d5b0*/  DMUL R128, R126, UR40 ;  /* 0x000000287e807c28 */ /* 0x002fe40008000000 */
[----:B------:R-:W-:Y:S02]  /*d5c0*/  DMUL R124, R38, UR42 ;  /* 0x0000002a267c7c28 */ /* 0x000fe40008000000 */
[----:B------:R-:W-:Y:S02]  /*d5d0*/  DMUL R102, R66, R154 ;  /* 0x0000009a42667228 */ /* 0x000fe40000000000 */
[----:B------:R-:W-:-:S02]  /*d5e0*/  DMUL R120, R154, R64 ;  /* 0x000000409a787228 */ /* 0x000fc40000000000 */
[----:B------:R-:W-:Y:S02]  /*d5f0*/  DMUL R138, R154, R52 ;  /* 0x000000349a8a7228 */ /* 0x000fe40000000000 */
[----:B------:R-:W-:Y:S02]  /*d600*/  DFMA R108, R112, UR26, R108 ;  /* 0x0000001a706c7c2b */ /* 0x000fe4000800006c */
[----:B------:R-:W-:Y:S02]  /*d610*/  DFMA R86, -R98, UR26, R110 ;  /* 0x0000001a62567c2b */ /* 0x000fe4000800016e */
[----:B------:R-:W-:Y:S02]  /*d620*/  DFMA R112, R112, UR38, R116 ;  /* 0x0000002670707c2b */ /* 0x000fe40008000074 */
[----:B------:R-:W-:Y:S02]  /*d630*/  DMUL R98, R50, UR42 ;  /* 0x0000002a32627c28 */ /* 0x000fe40008000000 */
[----:B------:R-:W-:-:S02]  /*d640*/  DMUL R116, R78, R136 ;  /* 0x000000884e747228 */ /* 0x000fc40000000000 */
[C---:B------:R-:W-:Y:S02]  /*d650*/  DMUL R134, R136.reuse, R70 ;  /* 0x0000004688867228 */ /* 0x040fe40000000000 */
[----:B------:R-:W-:Y:S02]  /*d660*/  DMUL R144, R136, R54 ;  /* 0x0000003688907228 */ /* 0x000fe40000000000 */
[-C--:B------:R-:W-:Y:S02]  /*d670*/  DMUL R110, R38, R128.reuse ;  /* 0x00000080266e7228 */ /* 0x080fe40000000000 */
[C---:B------:R-:W-:Y:S02]  /*d680*/  DFMA R102, R124.reuse, UR48, R102 ;  /* 0x000000307c667c2b */ /* 0x040fe40008000066 */
[C---:B------:R-:W-:Y:S02]  /*d690*/  DFMA R132, R124.reuse, UR18, R120 ;  /* 0x000000127c847c2b */ /* 0x040fe40008000078 */
[----:B------:R-:W-:Y:S01]  /*d6a0*/  DFMA R142, R124, UR30, R138 ;  /* 0x0000001e7c8e7c2b */ /* 0x000fe2000800008a */
[----:B------:R-:W0:Y:S01]  /*d6b0*/  LDCU.64 UR44, c[0x3][UR5+0x8] ;  /* 0x00c00100052c77ac */ /* 0x000e220008000a00 */
[----:B------:R-:W-:-:S02]  /*d6c0*/  DMUL R122, R50, R128 ;  /* 0x00000080327a7228 */ /* 0x000fc40000000000 */
[C---:B------:R-:W-:Y:S02]  /*d6d0*/  DFMA R104, R106.reuse, UR10, R104 ;  /* 0x0000000a6a687c2b */ /* 0x040fe40008000068 */
[----:B------:R-:W-:Y:S02]  /*d6e0*/  DFMA R106, R106, UR34, R118 ;  /* 0x000000226a6a7c2b */ /* 0x000fe40008000076 */
[C---:B------:R-:W-:Y:S02]  /*d6f0*/  DFMA R120, R98.reuse, UR10, R116 ;  /* 0x0000000a62787c2b */ /* 0x040fe40008000074 */
[C---:B------:R-:W-:Y:S02]  /*d700*/  DFMA R140, R98.reuse, UR22, R134 ;  /* 0x00000016628c7c2b */ /* 0x040fe40008000086 */
[----:B------:R-:W-:Y:S02]  /*d710*/  DFMA R146, R98, UR34, R144 ;  /* 0x0000002262927c2b */ /* 0x000fe40008000090 */
[----:B------:R-:W-:-:S02]  /*d720*/  DMUL R118, R40, R128 ;  /* 0x0000008028767228 */ /* 0x000fc40000000000 */
[C---:B------:R-:W-:Y:S02]  /*d730*/  DMUL R116, R110.reuse, UR48 ;  /* 0x000000306e747c28 */ /* 0x040fe40008000000 */
[----:B------:R-:W-:Y:S02]  /*d740*/  DMUL R138, R110, UR18 ;  /* 0x000000126e8a7c28 */ /* 0x000fe40008000000 */
[----:B------:R-:W-:Y:S02]  /*d750*/  DFMA R102, R66, R110, R102 ;  /* 0x0000006e4266722b */ /* 0x000fe40000000066 */
[C---:B------:R-:W-:Y:S02]  /*d760*/  DFMA R134, R110.reuse, R64, R132 ;  /* 0x000000406e86722b */ /* 0x040fe40000000084 */
[C---:B------:R-:W-:Y:S02]  /*d770*/  DFMA R144, R110.reuse, R52, R142 ;  /* 0x000000346e90722b */ /* 0x040fe4000000008e */
[----:B------:R-:W-:Y:S01]  /*d780*/  DMUL R110, R110, UR30 ;  /* 0x0000001e6e6e7c28 */ /* 0x000fe20008000000 */
[----:B------:R-:W1:Y:S01]  /*d790*/  LDCU.64 UR40, c[0x3][UR5+0x10] ;  /* 0x00c00200052877ac */ /* 0x000e620008000a00 */
[----:B------:R-:W-:-:S02]  /*d7a0*/  DMUL R130, R2, R128 ;  /* 0x0000008002827228 */ /* 0x000fc40000000000 */
[C---:B------:R-:W-:Y:S02]  /*d7b0*/  DMUL R132, R122.reuse, UR10 ;  /* 0x0000000a7a847c28 */ /* 0x040fe40008000000 */
[C---:B------:R-:W-:Y:S02]  /*d7c0*/  DMUL R142, R122.reuse, UR22 ;  /* 0x000000167a8e7c28 */ /* 0x040fe40008000000 */
[----:B------:R-:W-:Y:S02]  /*d7d0*/  DMUL R148, R122, UR34 ;  /* 0x000000227a947c28 */ /* 0x000fe40008000000 */
[----:B------:R-:W-:Y:S02]  /*d7e0*/  DFMA R120, R78, R122, R120 ;  /* 0x0000007a4e78722b */ /* 0x000fe40000000078 */
[C---:B------:R-:W-:Y:S02]  /*d7f0*/  DFMA R140, R122.reuse, R70, R140 ;  /* 0x000000467a8c722b */ /* 0x040fe4000000008c */
[----:B------:R-:W-:-:S02]  /*d800*/  DFMA R146, R122, R54, R146 ;  /* 0x000000367a92722b */ /* 0x000fc40000000092 */
[----:B------:R-:W-:Y:S02]  /*d810*/  DFMA R164, R66, R118, R116 ;  /* 0x0000007642a4722b */ /* 0x000fe40000000074 */
[C---:B------:R-:W-:Y:S02]  /*d820*/  DFMA R138, R118.reuse, R64, R138 ;  /* 0x00000040768a722b */ /* 0x040fe4000000008a */
[----:B------:R-:W-:Y:S02]  /*d830*/  DFMA R122, R118, R52, R110 ;  /* 0x00000034767a722b */ /* 0x000fe4000000006e */
[----:B------:R-:W-:Y:S02]  /*d840*/  DFMA R132, R78, R130, R132 ;  /* 0x000000824e84722b */ /* 0x000fe40000000084 */
[C---:B------:R-:W-:Y:S02]  /*d850*/  DFMA R142, R130.reuse, R70, R142 ;  /* 0x00000046828e722b */ /* 0x040fe4000000008e */
[----:B------:R-:W-:-:S02]  /*d860*/  DFMA R148, R130, R54, R148 ;  /* 0x000000368294722b */ /* 0x000fc40000000094 */
[----:B0-----:R-:W-:Y:S02]  /*d870*/  DMUL R182, R10, UR44 ;  /* 0x0000002c0ab67c28 */ /* 0x001fe40008000000 */
[C---:B------:R-:W-:Y:S02]  /*d880*/  DFMA R164, R154.reuse, UR48, R164 ;  /* 0x000000309aa47c2b */ /* 0x040fe400080000a4 */
[C---:B------:R-:W-:Y:S02]  /*d890*/  DFMA R158, R154.reuse, UR18, R138 ;  /* 0x000000129a9e7c2b */ /* 0x040fe4000800008a */
[----:B------:R-:W-:Y:S02]  /*d8a0*/  DFMA R154, R154, UR30, R122 ;  /* 0x0000001e9a9a7c2b */ /* 0x000fe4000800007a */
[----:B------:R-:W-:Y:S02]  /*d8b0*/  DFMA R110, -R118, UR30, R144 ;  /* 0x0000001e766e7c2b */ /* 0x000fe40008000190 */
[----:B------:R-:W-:-:S02]  /*d8c0*/  DFMA R122, -R130, UR34, R146 ;  /* 0x00000022827a7c2b */ /* 0x000fc40008000192 */
[C---:B------:R-:W-:Y:S02]  /*d8d0*/  DFMA R146, R136.reuse, UR10, R132 ;  /* 0x0000000a88927c2b */ /* 0x040fe40008000084 */
[C---:B------:R-:W-:Y:S02]  /*d8e0*/  DFMA R144, R136.reuse, UR22, R142 ;  /* 0x0000001688907c2b */ /* 0x040fe4000800008e */
[----:B------:R-:W-:Y:S02]  /*d8f0*/  DFMA R136, R136, UR34, R148 ;  /* 0x0000002288887c2b */ /* 0x000fe40008000094 */
[----:B------:R-:W-:Y:S02]  /*d900*/  DMUL R170, R6, UR42 ;  /* 0x0000002a06aa7c28 */ /* 0x000fe40008000000 */
[----:B-1----:R-:W-:Y:S02]  /*d910*/  DMUL R148, R126, UR40 ;  /* 0x000000287e947c28 */ /* 0x002fe40008000000 */
[----:B------:R-:W-:-:S02]  /*d920*/  DMUL R166, R8, UR44 ;  /* 0x0000002c08a67c28 */ /* 0x000fc40008000000 */
[----:B------:R-:W-:Y:S02]  /*d930*/  DMUL R132, R66, R182 ;  /* 0x000000b642847228 */ /* 0x000fe40000000000 */
[C---:B------:R-:W-:Y:S02]  /*d940*/  DMUL R150, R182.reuse, R64 ;  /* 0x00000040b6967228 */ /* 0x040fe40000000000 */
[----:B------:R-:W-:Y:S02]  /*d950*/  DMUL R152, R182, R52 ;  /* 0x00000034b6987228 */ /* 0x000fe40000000000 */
[C---:B------:R-:W-:Y:S02]  /*d960*/  DFMA R116, -R118.reuse, UR48, R102 ;  /* 0x0000003076747c2b */ /* 0x040fe40008000166 */
[----:B------:R-:W-:Y:S02]  /*d970*/  DFMA R102, -R118, UR18, R134 ;  /* 0x0000001276667c2b */ /* 0x000fe40008000186 */
[----:B------:R-:W-:-:S02]  /*d980*/  DFMA R120, -R130, UR10, R120 ;  /* 0x0000000a82787c2b */ /* 0x000fc40008000178 */
[----:B------:R-:W-:Y:S02]  /*d990*/  DFMA R118, -R130, UR22, R140 ;  /* 0x0000001682767c2b */ /* 0x000fe4000800018c */
[C---:B------:R-:W-:Y:S02]  /*d9a0*/  DMUL R126, R4.reuse, UR42 ;  /* 0x0000002a047e7c28 */ /* 0x040fe40008000000 */
[-C--:B------:R-:W-:Y:S02]  /*d9b0*/  DMUL R130, R4, R128.reuse ;  /* 0x0000008004827228 */ /* 0x080fe40000000000 */
[----:B------:R-:W-:Y:S02]  /*d9c0*/  DMUL R140, R6, R128 ;  /* 0x00000080068c7228 */ /* 0x000fe40000000000 */
[----:B------:R-:W-:Y:S02]  /*d9d0*/  DMUL R162, R170, R60 ;  /* 0x0000003caaa27228 */ /* 0x000fe40000000000 */
[----:B------:R-:W-:-:S02]  /*d9e0*/  DMUL R128, R56, R170 ;  /* 0x000000aa38807228 */ /* 0x000fc40000000000 */
[----:B------:R-:W-:Y:S02]  /*d9f0*/  DMUL R134, R8, R148 ;  /* 0x0000009408867228 */ /* 0x000fe40000000000 */
[----:B------:R-:W-:Y:S02]  /*da00*/  DMUL R138, R170, R58 ;  /* 0x0000003aaa8a7228 */ /* 0x000fe40000000000 */
[C---:B------:R-:W-:Y:S02]  /*da10*/  DFMA R132, R166.reuse, UR48, R132 ;  /* 0x00000030a6847c2b */ /* 0x040fe40008000084 */
[C---:B------:R-:W-:Y:S02]  /*da20*/  DFMA R160, R166.reuse, UR18, R150 ;  /* 0x00000012a6a07c2b */ /* 0x040fe40008000096 */
[----:B------:R-:W-:Y:S02]  /*da30*/  DFMA R174, R166, UR30, R152 ;  /* 0x0000001ea6ae7c2b */ /* 0x000fe40008000098 */
[----:B------:R-:W-:-:S02]  /*da40*/  DFMA R172, R126, UR38, R162 ;  /* 0x000000267eac7c2b */ /* 0x000fc400080000a2 */
[----:B------:R-:W-:Y:S02]  /*da50*/  DMUL R142, R10, R148 ;  /* 0x000000940a8e7228 */ /* 0x000fe40000000000 */
[C---:B------:R-:W-:Y:S02]  /*da60*/  DFMA R128, R126.reuse, UR14, R128 ;  /* 0x0000000e7e807c2b */ /* 0x040fe40008000080 */
[----:B------:R-:W-:Y:S02]  /*da70*/  DFMA R152, R126, UR26, R138 ;  /* 0x0000001a7e987c2b */ /* 0x000fe4000800008a */
[C---:B------:R-:W-:Y:S02]  /*da80*/  DMUL R150, R134.reuse, UR48 ;  /* 0x0000003086967c28 */ /* 0x040fe40008000000 */
[----:B------:R-:W-:Y:S02]  /*da90*/  DMUL R168, R134, UR18 ;  /* 0x0000001286a87c28 */ /* 0x000fe40008000000 */
[----:B------:R-:W-:-:S02]  /*daa0*/  DFMA R132, R66, R134, R132 ;  /* 0x000000864284722b */ /* 0x000fc40000000084 */
[C---:B------:R-:W-:Y:S02]  /*dab0*/  DFMA R162, R134.reuse, R64, R160 ;  /* 0x0000004086a2722b */ /* 0x040fe400000000a0 */
[C---:B------:R-:W-:Y:S02]  /*dac0*/  DFMA R178, R134.reuse, R52, R174 ;  /* 0x0000003486b2722b */ /* 0x040fe400000000ae */
[----:B------:R-:W-:Y:S02]  /*dad0*/  DMUL R180, R134, UR30 ;  /* 0x0000001e86b47c28 */ /* 0x000fe40008000000 */
[C---:B------:R-:W-:Y:S02]  /*dae0*/  DMUL R134, R130.reuse, UR14 ;  /* 0x0000000e82867c28 */ /* 0x040fe40008000000 */
[C---:B------:R-:W-:Y:S02]  /*daf0*/  DMUL R160, R130.reuse, UR26 ;  /* 0x0000001a82a07c28 */ /* 0x040fe40008000000 */
[----:B------:R-:W-:-:S02]  /*db00*/  DMUL R176, R130, UR38 ;  /* 0x0000002682b07c28 */ /* 0x000fc40008000000 */
[----:B------:R-:W-:Y:S02]  /*db10*/  DFMA R92, R66, -R72, R92 ;  /* 0x80000048425c722b */ /* 0x000fe4000000005c */
[C---:B------:R-:W-:Y:S02]  /*db20*/  DFMA R88, -R72.reuse, R64, R88 ;  /* 0x000000404858722b */ /* 0x040fe40000000158 */
[----:B------:R-:W-:Y:S02]  /*db30*/  DFMA R94, -R72, R52, R94 ;  /* 0x00000034485e722b */ /* 0x000fe4000000015e */
        /* <DEDUP_REMOVED lines=9> */
[----:B------:R-:W-:Y:S02]  /*dbd0*/  DMUL R188, R14, UR44 ;  /* 0x0000002c0ebc7c28 */ /* 0x000fe40008000000 */
[----:B------:R-:W-:Y:S02]  /*dbe0*/  DFMA R104, R78, -R74, R104 ;  /* 0x8000004a4e68722b */ /* 0x000fe40000000068 */
[C---:B------:R-:W-:Y:S02]  /*dbf0*/  DFMA R100, -R74.reuse, R70, R100 ;  /* 0x000000464a64722b */ /* 0x040fe40000000164 */
[----:B------:R-:W-:Y:S02]  /*dc00*/  DFMA R106, -R74, R54, R106 ;  /* 0x000000364a6a722b */ /* 0x000fe4000000016a */
[----:B--2---:R-:W-:Y:S02]  /*dc10*/  DADD R20, R20, R68 ;  /* 0x0000000014147229 */ /* 0x004fe40000000044 */
[----:B------:R-:W-:-:S02]  /*dc20*/  DADD R22, R22, R92 ;  /* 0x0000000016167229 */ /* 0x000fc4000000005c */
[----:B----4-:R-:W-:Y:S02]  /*dc30*/  DADD R24, R24, R48 ;  /* 0x0000000018187229 */ /* 0x010fe40000000030 */
[----:B------:R-:W-:Y:S02]  /*dc40*/  DADD R26, R26, R88 ;  /* 0x000000001a1a7229 */ /* 0x000fe40000000058 */
[----:B---3--:R-:W-:Y:S02]  /*dc50*/  DADD R28, R28, R62 ;  /* 0x000000001c1c7229 */ /* 0x008fe4000000003e */
[----:B------:R-:W-:Y:S02]  /*dc60*/  DADD R30, R30, R94 ;  /* 0x000000001e1e7229 */ /* 0x000fe4000000005e */
[----:B------:R-:W-:Y:S02]  /*dc70*/  DFMA R128, -R142, UR48, R132 ;  /* 0x000000308e807c2b */ /* 0x000fe40008000184 */
[----:B------:R-:W-:-:S02]  /*dc80*/  DFMA R190, R182, UR48, R150 ;  /* 0x00000030b6be7c2b */ /* 0x000fc40008000096 */
[----:B------:R-:W-:Y:S02]  /*dc90*/  DFMA R184, R182, UR18, R168 ;  /* 0x00000012b6b87c2b */ /* 0x000fe400080000a8 */
[C---:B------:R-:W-:Y:S02]  /*dca0*/  DFMA R138, -R140.reuse, UR14, R138 ;  /* 0x0000000e8c8a7c2b */ /* 0x040fe4000800018a */
[----:B------:R-:W-:Y:S02]  /*dcb0*/  DFMA R134, -R140, UR26, R152 ;  /* 0x0000001a8c867c2b */ /* 0x000fe40008000198 */
[----:B------:R-:W-:Y:S02]  /*dcc0*/  DFMA R132, -R142, UR30, R178 ;  /* 0x0000001e8e847c2b */ /* 0x000fe400080001b2 */
[----:B------:R-:W-:Y:S02]  /*dcd0*/  DFMA R182, R182, UR30, R180 ;  /* 0x0000001eb6b67c2b */ /* 0x000fe400080000b4 */
[----:B------:R-:W-:-:S02]  /*dce0*/  DFMA R140, -R140, UR38, R174 ;  /* 0x000000268c8c7c2b */ /* 0x000fc400080001ae */
[C---:B------:R-:W-:Y:S02]  /*dcf0*/  DFMA R172, R170.reuse, UR14, R172 ;  /* 0x0000000eaaac7c2b */ /* 0x040fe400080000ac */
[C---:B------:R-:W-:Y:S02]  /*dd00*/  DFMA R168, R170.reuse, UR26, R160 ;  /* 0x0000001aaaa87c2b */ /* 0x040fe400080000a0 */
[----:B------:R-:W-:Y:S02]  /*dd10*/  DFMA R170, R170, UR38, R176 ;  /* 0x00000026aaaa7c2b */ /* 0x000fe400080000b0 */
[----:B------:R-:W-:Y:S02]  /*dd20*/  DMUL R178, R18, UR44 ;  /* 0x0000002c12b27c28 */ /* 0x000fe40008000000 */
[-C--:B------:R-:W-:Y:S02]  /*dd30*/  DMUL R150, R12, R148.reuse ;  /* 0x000000940c967228 */ /* 0x080fe40000000000 */
[----:B------:R-:W-:-:S02]  /*dd40*/  DMUL R160, R14, R148 ;  /* 0x000000940ea07228 */ /* 0x000fc40000000000 */
[-C--:B------:R-:W-:Y:S02]  /*dd50*/  DMUL R180, R16, R148.reuse ;  /* 0x0000009410b47228 */ /* 0x080fe40000000000 */
[----:B------:R-:W-:Y:S02]  /*dd60*/  DMUL R174, R18, R148 ;  /* 0x0000009412ae7228 */ /* 0x000fe40000000000 */
[----:B------:R-:W-:Y:S02]  /*dd70*/  DMUL R176, R12, UR44 ;  /* 0x0000002c0cb07c28 */ /* 0x000fe40008000000 */
[----:B------:R-:W-:Y:S02]  /*dd80*/  DMUL R148, R78, R188 ;  /* 0x000000bc4e947228 */ /* 0x000fe40000000000 */
[C---:B------:R-:W-:Y:S02]  /*dd90*/  DMUL R186, R188.reuse, R70 ;  /* 0x00000046bcba7228 */ /* 0x040fe40000000000 */
[----:B------:R-:W-:-:S02]  /*dda0*/  DMUL R194, R188, R54 ;  /* 0x00000036bcc27228 */ /* 0x000fc40000000000 */
[----:B------:R-:W-:Y:S02]  /*ddb0*/  DFMA R114, R56, -R76, R114 ;  /* 0x8000004c3872722b */ /* 0x000fe40000000072 */
[C---:B------:R-:W-:Y:S02]  /*ddc0*/  DFMA R108, -R76.reuse, R58, R108 ;  /* 0x0000003a4c6c722b */ /* 0x040fe4000000016c */
[----:B------:R-:W-:Y:S02]  /*ddd0*/  DFMA R112, -R76, R60, R112 ;  /* 0x0000003c4c70722b */ /* 0x000fe40000000170 */
[----:B------:R-:W-:Y:S02]  /*dde0*/  DADD R20, R20, R84 ;  /* 0x0000000014147229 */ /* 0x000fe40000000054 */
[----:B------:R-:W-:Y:S02]  /*ddf0*/  DADD R22, R22, R104 ;  /* 0x0000000016167229 */ /* 0x000fe40000000068 */
[----:B------:R-:W-:-:S02]  /*de00*/  DADD R24, R24, R80 ;  /* 0x0000000018187229 */ /* 0x000fc40000000050 */
[----:B------:R-:W-:Y:S02]  /*de10*/  DADD R26, R26, R100 ;  /* 0x000000001a1a7229 */ /* 0x000fe40000000064 */
[----:B------:R-:W-:Y:S02]  /*de20*/  DADD R28, R28, R82 ;  /* 0x000000001c1c7229 */ /* 0x000fe40000000052 */
[----:B------:R-:W-:Y:S02]  /*de30*/  DADD R30, R30, R106 ;  /* 0x000000001e1e7229 */ /* 0x000fe4000000006a */
[----:B------:R-:W-:Y:S02]  /*de40*/  DFMA R130, -R142, UR18, R162 ;  /* 0x000000128e827c2b */ /* 0x000fe400080001a2 */
[----:B------:R-:W-:Y:S02]  /*de50*/  DMUL R142, R16, UR44 ;  /* 0x0000002c108e7c28 */ /* 0x000fe40008000000 */
[----:B------:R-:W-:-:S02]  /*de60*/  DMUL R152, R56, R178 ;  /* 0x000000b238987228 */ /* 0x000fc40000000000 */
[----:B------:R-:W-:Y:S02]  /*de70*/  DMUL R196, R178, R60 ;  /* 0x0000003cb2c47228 */ /* 0x000fe40000000000 */
[C---:B------:R-:W-:Y:S02]  /*de80*/  DFMA R148, R176.reuse, UR10, R148 ;  /* 0x0000000ab0947c2b */ /* 0x040fe40008000094 */
[C---:B------:R-:W-:Y:S02]  /*de90*/  DFMA R186, R176.reuse, UR22, R186 ;  /* 0x00000016b0ba7c2b */ /* 0x040fe400080000ba */
[----:B------:R-:W-:Y:S02]  /*dea0*/  DFMA R200, R176, UR34, R194 ;  /* 0x00000022b0c87c2b */ /* 0x000fe400080000c2 */
[----:B------:R-:W-:Y:S02]  /*deb0*/  DFMA R164, R66, -R124, R164 ;  /* 0x8000007c42a4722b */ /* 0x000fe400000000a4 */
[----:B------:R-:W-:-:S02]  /*dec0*/  DFMA R158, -R124, R64, R158 ;  /* 0x000000407c9e722b */ /* 0x000fc4000000019e */
[----:B------:R-:W-:Y:S02]  /*ded0*/  DFMA R154, -R124, R52, R154 ;  /* 0x000000347c9a722b */ /* 0x000fe4000000019a */
[----:B------:R-:W-:Y:S02]  /*dee0*/  DADD R20, R20, R96 ;  /* 0x0000000014147229 */ /* 0x000fe40000000060 */
[----:B------:R-:W-:Y:S02]  /*def0*/  DADD R22, R22, R114 ;  /* 0x0000000016167229 */ /* 0x000fe40000000072 */
[----:B------:R-:W-:Y:S02]  /*df00*/  DADD R24, R24, R86 ;  /* 0x0000000018187229 */ /* 0x000fe40000000056 */
[----:B------:R-:W-:Y:S02]  /*df10*/  DADD R26, R26, R108 ;  /* 0x000000001a1a7229 */ /* 0x000fe4000000006c */
[----:B------:R-:W-:-:S02]  /*df20*/  DADD R28, R28, R90 ;  /* 0x000000001c1c7229 */ /* 0x000fc4000000005a */
[----:B------:R-:W-:Y:S02]  /*df30*/  DADD R30, R30, R112 ;  /* 0x000000001e1e7229 */ /* 0x000fe40000000070 */
[----:B------:R-:W-:Y:S02]  /*df40*/  DMUL R192, R178, R58 ;  /* 0x0000003ab2c07228 */ /* 0x000fe40000000000 */
[C---:B------:R-:W-:Y:S02]  /*df50*/  DFMA R162, R142.reuse, UR14, R152 ;  /* 0x0000000e8ea27c2b */ /* 0x040fe40008000098 */
[----:B------:R-:W-:Y:S02]  /*df60*/  DFMA R204, R142, UR38, R196 ;  /* 0x000000268ecc7c2b */ /* 0x000fe400080000c4 */
[C---:B------:R-:W-:Y:S02]  /*df70*/  DMUL R152, R150.reuse, UR10 ;  /* 0x0000000a96987c28 */ /* 0x040fe40008000000 */
[----:B------:R-:W-:-:S02]  /*df80*/  DMUL R196, R150, UR22 ;  /* 0x0000001696c47c28 */ /* 0x000fc40008000000 */
[----:B------:R-:W-:Y:S02]  /*df90*/  DFMA R148, R78, R150, R148 ;  /* 0x000000964e94722b */ /* 0x000fe40000000094 */
[C---:B------:R-:W-:Y:S02]  /*dfa0*/  DFMA R194, R150.reuse, R70, R186 ;  /* 0x0000004696c2722b */ /* 0x040fe400000000ba */
[C---:B------:R-:W-:Y:S02]  /*dfb0*/  DFMA R202, R150.reuse, R54, R200 ;  /* 0x0000003696ca722b */ /* 0x040fe400000000c8 */
[----:B------:R-:W-:Y:S02]  /*dfc0*/  DMUL R150, R150, UR34 ;  /* 0x0000002296967c28 */ /* 0x000fe40008000000 */
        /* <DEDUP_REMOVED lines=9> */
[----:B------:R-:W-:Y:S02]  /*e060*/  DFMA R198, R142, UR26, R192 ;  /* 0x0000001a8ec67c2b */ /* 0x000fe400080000c0 */
[----:B------:R-:W-:Y:S02]  /*e070*/  DMUL R192, R180, UR14 ;  /* 0x0000000eb4c07c28 */ /* 0x000fe40008000000 */
[----:B------:R-:W-:Y:S02]  /*e080*/  DFMA R186, R56, R180, R162 ;  /* 0x000000b438ba722b */ /* 0x000fe400000000a2 */
[C---:B------:R-:W-:Y:S02]  /*e090*/  DMUL R200, R180.reuse, UR26 ;  /* 0x0000001ab4c87c28 */ /* 0x040fe40008000000 */
[----:B------:R-:W-:-:S02]  /*e0a0*/  DFMA R206, R180, R60, R204 ;  /* 0x0000003cb4ce722b */ /* 0x000fc400000000cc */
[----:B------:R-:W-:Y:S02]  /*e0b0*/  DFMA R162, R78, R160, R152 ;  /* 0x000000a04ea2722b */ /* 0x000fe40000000098 */
[----:B------:R-:W-:Y:S02]  /*e0c0*/  DFMA R196, R160, R70, R196 ;  /* 0x00000046a0c4722b */ /* 0x000fe400000000c4 */
[----:B------:R-:W-:Y:S02]  /*e0d0*/  DMUL R208, R180, UR38 ;  /* 0x00000026b4d07c28 */ /* 0x000fe40008000000 */
[----:B------:R-:W-:Y:S02]  /*e0e0*/  DFMA R204, R160, R54, R150 ;  /* 0x00000036a0cc722b */ /* 0x000fe40000000096 */
        /* <DEDUP_REMOVED lines=9> */
[----:B------:R-:W-:Y:S02]  /*e180*/  DFMA R198, R180, R58, R198 ;  /* 0x0000003ab4c6722b */ /* 0x000fe400000000c6 */
[----:B------:R-:W-:Y:S02]  /*e190*/  DFMA R152, -R160, UR22, R194 ;  /* 0x00000016a0987c2b */ /* 0x000fe400080001c2 */
[----:B------:R-:W-:Y:S02]  /*e1a0*/  DFMA R180, R56, R174, R192 ;  /* 0x000000ae38b4722b */ /* 0x000fe400000000c0 */
[----:B------:R-:W-:Y:S02]  /*e1b0*/  DFMA R200, R174, R58, R200 ;  /* 0x0000003aaec8722b */ /* 0x000fe400000000c8 */
[----:B------:R-:W-:-:S02]  /*e1c0*/  DFMA R194, R188, UR10, R162 ;  /* 0x0000000abcc27c2b */ /* 0x000fc400080000a2 */
[----:B------:R-:W-:Y:S02]  /*e1d0*/  DFMA R192, R188, UR22, R196 ;  /* 0x00000016bcc07c2b */ /* 0x000fe400080000c4 */
[----:B------:R-:W-:Y:S02]  /*e1e0*/  DFMA R208, R174, R60, R208 ;  /* 0x0000003caed0722b */ /* 0x000fe400000000d0 */
[----:B------:R-:W-:Y:S02]  /*e1f0*/  DFMA R188, R188, UR34, R204 ;  /* 0x00000022bcbc7c2b */ /* 0x000fe400080000cc */
[----:B------:R-:W-:Y:S02]  /*e200*/  DFMA R66, R66, -R166, R190 ;  /* 0x800000a64242722b */ /* 0x000fe400000000be */
[C---:B------:R-:W-:Y:S02]  /*e210*/  DFMA R184, -R166.reuse, R64, R184 ;  /* 0x00000040a6b8722b */ /* 0x040fe400000001b8 */
[----:B------:R-:W-:-:S02]  /*e220*/  DFMA R182, -R166, R52, R182 ;  /* 0x00000034a6b6722b */ /* 0x000fc400000001b6 */
[----:B------:R-:W-:Y:S02]  /*e230*/  DADD R20, R20, R138 ;  /* 0x0000000014147229 */ /* 0x000fe4000000008a */
[----:B------:R-:W-:Y:S02]  /*e240*/  DADD R22, R22, R172 ;  /* 0x0000000016167229 */ /* 0x000fe400000000ac */
[----:B------:R-:W-:Y:S02]  /*e250*/  DADD R24, R24, R134 ;  /* 0x0000000018187229 */ /* 0x000fe40000000086 */
[----:B------:R-:W-:Y:S02]  /*e260*/  DADD R26, R26, R168 ;  /* 0x000000001a1a7229 */ /* 0x000fe400000000a8 */
[----:B------:R-:W-:Y:S02]  /*e270*/  DADD R28, R28, R140 ;  /* 0x000000001c1c7229 */ /* 0x000fe4000000008c */
[----:B------:R-:W-:-:S02]  /*e280*/  DADD R30, R30, R170 ;  /* 0x000000001e1e7229 */ /* 0x000fc400000000aa */
[----:B------:R-:W-:Y:S02]  /*e290*/  DFMA R162, -R174, UR14, R186 ;  /* 0x0000000eaea27c2b */ /* 0x000fe400080001ba */
[C---:B------:R-:W-:Y:S02]  /*e2a0*/  DFMA R186, R178.reuse, UR14, R180 ;  /* 0x0000000eb2ba7c2b */ /* 0x040fe400080000b4 */
[----:B------:R-:W-:Y:S02]  /*e2b0*/  DFMA R180, R178, UR26, R200 ;  /* 0x0000001ab2b47c2b */ /* 0x000fe400080000c8 */
[C---:B------:R-:W-:Y:S02]  /*e2c0*/  DFMA R148, -R160.reuse, UR10, R148 ;  /* 0x0000000aa0947c2b */ /* 0x040fe40008000194 */
[----:B------:R-:W-:Y:S02]  /*e2d0*/  DFMA R150, -R160, UR34, R202 ;  /* 0x00000022a0967c2b */ /* 0x000fe400080001ca */
[----:B------:R-:W-:-:S02]  /*e2e0*/  DFMA R178, R178, UR38, R208 ;  /* 0x00000026b2b27c2b */ /* 0x000fc400080000d0 */
        /* <DEDUP_REMOVED lines=9> */
[C---:B------:R-:W-:Y:S01]  /*e380*/  DFMA R160, -R174.reuse, UR26, R198 ;  /* 0x0000001aaea07c2b */ /* 0x040fe200080001c6 */
[----:B------:R-:W-:Y:S01]  /*e390*/  UIADD3 UR4, UPT, UPT, UR4, 0x1, URZ ;  /* 0x0000000104047890 */ /* 0x000fe2000fffe0ff */
[----:B------:R-:W-:Y:S02]  /*e3a0*/  DFMA R174, -R174, UR38, R206 ;  /* 0x00000026aeae7c2b */ /* 0x000fe400080001ce */
[----:B------:R-:W-:-:S02]  /*e3b0*/  DFMA R186, R56, -R142, R186 ;  /* 0x8000008e38ba722b */ /* 0x000fc400000000ba */
[C---:B------:R-:W-:Y:S02]  /*e3c0*/  DFMA R180, -R142.reuse, R58, R180 ;  /* 0x0000003a8eb4722b */ /* 0x040fe400000001b4 */
[----:B------:R-:W-:Y:S02]  /*e3d0*/  DFMA R178, -R142, R60, R178 ;  /* 0x0000003c8eb2722b */ /* 0x000fe400000001b2 */
[----:B------:R-:W-:Y:S02]  /*e3e0*/  DADD R20, R20, R148 ;  /* 0x0000000014147229 */ /* 0x000fe40000000094 */
[----:B------:R-:W-:Y:S02]  /*e3f0*/  DADD R22, R22, R78 ;  /* 0x0000000016167229 */ /* 0x000fe4000000004e */
[----:B------:R-:W-:Y:S02]  /*e400*/  DADD R24, R24, R152 ;  /* 0x0000000018187229 */ /* 0x000fe40000000098 */
[----:B------:R-:W-:-:S02]  /*e410*/  DADD R26, R26, R192 ;  /* 0x000000001a1a7229 */ /* 0x000fc400000000c0 */
[----:B------:R-:W-:Y:S02]  /*e420*/  DADD R28, R28, R150 ;  /* 0x000000001c1c7229 */ /* 0x000fe40000000096 */
[----:B------:R-:W-:Y:S01]  /*e430*/  DADD R30, R30, R188 ;  /* 0x000000001e1e7229 */ /* 0x000fe200000000bc */
[----:B------:R-:W-:Y:S01]  /*e440*/  UISETP.NE.AND UP0, UPT, UR4, 0x3, UPT ;  /* 0x000000030400788c */ /* 0x000fe2000bf05270 */
[----:B------:R-:W-:Y:S02]  /*e450*/  DADD R20, R20, R162 ;  /* 0x0000000014147229 */ /* 0x000fe400000000a2 */
[----:B------:R-:W-:Y:S02]  /*e460*/  DADD R22, R22, R186 ;  /* 0x0000000016167229 */ /* 0x000fe400000000ba */
[----:B------:R-:W-:Y:S02]  /*e470*/  DADD R24, R24, R160 ;  /* 0x0000000018187229 */ /* 0x000fe400000000a0 */
[----:B------:R-:W-:-:S02]  /*e480*/  DADD R26, R26, R180 ;  /* 0x000000001a1a7229 */ /* 0x000fc400000000b4 */
[----:B------:R-:W-:Y:S02]  /*e490*/  DADD R28, R28, R174 ;  /* 0x000000001c1c7229 */ /* 0x000fe400000000ae */
[----:B------:R-:W-:Y:S01]  /*e4a0*/  DADD R30, R30, R178 ;  /* 0x000000001e1e7229 */ /* 0x000fe200000000b2 */
[----:B------:R-:W-:Y:S04]  /*e4b0*/  STL.128 [R0+-0x10], R20 ;  /* 0xfffff01400007387 */ /* 0x000fe80000100c00 */
[----:B------:R-:W-:Y:S04]  /*e4c0*/  STL.128 [R0], R24 ;  /* 0x0000001800007387 */ /* 0x000fe80000100c00 */
[----:B------:R0:W-:Y:S01]  /*e4d0*/  STL.128 [R0+0x10], R28 ;  /* 0x0000101c00007387 */ /* 0x0001e20000100c00 */
[----:B------:R-:W-:Y:S01]  /*e4e0*/  UIADD3 UR5, UPT, UPT, UR5, 0x30, URZ ;  /* 0x0000003005057890 */ /* 0x000fe2000fffe0ff */
[----:B0-----:R-:W-:Y:S01]  /*e4f0*/  VIADD R0, R0, 0x30 ;  /* 0x0000003000007836 */ /* 0x001fe20000000000 */
[----:B------:R-:W-:Y:S10]  /*e500*/  BRA.U UP0, `(.L_x_413) ;  /* 0xffffffe900b47547 */ /* 0x000ff4000b83ffff */
[----:B------:R-:W0:Y:S01]  /*e510*/  S2R R0, SR_TID.X ;  /* 0x0000000000007919 */ /* 0x000e220000002100 */
[----:B------:R-:W0:Y:S08]  /*e520*/  S2UR UR4, SR_CTAID.X ;  /* 0x00000000000479c3 */ /* 0x000e300000002500 */
[----:B------:R-:W0:Y:S08]  /*e530*/  LDC R7, c[0x0][0x360] ;  /* 0x0000d800ff077b82 */ /* 0x000e300000000800 */
[----:B------:R-:W1:Y:S01]  /*e540*/  LDC.64 R2, c[0x0][0x388] ;  /* 0x0000e200ff027b82 */ /* 0x000e620000000a00 */
[----:B0-----:R-:W-:-:S04]  /*e550*/  IMAD R7, R7, UR4, R0 ;  /* 0x0000000407077c24 */ /* 0x001fc8000f8e0200 */
[----:B-1----:R-:W-:-:S06]  /*e560*/  IMAD.WIDE R2, R7, 0x4, R2 ;  /* 0x0000000407027825 */ /* 0x002fcc00078e0202 */
[----:B------:R-:W2:Y:S01]  /*e570*/  LDG.E R2, desc[UR6][R2.64] ;  /* 0x0000000602027981 */ /* 0x000ea2000c1e1900 */
[----:B------:R-:W-:Y:S01]  /*e580*/  IABS R5, R156 ;  /* 0x0000009c00057213 */ /* 0x000fe20000000000 */
[----:B------:R-:W-:Y:S01]  /*e590*/  VIADD R0, R1, 0x18 ;  /* 0x0000001801007836 */ /* 0x000fe20000000000 */
[----:B------:R-:W-:Y:S01]  /*e5a0*/  MOV R9, 0x7ff80000 ;  /* 0x7ff8000000097802 */ /* 0x000fe20000000f00 */
[----:B------:R-:W-:Y:S02]  /*e5b0*/  IMAD.MOV.U32 R8, RZ, RZ, 0x0 ;  /* 0x00000000ff087424 */ /* 0x000fe400078e00ff */
[----:B------:R-:W-:Y:S02]  /*e5c0*/  IMAD R0, R5, 0x18, R0 ;  /* 0x0000001805007824 */ /* 0x000fe400078e0200 */
[----:B------:R-:W-:Y:S01]  /*e5d0*/  IMAD.MOV.U32 R10, RZ, RZ, 0x0 ;  /* 0x00000000ff0a7424 */ /* 0x000fe200078e00ff */
[----:B------:R-:W-:Y:S01]  /*e5e0*/  STL.64 [R1+0x18], R8 ;  /* 0x0000180801007387 */ /* 0x000fe20000100a00 */
[----:B------:R-:W-:-:S05]  /*e5f0*/  IMAD.MOV.U32 R11, RZ, RZ, 0x7ff80000 ;  /* 0x7ff80000ff0b7424 */ /* 0x000fca00078e00ff */
[----:B------:R-:W-:Y:S04]  /*e600*/  STL.128 [R1+0x20], R8 ;  /* 0x0000200801007387 */ /* 0x000fe80000100c00 */
[----:B------:R-:W-:Y:S04]  /*e610*/  STL.128 [R1+0x30], R8 ;  /* 0x0000300801007387 */ /* 0x000fe80000100c00 */
[----:B------:R-:W-:Y:S04]  /*e620*/  STL.128 [R1+0x40], R8 ;  /* 0x0000400801007387 */ /* 0x000fe80000100c00 */
[----:B------:R-:W-:Y:S01]  /*e630*/  STL.128 [R1+0x50], R8 ;  /* 0x0000500801007387 */ /* 0x000fe20000100c00 */
[----:B--2---:R-:W-:-:S05]  /*e640*/  IABS R4, R2 ;  /* 0x0000000200047213 */ /* 0x004fca0000000000 */
[----:B------:R-:W-:-:S04]  /*e650*/  IMAD.MOV.U32 R5, RZ, RZ, R4 ;  /* 0x000000ffff057224 */ /* 0x000fc800078e0004 */
[----:B------:R-:W-:Y:S02]  /*e660*/  IMAD R0, R5, 0x8, R0 ;  /* 0x0000000805007824 */ /* 0x000fe400078e0200 */
[----:B------:R-:W0:Y:S03]  /*e670*/  LDC.64 R4, c[0x0][0x3a8] ;  /* 0x0000ea00ff047b82 */ /* 0x000e260000000a00 */
[----:B------:R-:W2:Y:S01]  /*e680*/  LDL.64 R2, [R0+-0x20] ;  /* 0xffffe00000027983 */ /* 0x000ea20000100a00 */
[----:B0-----:R-:W-:-:S05]  /*e690*/  IMAD.WIDE R4, R7, 0x8, R4 ;  /* 0x0000000807047825 */ /* 0x001fca00078e0204 */
[----:B--2---:R-:W-:Y:S01]  /*e6a0*/  STG.E.64 desc[UR6][R4.64], R2 ;  /* 0x0000000204007986 */ /* 0x004fe2000c101b06 */
[----:B------:R-:W-:Y:S05]  /*e6b0*/  EXIT ;  /* 0x000000000000794d */ /* 0x000fea0003800000 */
        .weak           $__internal_2_$__cuda_sm20_div_rn_f64_full
        .type           $__internal_2_$__cuda_sm20_div_rn_f64_full,@function
        .size           $__internal_2_$__cuda_sm20_div_rn_f64_full,($__internal_3_$__cuda_sm20_dsqrt_rn_f64_mediumpath_v1 - $__internal_2_$__cuda_sm20_div_rn_f64_full)
$__internal_2_$__cuda_sm20_div_rn_f64_full:
[C---:B------:R-:W-:Y:S01]  /*e6c0*/  FSETP.GEU.AND P0, PT, |R155|.reuse, 1.469367938527859385e-39, PT ;  /* 0x001000009b00780b */ /* 0x040fe20003f0e200 */
[----:B------:R-:W-:Y:S01]  /*e6d0*/  IMAD.MOV.U32 R180, RZ, RZ, 0x1 ;  /* 0x00000001ffb47424 */ /* 0x000fe200078e00ff */
[----:B------:R-:W-:Y:S01]  /*e6e0*/  LOP3.LUT R152, R155, 0x800fffff, RZ, 0xc0, !PT ;  /* 0x800fffff9b987812 */ /* 0x000fe200078ec0ff */
[----:B------:R-:W-:Y:S01]  /*e6f0*/  BSSY.RECONVERGENT B0, `(.L_x_414) ;  /* 0x0000055000007945 */ /* 0x000fe20003800200 */
[C---:B------:R-:W-:Y:S02]  /*e700*/  FSETP.GEU.AND P3, PT, |R159|.reuse, 1.469367938527859385e-39, PT ;  /* 0x001000009f00780b */ /* 0x040fe40003f6e200 */
[----:B------:R-:W-:Y:S02]  /*e710*/  LOP3.LUT R153, R152, 0x3ff00000, RZ, 0xfc, !PT ;  /* 0x3ff0000098997812 */ /* 0x000fe400078efcff */
[----:B------:R-:W-:Y:S02]  /*e720*/  MOV R152, R154 ;  /* 0x0000009a00987202 */ /* 0x000fe40000000f00 */
[----:B------:R-:W-:-:S02]  /*e730*/  LOP3.LUT R157, R159, 0x7ff00000, RZ, 0xc0, !PT ;  /* 0x7ff000009f9d7812 */ /* 0x000fc400078ec0ff */
[----:B------:R-:W-:Y:S01]  /*e740*/  LOP3.LUT R182, R155, 0x7ff00000, RZ, 0xc0, !PT ;  /* 0x7ff000009bb67812 */ /* 0x000fe200078ec0ff */
[----:B------:R-:W-:-:S03]  /*e750*/  @!P0 DMUL R152, R154, 8.98846567431157953865e+307 ;  /* 0x7fe000009a988828 */ /* 0x000fc60000000000 */
[----:B------:R-:W-:Y:S02]  /*e760*/  ISETP.GE.U32.AND P2, PT, R157, R182, PT ;  /* 0x000000b69d00720c */ /* 0x000fe40003f46070 */
[----:B------:R-:W-:Y:S01]  /*e770*/  @!P3 LOP3.LUT R184, R155, 0x7ff00000, RZ, 0xc0, !PT ;  /* 0x7ff000009bb8b812 */ /* 0x000fe200078ec0ff */
[----:B------:R-:W0:Y:S03]  /*e780*/  MUFU.RCP64H R181, R153 ;  /* 0x0000009900b57308 */ /* 0x000e260000001800 */
[----:B------:R-:W-:Y:S01]  /*e790*/  @!P3 ISETP.GE.U32.AND P4, PT, R157, R184, PT ;  /* 0x000000b89d00b20c */ /* 0x000fe20003f86070 */
[----:B------:R-:W-:-:S05]  /*e7a0*/  IMAD.MOV.U32 R184, RZ, RZ, 0x1ca00000 ;  /* 0x1ca00000ffb87424 */ /* 0x000fca00078e00ff */
[----:B------:R-:W-:Y:S01]  /*e7b0*/  SEL R183, R184, 0x63400000, !P2 ;  /* 0x63400000b8b77807 */ /* 0x000fe20005000000 */
[----:B0-----:R-:W-:-:S08]  /*e7c0*/  DFMA R186, R180, -R152, 1 ;  /* 0x3ff00000b4ba742b */ /* 0x001fd00000000898 */
[----:B------:R-:W-:-:S08]  /*e7d0*/  DFMA R186, R186, R186, R186 ;  /* 0x000000bababa722b */ /* 0x000fd000000000ba */
[----:B------:R-:W-:Y:S01]  /*e7e0*/  DFMA R186, R180, R186, R180 ;  /* 0x000000bab4ba722b */ /* 0x000fe200000000b4 */
[----:B------:R-:W-:Y:S01]  /*e7f0*/  @!P3 SEL R181, R184, 0x63400000, !P4 ;  /* 0x63400000b8b5b807 */ /* 0x000fe20006000000 */
[----:B------:R-:W-:-:S03]  /*e800*/  IMAD.MOV.U32 R180, RZ, RZ, R158 ;  /* 0x000000ffffb47224 */ /* 0x000fc600078e009e */
[--C-:B------:R-:W-:Y:S02]  /*e810*/  @!P3 LOP3.LUT R190, R181, 0x80000000, R159.reuse, 0xf8, !PT ;  /* 0x80000000b5beb812 */ /* 0x100fe400078ef89f */
[----:B------:R-:W-:Y:S01]  /*e820*/  LOP3.LUT R181, R183, 0x800fffff, R159, 0xf8, !PT ;  /* 0x800fffffb7b57812 */ /* 0x000fe200078ef89f */
[----:B------:R-:W-:Y:S01]  /*e830*/  DFMA R188, R186, -R152, 1 ;  /* 0x3ff00000babc742b */ /* 0x000fe20000000898 */
[----:B------:R-:W-:Y:S01]  /*e840*/  @!P3 LOP3.LUT R191, R190, 0x100000, RZ, 0xfc, !PT ;  /* 0x00100000bebfb812 */ /* 0x000fe200078efcff */
[----:B------:R-:W-:-:S06]  /*e850*/  @!P3 IMAD.MOV.U32 R190, RZ, RZ, RZ ;  /* 0x000000ffffbeb224 */ /* 0x000fcc00078e00ff */
[----:B------:R-:W-:Y:S01]  /*e860*/  @!P3 DFMA R180, R180, 2, -R190 ;  /* 0x40000000b4b4b82b */ /* 0x000fe200000008be */
[----:B------:R-:W-:Y:S01]  /*e870*/  MOV R190, R157 ;  /* 0x0000009d00be7202 */ /* 0x000fe20000000f00 */
[----:B------:R-:W-:Y:S01]  /*e880*/  DFMA R186, R186, R188, R186 ;  /* 0x000000bcbaba722b */ /* 0x000fe200000000ba */
[----:B------:R-:W-:Y:S01]  /*e890*/  IMAD.MOV.U32 R191, RZ, RZ, R182 ;  /* 0x000000ffffbf7224 */ /* 0x000fe200078e00b6 */
[----:B------:R-:W-:-:S06]  /*e8a0*/  @!P0 LOP3.LUT R191, R153, 0x7ff00000, RZ, 0xc0, !PT ;  /* 0x7ff0000099bf8812 */ /* 0x000fcc00078ec0ff */
[----:B------:R-:W-:Y:S01]  /*e8b0*/  @!P3 LOP3.LUT R190, R181, 0x7ff00000, RZ, 0xc0, !PT ;  /* 0x7ff00000b5beb812 */ /* 0x000fe200078ec0ff */
[----:B------:R-:W-:Y:S01]  /*e8c0*/  VIADD R192, R191, 0xffffffff ;  /* 0xffffffffbfc07836 */ /* 0x000fe20000000000 */
[----:B------:R-:W-:-:S03]  /*e8d0*/  DMUL R188, R186, R180 ;  /* 0x000000b4babc7228 */ /* 0x000fc60000000000 */
[----:B------:R-:W-:-:S05]  /*e8e0*/  VIADD R185, R190, 0xffffffff ;  /* 0xffffffffbeb97836 */ /* 0x000fca0000000000 */
[----:B------:R-:W-:Y:S01]  /*e8f0*/  ISETP.GT.U32.AND P0, PT, R185, 0x7feffffe, PT ;  /* 0x7feffffeb900780c */ /* 0x000fe20003f04070 */
[----:B------:R-:W-:-:S03]  /*e900*/  DFMA R182, R188, -R152, R180 ;  /* 0x80000098bcb6722b */ /* 0x000fc600000000b4 */
[----:B------:R-:W-:-:S05]  /*e910*/  ISETP.GT.U32.OR P0, PT, R192, 0x7feffffe, P0 ;  /* 0x7feffffec000780c */ /* 0x000fca0000704470 */
[----:B------:R-:W-:-:S08]  /*e920*/  DFMA R182, R186, R182, R188 ;  /* 0x000000b6bab6722b */ /* 0x000fd000000000bc */
        /* <DEDUP_REMOVED lines=19> */
[----:B------:R-:W-:Y:S01]  /*ea60*/  DMUL.RP R158, R182, R158 ;  /* 0x0000009eb69e7228 */ /* 0x000fe20000008000 */
[----:B------:R-:W-:Y:S01]  /*ea70*/  IMAD.MOV.U32 R152, RZ, RZ, RZ ;  /* 0x000000ffff987224 */ /* 0x000fe200078e00ff */
[----:B------:R-:W-:-:S05]  /*ea80*/  IADD3 R157, PT, PT, -R157, -0x43300000, RZ ;  /* 0xbcd000009d9d7810 */ /* 0x000fca0007ffe1ff */
[----:B------:R-:W-:-:S03]  /*ea90*/  DFMA R152, R184, -R152, R182 ;  /* 0x80000098b898722b */ /* 0x000fc600000000b6 */
[----:B------:R-:W-:-:S07]  /*eaa0*/  LOP3.LUT R155, R159, R155, RZ, 0x3c, !PT ;  /* 0x0000009b9f9b7212 */ /* 0x000fce00078e3cff */
[----:B------:R-:W-:-:S04]  /*eab0*/  FSETP.NEU.AND P0, PT, |R153|, R157, PT ;  /* 0x0000009d9900720b */ /* 0x000fc80003f0d200 */
[----:B------:R-:W-:Y:S02]  /*eac0*/  FSEL R184, R158, R184, !P0 ;  /* 0x000000b89eb87208 */ /* 0x000fe40004000000 */
[----:B------:R-:W-:Y:S01]  /*ead0*/  FSEL R185, R155, R185, !P0 ;  /* 0x000000b99bb97208 */ /* 0x000fe20004000000 */
[----:B------:R-:W-:Y:S06]  /*eae0*/  BRA `(.L_x_416) ;  /* 0x0000000000547947 */ /* 0x000fec0003800000 */
.L_x_415:
[----:B------:R-:W-:-:S14]  /*eaf0*/  DSETP.NAN.AND P0, PT, R158, R158, PT ;  /* 0x0000009e9e00722a */ /* 0x000fdc0003f08000 */
[----:B------:R-:W-:Y:S05]  /*eb00*/  @P0 BRA `(.L_x_417) ;  /* 0x0000000000440947 */ /* 0x000fea0003800000 */
[----:B------:R-:W-:-:S14]  /*eb10*/  DSETP.NAN.AND P0, PT, R154, R154, PT ;  /* 0x0000009a9a00722a */ /* 0x000fdc0003f08000 */
[----:B------:R-:W-:Y:S05]  /*eb20*/  @P0 BRA `(.L_x_418) ;  /* 0x0000000000300947 */ /* 0x000fea0003800000 */
[----:B------:R-:W-:Y:S01]  /*eb30*/  ISETP.NE.AND P0, PT, R190, R191, PT ;  /* 0x000000bfbe00720c */ /* 0x000fe20003f05270 */
[----:B------:R-:W-:Y:S01]  /*eb40*/  IMAD.MOV.U32 R185, RZ, RZ, -0x80000 ;  /* 0xfff80000ffb97424 */ /* 0x000fe200078e00ff */
[----:B------:R-:W-:-:S11]  /*eb50*/  MOV R184, 0x0 ;  /* 0x0000000000b87802 */ /* 0x000fd60000000f00 */
[----:B------:R-:W-:Y:S05]  /*eb60*/  @!P0 BRA `(.L_x_416) ;  /* 0x0000000000348947 */ /* 0x000fea0003800000 */
[----:B------:R-:W-:Y:S02]  /*eb70*/  ISETP.NE.AND P0, PT, R190, 0x7ff00000, PT ;  /* 0x7ff00000be00780c */ /* 0x000fe40003f05270 */
[----:B------:R-:W-:Y:S02]  /*eb80*/  LOP3.LUT R185, R159, 0x80000000, R155, 0x48, !PT ;  /* 0x800000009fb97812 */ /* 0x000fe400078e489b */
[----:B------:R-:W-:-:S13]  /*eb90*/  ISETP.EQ.OR P0, PT, R191, RZ, !P0 ;  /* 0x000000ffbf00720c */ /* 0x000fda0004702670 */
[----:B------:R-:W-:Y:S01]  /*eba0*/  @P0 LOP3.LUT R152, R185, 0x7ff00000, RZ, 0xfc, !PT ;  /* 0x7ff00000b9980812 */ /* 0x000fe200078efcff */
[----:B------:R-:W-:Y:S02]  /*ebb0*/  @!P0 IMAD.MOV.U32 R184, RZ, RZ, RZ ;  /* 0x000000ffffb88224 */ /* 0x000fe400078e00ff */
[----:B------:R-:W-:Y:S02]  /*ebc0*/  @P0 IMAD.MOV.U32 R184, RZ, RZ, RZ ;  /* 0x000000ffffb80224 */ /* 0x000fe400078e00ff */
[----:B------:R-:W-:Y:S01]  /*ebd0*/  @P0 IMAD.MOV.U32 R185, RZ, RZ, R152 ;  /* 0x000000ffffb90224 */ /* 0x000fe200078e0098 */
[----:B------:R-:W-:Y:S06]  /*ebe0*/  BRA `(.L_x_416) ;  /* 0x0000000000147947 */ /* 0x000fec0003800000 */
.L_x_418:
[----:B------:R-:W-:Y:S02]  /*ebf0*/  LOP3.LUT R185, R155, 0x80000, RZ, 0xfc, !PT ;  /* 0x000800009bb97812 */ /* 0x000fe400078efcff */
[----:B------:R-:W-:Y:S01]  /*ec00*/  MOV R184, R154 ;  /* 0x0000009a00b87202 */ /* 0x000fe20000000f00 */
[----:B------:R-:W-:Y:S06]  /*ec10*/  BRA `(.L_x_416) ;  /* 0x0000000000087947 */ /* 0x000fec0003800000 */
.L_x_417:
[----:B------:R-:W-:Y:S01]  /*ec20*/  LOP3.LUT R185, R159, 0x80000, RZ, 0xfc, !PT ;  /* 0x000800009fb97812 */ /* 0x000fe200078efcff */
[----:B------:R-:W-:-:S07]  /*ec30*/  IMAD.MOV.U32 R184, RZ, RZ, R158 ;  /* 0x000000ffffb87224 */ /* 0x000fce00078e009e */
.L_x_416:
[----:B------:R-:W-:Y:S05]  /*ec40*/  BSYNC.RECONVERGENT B0 ;  /* 0x0000000000007941 */ /* 0x000fea0003800200 */
.L_x_414:
[----:B------:R-:W-:Y:S02]  /*ec50*/  IMAD.MOV.U32 R152, RZ, RZ, R0 ;  /* 0x000000ffff987224 */ /* 0x000fe400078e0000 */
[----:B------:R-:W-:-:S04]  /*ec60*/  IMAD.MOV.U32 R153, RZ, RZ, 0x0 ;  /* 0x00000000ff997424 */ /* 0x000fc800078e00ff */
[----:B------:R-:W-:Y:S05]  /*ec70*/  RET.REL.NODEC R152 `(_Z18propagateLinearAllPiS_ddPdS0_i) ;  /* 0xffffff1098e07950 */ /* 0x000fea0003c3ffff */
        .weak           $__internal_3_$__cuda_sm20_dsqrt_rn_f64_mediumpath_v1
        .type           $__internal_3_$__cuda_sm20_dsqrt_rn_f64_mediumpath_v1,@function
        .size           $__internal_3_$__cuda_sm20_dsqrt_rn_f64_mediumpath_v1,($_Z18propagateLinearAllPiS_ddPdS0_i$__internal_trig_reduction_slowpathd - $__internal_3_$__cuda_sm20_dsqrt_rn_f64_mediumpath_v1)
$__internal_3_$__cuda_sm20_dsqrt_rn_f64_mediumpath_v1:
[----:B------:R-:W-:Y:S01]  /*ec80*/  ISETP.GE.U32.AND P0, PT, R10, -0x3400000, PT ;  /* 0xfcc000000a00780c */ /* 0x000fe20003f06070 */
[----:B------:R-:W-:Y:S01]  /*ec90*/  BSSY.RECONVERGENT B1, `(.L_x_419) ;  /* 0x0000026000017945 */ /* 0x000fe20003800200 */
[----:B------:R-:W-:Y:S01]  /*eca0*/  IMAD.MOV.U32 R22, RZ, RZ, R0 ;  /* 0x000000ffff167224 */ /* 0x000fe200078e0000 */
[----:B------:R-:W-:Y:S01]  /*ecb0*/  MOV R23, R29 ;  /* 0x0000001d00177202 */ /* 0x000fe20000000f00 */
[----:B------:R-:W-:-:S09]  /*ecc0*/  IMAD.MOV.U32 R10, RZ, RZ, R28 ;  /* 0x000000ffff0a7224 */ /* 0x000fd200078e001c */
[----:B------:R-:W-:Y:S05]  /*ecd0*/  @!P0 BRA `(.L_x_420) ;  /* 0x0000000000208947 */ /* 0x000fea0003800000 */
[----:B------:R-:W-:-:S10]  /*ece0*/  DFMA.RM R10, R10, R24, R26 ;  /* 0x000000180a0a722b */ /* 0x000fd4000000401a */
[----:B------:R-:W-:-:S05]  /*ecf0*/  IADD3 R24, P0, PT, R10, 0x1, RZ ;  /* 0x000000010a187810 */ /* 0x000fca0007f1e0ff */
[----:B------:R-:W-:-:S06]  /*ed00*/  IMAD.X R25, RZ, RZ, R11, P0 ;  /* 0x000000ffff197224 */ /* 0x000fcc00000e060b */
[----:B------:R-:W-:-:S08]  /*ed10*/  DFMA.RP R22, -R10, R24, R22 ;  /* 0x000000180a16722b */ /* 0x000fd00000008116 */
[----:B------:R-:W-:-:S06]  /*ed20*/  DSETP.GT.AND P0, PT, R22, RZ, PT ;  /* 0x000000ff1600722a */ /* 0x000fcc0003f04000 */
[----:B------:R-:W-:Y:S02]  /*ed30*/  FSEL R10, R24, R10, P0 ;  /* 0x0000000a180a7208 */ /* 0x000fe40000000000 */
[----:B------:R-:W-:Y:S01]  /*ed40*/  FSEL R11, R25, R11, P0 ;  /* 0x0000000b190b7208 */ /* 0x000fe20000000000 */
[----:B------:R-:W-:Y:S06]  /*ed50*/  BRA `(.L_x_421) ;  /* 0x0000000000647947 */ /* 0x000fec0003800000 */
.L_x_420:
        /* <DEDUP_REMOVED lines=9> */
[----:B------:R-:W-:Y:S01]  /*edf0*/  IMAD.MOV.U32 R26, RZ, RZ, 0x0 ;  /* 0x00000000ff1a7424 */ /* 0x000fe200078e00ff */
[----:B------:R-:W-:Y:S01]  /*ee00*/  MOV R22, RZ ;  /* 0x000000ff00167202 */ /* 0x000fe20000000f00 */
[----:B------:R-:W-:-:S03]  /*ee10*/  IMAD.MOV.U32 R27, RZ, RZ, 0x3fd80000 ;  /* 0x3fd80000ff1b7424 */ /* 0x000fc600078e00ff */
        /* <DEDUP_REMOVED lines=12> */
.L_x_422:
[----:B------:R-:W-:-:S11]  /*eee0*/  DADD R10, R22, R22 ;  /* 0x00000000160a7229 */ /* 0x000fd60000000016 */
.L_x_421:
[----:B------:R-:W-:Y:S05]  /*eef0*/  BSYNC.RECONVERGENT B1 ;  /* 0x0000000000017941 */ /* 0x000fea0003800200 */
.L_x_419:
[----:B------:R-:W-:Y:S01]  /*ef00*/  MOV R22, R10 ;  /* 0x0000000a00167202 */ /* 0x000fe20000000f00 */
[----:B------:R-:W-:Y:S02]  /*ef10*/  IMAD.MOV.U32 R23, RZ, RZ, R11 ;  /* 0x000000ffff177224 */ /* 0x000fe400078e000b */
[----:B------:R-:W-:Y:S02]  /*ef20*/  IMAD.MOV.U32 R10, RZ, RZ, R30 ;  /* 0x000000ffff0a7224 */ /* 0x000fe400078e001e */
[----:B------:R-:W-:-:S04]  /*ef30*/  IMAD.MOV.U32 R11, RZ, RZ, 0x0 ;  /* 0x00000000ff0b7424 */ /* 0x000fc800078e00ff */
[----:B------:R-:W-:Y:S05]  /*ef40*/  RET.REL.NODEC R10 `(_Z18propagateLinearAllPiS_ddPdS0_i) ;  /* 0xffffff100a2c7950 */ /* 0x000fea0003c3ffff */
        .type           $_Z18propagateLinearAllPiS_ddPdS0_i$__internal_trig_reduction_slowpathd,@function
        .size           $_Z18propagateLinearAllPiS_ddPdS0_i$__internal_trig_reduction_slowpathd,(.L_x_664 - $_Z18propagateLinearAllPiS_ddPdS0_i$__internal_trig_reduction_slowpathd)
$_Z18propagateLinearAllPiS_ddPdS0_i$__internal_trig_reduction_slowpathd:
[----:B------:R-:W-:Y:S01]  /*ef50*/  SHF.R.U32.HI R0, RZ, 0x14, R131 ;  /* 0x00000014ff007819 */ /* 0x000fe20000011683 */
[----:B------:R-:W-:Y:S01]  /*ef60*/  IMAD.MOV.U32 R115, RZ, RZ, R102 ;  /* 0x000000ffff737224 */ /* 0x000fe200078e0066 */
[----:B------:R-:W-:Y:S01]  /*ef70*/  MOV R103, R131 ;  /* 0x0000008300677202 */ /* 0x000fe20000000f00 */
[----:B------:R-:W-:Y:S01]  /*ef80*/  IMAD.MOV.U32 R110, RZ, RZ, RZ ;  /* 0x000000ffff6e7224 */ /* 0x000fe200078e00ff */
[----:B------:R-:W-:-:S04]  /*ef90*/  LOP3.LUT R111, R0, 0x7ff, RZ, 0xc0, !PT ;  /* 0x000007ff006f7812 */ /* 0x000fc800078ec0ff */
[----:B------:R-:W-:-:S13]  /*efa0*/  ISETP.NE.AND P0, PT, R111, 0x7ff, PT ;  /* 0x000007ff6f00780c */ /* 0x000fda0003f05270 */
[----:B------:R-:W-:Y:S05]  /*efb0*/  @!P0 BRA `(.L_x_423) ;  /* 0x00000008004c8947 */ /* 0x000fea0003800000 */
[----:B------:R-:W-:Y:S01]  /*efc0*/  VIADD R102, R111, 0xfffffc00 ;  /* 0xfffffc006f667836 */ /* 0x000fe20000000000 */
[----:B------:R-:W-:Y:S01]  /*efd0*/  BSSY.RECONVERGENT B0, `(.L_x_424) ;  /* 0x0000030000007945 */ /* 0x000fe20003800200 */
[----:B------:R-:W-:Y:S01]  /*efe0*/  VIADD R114, R1, 0xf0 ;  /* 0x000000f001727836 */ /* 0x000fe20000000000 */
[----:B------:R-:W-:Y:S02]  /*eff0*/  CS2R R132, SRZ ;  /* 0x0000000000847805 */ /* 0x000fe4000001ff00 */
[----:B------:R-:W-:Y:S02]  /*f000*/  SHF.R.U32.HI R110, RZ, 0x6, R102 ;  /* 0x00000006ff6e7819 */ /* 0x000fe40000011666 */
[----:B------:R-:W-:Y:S02]  /*f010*/  ISETP.GE.U32.AND P0, PT, R102, 0x80, PT ;  /* 0x000000806600780c */ /* 0x000fe40003f06070 */
[C---:B------:R-:W-:Y:S02]  /*f020*/  IADD3 R111, PT, PT, -R110.reuse, 0x13, RZ ;  /* 0x000000136e6f7810 */ /* 0x040fe40007ffe1ff */
[----:B------:R-:W-:-:S02]  /*f030*/  IADD3 R129, PT, PT, -R110, 0xf, RZ ;  /* 0x0000000f6e817810 */ /* 0x000fc40007ffe1ff */
[----:B------:R-:W-:-:S04]  /*f040*/  SEL R111, R111, 0x12, P0 ;  /* 0x000000126f6f7807 */ /* 0x000fc80000000000 */
[----:B------:R-:W-:-:S13]  /*f050*/  ISETP.GE.AND P0, PT, R129, R111, PT ;  /* 0x0000006f8100720c */ /* 0x000fda0003f06270 */
[----:B------:R-:W-:Y:S05]  /*f060*/  @P0 BRA `(.L_x_425) ;  /* 0x0000000000980947 */ /* 0x000fea0003800000 */
[----:B------:R-:W0:Y:S01]  /*f070*/  LDC.64 R112, c[0x0][0x358] ;  /* 0x0000d600ff707b82 */ /* 0x000e220000000a00 */
[C---:B------:R-:W-:Y:S01]  /*f080*/  SHF.L.U64.HI R117, R115.reuse, 0xb, R103 ;  /* 0x0000000b73757819 */ /* 0x040fe20000010267 */
[----:B------:R-:W-:Y:S01]  /*f090*/  HFMA2 R119, -RZ, RZ, 0, 0 ;  /* 0x00000000ff777431 */ /* 0x000fe200000001ff */
[----:B------:R-:W-:Y:S01]  /*f0a0*/  BSSY.RECONVERGENT B1, `(.L_x_426) ;  /* 0x0000021000017945 */ /* 0x000fe20003800200 */
[----:B------:R-:W-:Y:S01]  /*f0b0*/  IMAD.SHL.U32 R115, R115, 0x800, RZ ;  /* 0x0000080073737824 */ /* 0x000fe200078e00ff */
[----:B------:R-:W-:Y:S02]  /*f0c0*/  IADD3 R118, PT, PT, RZ, -R110, -R111 ;  /* 0x8000006eff767210 */ /* 0x000fe40007ffe86f */
[----:B------:R-:W-:Y:S02]  /*f0d0*/  CS2R R132, SRZ ;  /* 0x0000000000847805 */ /* 0x000fe4000001ff00 */
[----:B------:R-:W-:-:S07]  /*f0e0*/  LOP3.LUT R117, R117, 0x80000000, RZ, 0xfc, !PT ;  /* 0x8000000075757812 */ /* 0x000fce00078efcff */
.L_x_427:
[----:B------:R-:W1:Y:S01]  /*f0f0*/  LDC.64 R102, c[0x4][RZ] ;  /* 0x01000000ff667b82 */ /* 0x000e620000000a00 */
[----:B0-----:R-:W-:Y:S02]  /*f100*/  R2UR UR4, R112 ;  /* 0x00000000700472ca */ /* 0x001fe400000e0000 */
[----:B------:R-:W-:Y:S01]  /*f110*/  R2UR UR5, R113 ;  /* 0x00000000710572ca */ /* 0x000fe200000e0000 */
[----:B-1----:R-:W-:-:S12]  /*f120*/  IMAD.WIDE R102, R129, 0x8, R102 ;  /* 0x0000000881667825 */ /* 0x002fd800078e0266 */
[----:B------:R-:W2:Y:S01]  /*f130*/  LDG.E.64.CONSTANT R102, desc[UR4][R102.64] ;  /* 0x0000000466667981 */ /* 0x000ea2000c1e9b00 */
[----:B------:R-:W-:Y:S02]  /*f140*/  VIADD R118, R118, 0x1 ;  /* 0x0000000176767836 */ /* 0x000fe40000000000 */
[----:B------:R-:W-:Y:S02]  /*f150*/  VIADD R129, R129, 0x1 ;  /* 0x0000000181817836 */ /* 0x000fe40000000000 */
[----:B--2---:R-:W-:-:S04]  /*f160*/  IMAD.WIDE.U32 R132, P3, R102, R115, R132 ;  /* 0x0000007366847225 */ /* 0x004fc80007860084 */
[----:B------:R-:W-:Y:S02]  /*f170*/  IMAD R137, R102, R117, RZ ;  /* 0x0000007566897224 */ /* 0x000fe400078e02ff */
[CC--:B------:R-:W-:Y:S02]  /*f180*/  IMAD R128, R103.reuse, R115.reuse, RZ ;  /* 0x0000007367807224 */ /* 0x0c0fe400078e02ff */
[----:B------:R-:W-:Y:S01]  /*f190*/  IMAD.HI.U32 R139, R103, R115, RZ ;  /* 0x00000073678b7227 */ /* 0x000fe200078e00ff */
[----:B------:R-:W-:-:S03]  /*f1a0*/  IADD3 R133, P0, PT, R137, R133, RZ ;  /* 0x0000008589857210 */ /* 0x000fc60007f1e0ff */
[----:B------:R-:W-:Y:S01]  /*f1b0*/  IMAD R137, R119, 0x8, R114 ;  /* 0x0000000877897824 */ /* 0x000fe200078e0272 */
[----:B------:R-:W-:Y:S01]  /*f1c0*/  IADD3 R133, P1, PT, R128, R133, RZ ;  /* 0x0000008580857210 */ /* 0x000fe20007f3e0ff */
[----:B------:R-:W-:-:S04]  /*f1d0*/  IMAD.HI.U32 R128, R102, R117, RZ ;  /* 0x0000007566807227 */ /* 0x000fc800078e00ff */
[----:B------:R-:W-:Y:S01]  /*f1e0*/  IMAD.X R102, RZ, RZ, R128, P3 ;  /* 0x000000ffff667224 */ /* 0x000fe200018e0680 */
[----:B------:R0:W-:Y:S01]  /*f1f0*/  STL.64 [R137], R132 ;  /* 0x0000008489007387 */ /* 0x0001e20000100a00 */
[----:B------:R-:W-:-:S03]  /*f200*/  IMAD.HI.U32 R128, R103, R117, RZ ;  /* 0x0000007567807227 */ /* 0x000fc600078e00ff */
[----:B------:R-:W-:Y:S01]  /*f210*/  IADD3.X R102, P0, PT, R139, R102, RZ, P0, !PT ;  /* 0x000000668b667210 */ /* 0x000fe2000071e4ff */
[----:B------:R-:W-:Y:S02]  /*f220*/  IMAD R103, R103, R117, RZ ;  /* 0x0000007567677224 */ /* 0x000fe400078e02ff */
[----:B------:R-:W-:-:S03]  /*f230*/  VIADD R119, R119, 0x1 ;  /* 0x0000000177777836 */ /* 0x000fc60000000000 */
[----:B------:R-:W-:Y:S01]  /*f240*/  IADD3.X R103, P1, PT, R103, R102, RZ, P1, !PT ;  /* 0x0000006667677210 */ /* 0x000fe20000f3e4ff */
[----:B------:R-:W-:Y:S01]  /*f250*/  IMAD.X R102, RZ, RZ, R128, P0 ;  /* 0x000000ffff667224 */ /* 0x000fe200000e0680 */
[----:B------:R-:W-:-:S03]  /*f260*/  ISETP.NE.AND P0, PT, R118, -0xf, PT ;  /* 0xfffffff17600780c */ /* 0x000fc60003f05270 */
[----:B0-----:R-:W-:Y:S01]  /*f270*/  IMAD.MOV.U32 R132, RZ, RZ, R103 ;  /* 0x000000ffff847224 */ /* 0x001fe200078e0067 */
[----:B------:R-:W-:-:S05]  /*f280*/  IADD3.X R102, PT, PT, RZ, R102, RZ, P1, !PT ;  /* 0x00000066ff667210 */ /* 0x000fca0000ffe4ff */
[----:B------:R-:W-:-:S04]  /*f290*/  IMAD.MOV.U32 R133, RZ, RZ, R102 ;  /* 0x000000ffff857224 */ /* 0x000fc800078e0066 */
[----:B------:R-:W-:Y:S05]  /*f2a0*/  @P0 BRA `(.L_x_427) ;  /* 0xfffffffc00900947 */ /* 0x000fea000383ffff */
[----:B------:R-:W-:Y:S05]  /*f2b0*/  BSYNC.RECONVERGENT B1 ;  /* 0x0000000000017941 */ /* 0x000fea0003800200 */
.L_x_426:
[----:B------:R-:W-:-:S07]  /*f2c0*/  MOV R129, R111 ;  /* 0x0000006f00817202 */ /* 0x000fce0000000f00 */
.L_x_425:
[----:B------:R-:W-:Y:S05]  /*f2d0*/  BSYNC.RECONVERGENT B0 ;  /* 0x0000000000007941 */ /* 0x000fea0003800200 */
.L_x_424:
[----:B------:R-:W-:Y:S01]  /*f2e0*/  LOP3.LUT P0, R139, R0, 0x3f, RZ, 0xc0, !PT ;  /* 0x0000003f008b7812 */ /* 0x000fe2000780c0ff */
[----:B------:R-:W-:-:S04]  /*f2f0*/  IMAD.IADD R137, R110, 0x1, R129 ;  /* 0x000000016e897824 */ /* 0x000fc800078e0281 */
[----:B------:R-:W-:-:S05]  /*f300*/  IMAD.U32 R137, R137, 0x8, R114 ;  /* 0x0000000889897824 */ /* 0x000fca00078e0072 */
[----:B------:R0:W-:Y:S04]  /*f310*/  STL.64 [R137+-0x78], R132 ;  /* 0xffff888489007387 */ /* 0x0001e80000100a00 */
[----:B------:R-:W2:Y:S04]  /*f320*/  @P0 LDL.64 R114, [R1+0xf8] ;  /* 0x0000f80001720983 */ /* 0x000ea80000100a00 */
[----:B------:R-:W3:Y:S04]  /*f330*/  LDL.64 R102, [R1+0x100] ;  /* 0x0001000001667983 */ /* 0x000ee80000100a00 */
[----:B------:R-:W4:Y:S01]  /*f340*/  LDL.64 R110, [R1+0x108] ;  /* 0x00010800016e7983 */ /* 0x000f220000100a00 */
[----:B------:R-:W-:Y:S01]  /*f350*/  @P0 LOP3.LUT R0, R139, 0x3f, RZ, 0x3c, !PT ;  /* 0x0000003f8b000812 */ /* 0x000fe200078e3cff */
[----:B------:R-:W-:Y:S01]  /*f360*/  BSSY.RECONVERGENT B0, `(.L_x_428) ;  /* 0x0000034000007945 */ /* 0x000fe20003800200 */
[----:B--2---:R-:W-:-:S02]  /*f370*/  @P0 SHF.R.U64 R113, R114, 0x1, R115 ;  /* 0x0000000172710819 */ /* 0x004fc40000001273 */
[----:B------:R-:W-:Y:S02]  /*f380*/  @P0 SHF.R.U32.HI R115, RZ, 0x1, R115 ;  /* 0x00000001ff730819 */ /* 0x000fe40000011673 */
[CC--:B---3--:R-:W-:Y:S02]  /*f390*/  @P0 SHF.L.U32 R117, R102.reuse, R139.reuse, RZ ;  /* 0x0000008b66750219 */ /* 0x0c8fe400000006ff */
[----:B------:R-:W-:Y:S02]  /*f3a0*/  @P0 SHF.R.U64 R112, R113, R0, R115 ;  /* 0x0000000071700219 */ /* 0x000fe40000001273 */
[--C-:B------:R-:W-:Y:S02]  /*f3b0*/  @P0 SHF.R.U32.HI R129, RZ, 0x1, R103.reuse ;  /* 0x00000001ff810819 */ /* 0x100fe40000011667 */
[C-C-:B------:R-:W-:Y:S02]  /*f3c0*/  @P0 SHF.R.U64 R119, R102.reuse, 0x1, R103.reuse ;  /* 0x0000000166770819 */ /* 0x140fe40000001267 */
[----:B------:R-:W-:-:S02]  /*f3d0*/  @P0 SHF.L.U64.HI R114, R102, R139, R103 ;  /* 0x0000008b66720219 */ /* 0x000fc40000010267 */
[----:B------:R-:W-:Y:S02]  /*f3e0*/  @P0 SHF.R.U32.HI R113, RZ, R0, R115 ;  /* 0x00000000ff710219 */ /* 0x000fe40000011673 */
[----:B------:R-:W-:Y:S02]  /*f3f0*/  @P0 LOP3.LUT R102, R117, R112, RZ, 0xfc, !PT ;  /* 0x0000007075660212 */ /* 0x000fe400078efcff */
[----:B----4-:R-:W-:Y:S02]  /*f400*/  @P0 SHF.L.U32 R115, R110, R139, RZ ;  /* 0x0000008b6e730219 */ /* 0x010fe400000006ff */
[----:B------:R-:W-:Y:S02]  /*f410*/  @P0 SHF.R.U64 R118, R119, R0, R129 ;  /* 0x0000000077760219 */ /* 0x000fe40000001281 */
[----:B------:R-:W-:Y:S01]  /*f420*/  @P0 LOP3.LUT R103, R114, R113, RZ, 0xfc, !PT ;  /* 0x0000007172670212 */ /* 0x000fe200078efcff */
[----:B------:R-:W-:Y:S01]  /*f430*/  IMAD.SHL.U32 R114, R102, 0x4, RZ ;  /* 0x0000000466727824 */ /* 0x000fe200078e00ff */
[----:B------:R-:W-:-:S02]  /*f440*/  @P0 SHF.L.U64.HI R113, R110, R139, R111 ;  /* 0x0000008b6e710219 */ /* 0x000fc4000001026f */
[----:B------:R-:W-:Y:S02]  /*f450*/  @P0 LOP3.LUT R110, R115, R118, RZ, 0xfc, !PT ;  /* 0x00000076736e0212 */ /* 0x000fe400078efcff */
[----:B------:R-:W-:Y:S02]  /*f460*/  @P0 SHF.R.U32.HI R0, RZ, R0, R129 ;  /* 0x00000000ff000219 */ /* 0x000fe40000011681 */
[----:B------:R-:W-:Y:S02]  /*f470*/  SHF.L.U64.HI R115, R102, 0x2, R103 ;  /* 0x0000000266737819 */ /* 0x000fe40000010267 */
[----:B------:R-:W-:Y:S02]  /*f480*/  @P0 LOP3.LUT R111, R113, R0, RZ, 0xfc, !PT ;  /* 0x00000000716f0212 */ /* 0x000fe400078efcff */
[----:B------:R-:W-:Y:S02]  /*f490*/  SHF.L.W.U32.HI R103, R103, 0x2, R110 ;  /* 0x0000000267677819 */ /* 0x000fe40000010e6e */
[----:B------:R-:W-:-:S02]  /*f4a0*/  IADD3 RZ, P0, PT, RZ, -R114, RZ ;  /* 0x80000072ffff7210 */ /* 0x000fc40007f1e0ff */
[----:B------:R-:W-:Y:S02]  /*f4b0*/  LOP3.LUT R0, RZ, R115, RZ, 0x33, !PT ;  /* 0x00000073ff007212 */ /* 0x000fe400078e33ff */
[----:B------:R-:W-:Y:S02]  /*f4c0*/  SHF.L.W.U32.HI R110, R110, 0x2, R111 ;  /* 0x000000026e6e7819 */ /* 0x000fe40000010e6f */
[----:B------:R-:W-:Y:S02]  /*f4d0*/  LOP3.LUT R102, RZ, R103, RZ, 0x33, !PT ;  /* 0x00000067ff667212 */ /* 0x000fe400078e33ff */
[----:B------:R-:W-:Y:S02]  /*f4e0*/  IADD3.X R112, P0, PT, RZ, R0, RZ, P0, !PT ;  /* 0x00000000ff707210 */ /* 0x000fe4000071e4ff */
[----:B------:R-:W-:Y:S02]  /*f4f0*/  LOP3.LUT R113, RZ, R110, RZ, 0x33, !PT ;  /* 0x0000006eff717212 */ /* 0x000fe400078e33ff */
[----:B------:R-:W-:-:S02]  /*f500*/  IADD3.X R0, P1, PT, RZ, R102, RZ, P0, !PT ;  /* 0x00000066ff007210 */ /* 0x000fc4000073e4ff */
        /* <DEDUP_REMOVED lines=8> */
[----:B------:R-:W-:-:S05]  /*f590*/  @!P0 IMAD.MOV R114, RZ, RZ, -R114 ;  /* 0x000000ffff728224 */ /* 0x000fca00078e0a72 */
[----:B------:R-:W1:Y:S02]  /*f5a0*/  FLO.U32 R103, R103 ;  /* 0x0000006700677300 */ /* 0x000e6400000e0000 */
[C---:B-1----:R-:W-:Y:S02]  /*f5b0*/  IADD3 R113, PT, PT, -R103.reuse, 0x1f, RZ ;  /* 0x0000001f67717810 */ /* 0x042fe40007ffe1ff */
[----:B------:R-:W-:Y:S02]  /*f5c0*/  IADD3 R0, PT, PT, -R103, 0x3f, RZ ;  /* 0x0000003f67007810 */ /* 0x000fe40007ffe1ff */
[----:B------:R-:W-:-:S04]  /*f5d0*/  @P1 IADD3 R0, PT, PT, R113, RZ, RZ ;  /* 0x000000ff71001210 */ /* 0x000fc80007ffe0ff */
[----:B------:R-:W-:-:S13]  /*f5e0*/  ISETP.NE.AND P1, PT, R0, RZ, PT ;  /* 0x000000ff0000720c */ /* 0x000fda0003f25270 */
[----:B0-----:R-:W-:Y:S05]  /*f5f0*/  @!P1 BRA `(.L_x_429) ;  /* 0x0000000000289947 */ /* 0x001fea0003800000 */
[--C-:B------:R-:W-:Y:S02]  /*f600*/  SHF.R.U64 R113, R114, 0x1, R115.reuse ;  /* 0x0000000172717819 */ /* 0x100fe40000001273 */
[C---:B------:R-:W-:Y:S02]  /*f610*/  LOP3.LUT R103, R0.reuse, 0x3f, RZ, 0xc0, !PT ;  /* 0x0000003f00677812 */ /* 0x040fe400078ec0ff */
        /* <DEDUP_REMOVED lines=8> */
.L_x_429:
[----:B------:R-:W-:Y:S05]  /*f6a0*/  BSYNC.RECONVERGENT B0 ;  /* 0x0000000000007941 */ /* 0x000fea0003800200 */
.L_x_428:
[----:B------:R-:W-:Y:S01]  /*f6b0*/  IMAD.WIDE.U32 R114, R119, 0x2168c235, RZ ;  /* 0x2168c23577727825 */ /* 0x000fe200078e00ff */
[----:B------:R-:W-:-:S03]  /*f6c0*/  SHF.R.U32.HI R111, RZ, 0x1e, R111 ;  /* 0x0000001eff6f7819 */ /* 0x000fc6000001166f */
[----:B------:R-:W-:Y:S01]  /*f6d0*/  IMAD.MOV.U32 R112, RZ, RZ, R115 ;  /* 0x000000ffff707224 */ /* 0x000fe200078e0073 */
[----:B------:R-:W-:Y:S01]  /*f6e0*/  IADD3 RZ, P1, PT, R114, R114, RZ ;  /* 0x0000007272ff7210 */ /* 0x000fe20007f3e0ff */
[----:B------:R-:W-:Y:S01]  /*f6f0*/  IMAD.MOV.U32 R113, RZ, RZ, RZ ;  /* 0x000000ffff717224 */ /* 0x000fe200078e00ff */
[----:B------:R-:W-:Y:S01]  /*f700*/  LEA.HI R110, R110, R111, RZ, 0x1 ;  /* 0x0000006f6e6e7211 */ /* 0x000fe200078f08ff */
[----:B------:R-:W-:-:S04]  /*f710*/  IMAD.HI.U32 R103, R102, -0x36f0255e, RZ ;  /* 0xc90fdaa266677827 */ /* 0x000fc800078e00ff */
[----:B------:R-:W-:-:S04]  /*f720*/  IMAD.WIDE.U32 R112, R119, -0x36f0255e, R112 ;  /* 0xc90fdaa277707825 */ /* 0x000fc800078e0070 */
[C---:B------:R-:W-:Y:S02]  /*f730*/  IMAD R115, R102.reuse, -0x36f0255e, RZ ;  /* 0xc90fdaa266737824 */ /* 0x040fe400078e02ff */
[----:B------:R-:W-:-:S04]  /*f740*/  IMAD.WIDE.U32 R112, P3, R102, 0x2168c235, R112 ;  /* 0x2168c23566707825 */ /* 0x000fc80007860070 */
[----:B------:R-:W-:Y:S01]  /*f750*/  IMAD.X R102, RZ, RZ, R103, P3 ;  /* 0x000000ffff667224 */ /* 0x000fe200018e0667 */
[----:B------:R-:W-:Y:S02]  /*f760*/  IADD3 R103, P3, PT, R115, R113, RZ ;  /* 0x0000007173677210 */ /* 0x000fe40007f7e0ff */
[----:B------:R-:W-:Y:S02]  /*f770*/  IADD3.X RZ, P1, PT, R112, R112, RZ, P1, !PT ;  /* 0x0000007070ff7210 */ /* 0x000fe40000f3e4ff */
[----:B------:R-:W-:Y:S02]  /*f780*/  IADD3.X R102, PT, PT, RZ, R102, RZ, P3, !PT ;  /* 0x00000066ff667210 */ /* 0x000fe40001ffe4ff */
[C---:B------:R-:W-:Y:S02]  /*f790*/  ISETP.GT.U32.AND P4, PT, R103.reuse, RZ, PT ;  /* 0x000000ff6700720c */ /* 0x040fe40003f84070 */
[----:B------:R-:W-:Y:S02]  /*f7a0*/  IADD3.X R112, P3, PT, R103, R103, RZ, P1, !PT ;  /* 0x0000006767707210 */ /* 0x000fe40000f7e4ff */
[----:B------:R-:W-:-:S03]  /*f7b0*/  ISETP.GT.AND.EX P1, PT, R102, RZ, PT, P4 ;  /* 0x000000ff6600720c */ /* 0x000fc60003f24340 */
[----:B------:R-:W-:Y:S01]  /*f7c0*/  IMAD.X R113, R102, 0x1, R102, P3 ;  /* 0x0000000166717824 */ /* 0x000fe200018e0666 */
[----:B------:R-:W-:-:S04]  /*f7d0*/  SEL R103, R112, R103, P1 ;  /* 0x0000006770677207 */ /* 0x000fc80000800000 */
[----:B------:R-:W-:Y:S02]  /*f7e0*/  SEL R112, R113, R102, P1 ;  /* 0x0000006671707207 */ /* 0x000fe40000800000 */
[----:B------:R-:W-:Y:S02]  /*f7f0*/  IADD3 R103, P3, PT, R103, 0x1, RZ ;  /* 0x0000000167677810 */ /* 0x000fe40007f7e0ff */
[----:B------:R-:W-:Y:S02]  /*f800*/  SEL R113, RZ, 0xffffffff, !P1 ;  /* 0xffffffffff717807 */ /* 0x000fe40004800000 */
[----:B------:R-:W-:Y:S01]  /*f810*/  LOP3.LUT P1, R102, R131, 0x80000000, RZ, 0xc0, !PT ;  /* 0x8000000083667812 */ /* 0x000fe2000782c0ff */
[----:B------:R-:W-:Y:S02]  /*f820*/  IMAD.X R112, RZ, RZ, R112, P3 ;  /* 0x000000ffff707224 */ /* 0x000fe400018e0670 */
[----:B------:R-:W-:Y:S01]  /*f830*/  IMAD.IADD R113, R113, 0x1, -R0 ;  /* 0x0000000171717824 */ /* 0x000fe200078e0a00 */
[----:B------:R-:W-:-:S02]  /*f840*/  @!P0 LOP3.LUT R102, R102, 0x80000000, RZ, 0x3c, !PT ;  /* 0x8000000066668812 */ /* 0x000fc400078e3cff */
[----:B------:R-:W-:-:S04]  /*f850*/  SHF.R.U64 R103, R103, 0xa, R112 ;  /* 0x0000000a67677819 */ /* 0x000fc80000001270 */
[----:B------:R-:W-:-:S03]  /*f860*/  IADD3 R103, P3, PT, R103, 0x1, RZ ;  /* 0x0000000167677810 */ /* 0x000fc60007f7e0ff */
[----:B------:R-:W-:Y:S02]  /*f870*/  @P1 IADD3 R110, PT, PT, -R110, RZ, RZ ;  /* 0x000000ff6e6e1210 */ /* 0x000fe40007ffe1ff */
[----:B------:R-:W-:-:S04]  /*f880*/  LEA.HI.X R112, R112, RZ, RZ, 0x16, P3 ;  /* 0x000000ff70707211 */ /* 0x000fc800018fb4ff */
[--C-:B------:R-:W-:Y:S01]  /*f890*/  SHF.R.U64 R0, R103, 0x1, R112.reuse ;  /* 0x0000000167007819 */ /* 0x100fe20000001270 */
[----:B------:R-:W-:Y:S01]  /*f8a0*/  IMAD.SHL.U32 R103, R113, 0x100000, RZ ;  /* 0x0010000071677824 */ /* 0x000fe200078e00ff */
[----:B------:R-:W-:Y:S02]  /*f8b0*/  SHF.R.U32.HI R112, RZ, 0x1, R112 ;  /* 0x00000001ff707819 */ /* 0x000fe40000011670 */
[----:B------:R-:W-:-:S04]  /*f8c0*/  IADD3 R115, P3, P4, RZ, RZ, R0 ;  /* 0x000000ffff737210 */ /* 0x000fc80007c7e000 */
[----:B------:R-:W-:-:S04]  /*f8d0*/  IADD3.X R103, PT, PT, R103, 0x3fe00000, R112, P3, P4 ;  /* 0x3fe0000067677810 */ /* 0x000fc80001fe8470 */
[----:B------:R-:W-:-:S07]  /*f8e0*/  LOP3.LUT R103, R103, R102, RZ, 0xfc, !PT ;  /* 0x0000006667677212 */ /* 0x000fce00078efcff */
.L_x_423:
[----:B------:R-:W-:Y:S02]  /*f8f0*/  IMAD.MOV.U32 R117, RZ, RZ, 0x0 ;  /* 0x00000000ff757424 */ /* 0x000fe400078e00ff */
[----:B------:R-:W-:Y:S02]  /*f900*/  IMAD.MOV.U32 R0, RZ, RZ, R110 ;  /* 0x000000ffff007224 */ /* 0x000fe400078e006e */
[----:B------:R-:W-:Y:S01]  /*f910*/  IMAD.MOV.U32 R102, RZ, RZ, R115 ;  /* 0x000000ffff667224 */ /* 0x000fe200078e0073 */
[----:B------:R-:W-:Y:S06]  /*f920*/  RET.REL.NODEC R116 `(_Z18propagateLinearAllPiS_ddPdS0_i) ;  /* 0xffffff0474b47950 */ /* 0x000fec0003c3ffff */
.L_x_430:
        /* <DEDUP_REMOVED lines=13> */
.L_x_664:


//--------------------- .text._Z15propagateLineariiddPdS_i --------------------------
	.section	.text._Z15propagateLineariiddPdS_i,"ax",@progbits
	.align	128
        .global         _Z15propagateLineariiddPdS_i
        .type           _Z15propagateLineariiddPdS_i,@function
        .size           _Z15propagateLineariiddPdS_i,(.L_x_667 - _Z15propagateLineariiddPdS_i)
        .other          _Z15propagateLineariiddPdS_i,@"STO_CUDA_ENTRY STV_DEFAULT"
_Z15propagateLineariiddPdS_i:
.text._Z15propagateLineariiddPdS_i:
        /* <DEDUP_REMOVED lines=10> */
[----:B------:R-:W1:Y:S01]  /*00a0*/  LDCU.64 UR6, c[0x0][0x358] ;  /* 0x00006b00ff0677ac */ /* 0x000e620008000a00 */
[----:B------:R-:W2:Y:S06]  /*00b0*/  LDCU UR5, c[0x0][0x380] ;  /* 0x00007000ff0577ac */ /* 0x000eac0008000800 */
[----:B------:R-:W3:Y:S01]  /*00c0*/  LDC.64 R4, c[0x3][0xf8] ;  /* 0x00c03e00ff047b82 */ /* 0x000ee20000000a00 */
[----:B------:R-:W-:Y:S01]  /*00d0*/  UMOV UR4, 0x1 ;  /* 0x0000000100047882 */ /* 0x000fe20000000000 */
[----:B------:R-:W4:Y:S06]  /*00e0*/  LDCU.64 UR8, c[0x3][0x100] ;  /* 0x00c02000ff0877ac */ /* 0x000f2c0008000a00 */
[----:B------:R-:W5:Y:S01]  /*00f0*/  LDC.64 R8, c[0x3][0xe8] ;  /* 0x00c03a00ff087b82 */ /* 0x000f620000000a00 */
[----:B0-----:R-:W-:-:S07]  /*0100*/  IMAD.WIDE R126, R3, 0x8, R126 ;  /* 0x00000008037e7825 */ /* 0x001fce00078e027e */
[----:B------:R-:W0:Y:S01]  /*0110*/  LDC.64 R12, c[0x3][0xf0] ;  /* 0x00c03c00ff0c7b82 */ /* 0x000e220000000a00 */
[----:B-1----:R-:W5:Y:S01]  /*0120*/  LDG.E.64 R126, desc[UR6][R126.64] ;  /* 0x000000067e7e7981 */ /* 0x002f62000c1e1b00 */
[----:B--2---:R-:W-:Y:S01]  /*0130*/  UISETP.GT.AND UP0, UPT, UR5, -0x1, UPT ;  /* 0xffffffff0500788c */ /* 0x004fe2000bf04270 */
[----:B---3--:R-:W-:-:S05]  /*0140*/  DFMA R4, -R4, R4, 1 ;  /* 0x3ff000000404742b */ /* 0x008fca0000000104 */
[----:B------:R-:W1:Y:S01]  /*0150*/  LDC.64 R10, c[0x0][0x390] ;  /* 0x0000e400ff0a7b82 */ /* 0x000e620000000a00 */
[----:B------:R-:W-:Y:S01]  /*0160*/  IMAD.MOV.U32 R0, RZ, RZ, 0x3f240000 ;  /* 0x3f240000ff007424 */ /* 0x000fe200078e00ff */
[----:B------:R-:W-:Y:S01]  /*0170*/  USEL UR4, UR4, 0xffffffff, UP0 ;  /* 0xffffffff04047887 */ /* 0x000fe20008000000 */
[----:B------:R-:W-:Y:S01]  /*0180*/  ISETP.LE.AND P0, PT, RZ, UR5, PT ;  /* 0x00000005ff007c0c */ /* 0x000fe2000bf03270 */
[----:B------:R-:W-:Y:S01]  /*0190*/  IMAD.MOV.U32 R20, RZ, RZ, 0x0 ;  /* 0x00000000ff147424 */ /* 0x000fe200078e00ff */
[----:B------:R-:W-:Y:S01]  /*01a0*/  MOV R21, 0x3fd80000 ;  /* 0x3fd8000000157802 */ /* 0x000fe20000000f00 */
[----:B------:R-:W-:Y:S02]  /*01b0*/  BSSY.RECONVERGENT B0, `(.L_x_431) ;  /* 0x0000042000007945 */ /* 0x000fe40003800200 */
[----:B------:R-:W2:Y:S03]  /*01c0*/  LDC.64 R24, c[0x3][0x10] ;  /* 0x00c00400ff187b82 */ /* 0x000ea60000000a00 */
[----:B------:R-:W4:Y:S02]  /*01d0*/  I2F.F64 R2, UR4 ;  /* 0x0000000400027d12 */ /* 0x000f240008201c00 */
[----:B------:R-:W3:Y:S03]  /*01e0*/  LDCU.64 UR4, c[0x3][0x8] ;  /* 0x00c00100ff0477ac */ /* 0x000ee60008000a00 */
[----:B------:R-:W3:Y:S08]  /*01f0*/  LDC.64 R14, c[0x3][0xe0] ;  /* 0x00c03800ff0e7b82 */ /* 0x000ef00000000a00 */
[----:B------:R-:W3:Y:S01]  /*0200*/  LDC.64 R26, c[0x3][0xd8] ;  /* 0x00c03600ff1a7b82 */ /* 0x000ee20000000a00 */
[----:B----4-:R-:W-:-:S02]  /*0210*/  DMUL R6, R2, UR8 ;  /* 0x0000000802067c28 */ /* 0x010fc40008000000 */
[----:B-----5:R-:W-:-:S06]  /*0220*/  DFMA R2, -R8, R8, 1 ;  /* 0x3ff000000802742b */ /* 0x020fcc0000000108 */
[----:B------:R-:W-:Y:S01]  /*0230*/  DFMA R8, -R6, R6, R4 ;  /* 0x000000060608722b */ /* 0x000fe20000000104 */
[----:B------:R-:W-:Y:S01]  /*0240*/  FSEL R5, R0, -0.640625, !P0 ;  /* 0xbf24000000057808 */ /* 0x000fe20004000000 */
[----:B------:R-:W-:Y:S01]  /*0250*/  IMAD.MOV.U32 R4, RZ, RZ, -0xf7b594e ;  /* 0xf084a6b2ff047424 */ /* 0x000fe200078e00ff */
[----:B0-----:R-:W-:Y:S02]  /*0260*/  DFMA R6, -R12, R12, R2 ;  /* 0x0000000c0c06722b */ /* 0x001fe40000000102 */
[----:B-1----:R-:W-:-:S03]  /*0270*/  DMUL R2, R10, 0.5 ;  /* 0x3fe000000a027828 */ /* 0x002fc60000000000 */
[----:B--2---:R-:W-:-:S08]  /*0280*/  DMUL R8, R8, R24 ;  /* 0x0000001808087228 */ /* 0x004fd00000000000 */
[----:B---3--:R-:W-:Y:S02]  /*0290*/  DFMA R8, R6, UR4, R8 ;  /* 0x0000000406087c2b */ /* 0x008fe40008000008 */
[----:B------:R-:W-:-:S08]  /*02a0*/  DMUL R4, R126, R4 ;  /* 0x000000047e047228 */ /* 0x000fd00000000000 */
        /* <DEDUP_REMOVED lines=14> */
[----:B------:R-:W0:Y:S04]  /*0390*/  MUFU.RSQ64H R19, R17 ;  /* 0x0000001100137308 */ /* 0x000e280000001c00 */
[----:B------:R-:W-:-:S05]  /*03a0*/  VIADD R18, R17, 0xfcb00000 ;  /* 0xfcb0000011127836 */ /* 0x000fca0000000000 */
[----:B------:R-:W-:Y:S01]  /*03b0*/  ISETP.GE.U32.AND P0, PT, R18, 0x7ca00000, PT ;  /* 0x7ca000001200780c */ /* 0x000fe20003f06070 */
[----:B0-----:R-:W-:-:S08]  /*03c0*/  DMUL R10, R18, R18 ;  /* 0x00000012120a7228 */ /* 0x001fd00000000000 */
[----:B------:R-:W-:Y:S02]  /*03d0*/  DFMA R12, R16, -R10, 1 ;  /* 0x3ff00000100c742b */ /* 0x000fe4000000080a */
[----:B------:R-:W-:Y:S02]  /*03e0*/  DMUL R10, R14, R14 ;  /* 0x0000000e0e0a7228 */ /* 0x000fe40000000000 */
        /* <DEDUP_REMOVED lines=27> */
[----:B------:R-:W-:Y:S05]  /*05a0*/  CALL.REL.NOINC `($__internal_5_$__cuda_sm20_dsqrt_rn_f64_mediumpath_v1) ;  /* 0x000000ec00bc7944 */ /* 0x000fea0003c00000 */
[----:B------:R-:W-:Y:S01]  /*05b0*/  MOV R2, R0 ;  /* 0x0000000000027202 */ /* 0x000fe20000000f00 */
[----:B------:R-:W-:-:S07]  /*05c0*/  IMAD.MOV.U32 R3, RZ, RZ, R23 ;  /* 0x000000ffff037224 */ /* 0x000fce00078e0017 */
.L_x_432:
[----:B------:R-:W-:Y:S05]  /*05d0*/  BSYNC.RECONVERGENT B0 ;  /* 0x0000000000007941 */ /* 0x000fea0003800200 */
.L_x_431:
        /* <DEDUP_REMOVED lines=17> */
[----:B------:R-:W-:Y:S05]  /*06f0*/  CALL.REL.NOINC `($__internal_4_$__cuda_sm20_div_rn_f64_full) ;  /* 0x000000e400f07944 */ /* 0x000fea0003c00000 */
[----:B------:R-:W-:Y:S02]  /*0700*/  IMAD.MOV.U32 R2, RZ, RZ, R114 ;  /* 0x000000ffff027224 */ /* 0x000fe400078e0072 */
[----:B------:R-:W-:-:S07]  /*0710*/  IMAD.MOV.U32 R3, RZ, RZ, R115 ;  /* 0x000000ffff037224 */ /* 0x000fce00078e0073 */
.L_x_434:
[----:B------:R-:W-:Y:S05]  /*0720*/  BSYNC.RECONVERGENT B1 ;  /* 0x0000000000017941 */ /* 0x000fea0003800200 */
.L_x_433:
        /* <DEDUP_REMOVED lines=26> */
[----:B------:R-:W-:Y:S05]  /*08d0*/  CALL.REL.NOINC `($__internal_4_$__cuda_sm20_div_rn_f64_full) ;  /* 0x000000e400787944 */ /* 0x000fea0003c00000 */
[----:B------:R-:W-:Y:S02]  /*08e0*/  IMAD.MOV.U32 R4, RZ, RZ, R114 ;  /* 0x000000ffff047224 */ /* 0x000fe400078e0072 */
[----:B------:R-:W-:-:S07]  /*08f0*/  IMAD.MOV.U32 R5, RZ, RZ, R115 ;  /* 0x000000ffff057224 */ /* 0x000fce00078e0073 */
.L_x_436:
[----:B------:R-:W-:Y:S05]  /*0900*/  BSYNC.RECONVERGENT B1 ;  /* 0x0000000000017941 */ /* 0x000fea0003800200 */
.L_x_435:
[----:B------:R-:W-:Y:S01]  /*0910*/  DMUL R12, R16, R16 ;  /* 0x00000010100c7228 */ /* 0x000fe20000000000 */
[----:B------:R-:W-:Y:S01]  /*0920*/  IMAD.MOV.U32 R22, RZ, RZ, 0x0 ;  /* 0x00000000ff167424 */ /* 0x000fe200078e00ff */
[----:B------:R-:W-:Y:S01]  /*0930*/  MOV R23, 0x3fd80000 ;  /* 0x3fd8000000177802 */ /* 0x000fe20000000f00 */
[----:B------:R-:W-:-:S05]  /*0940*/  DMUL R14, R10, 9 ;  /* 0x402200000a0e7828 */ /* 0x000fca0000000000 */
[----:B------:R-:W-:-:S03]  /*0950*/  DMUL R18, R12, R16 ;  /* 0x000000100c127228 */ /* 0x000fc60000000000 */
[----:B------:R-:W-:-:S03]  /*0960*/  DMUL R14, R26, R14 ;  /* 0x0000000e1a0e7228 */ /* 0x000fc60000000000 */
        /* <DEDUP_REMOVED lines=13> */
[----:B------:R-:W-:Y:S01]  /*0a40*/  FSEL R10, R4, R2, P1 ;  /* 0x00000002040a7208 */ /* 0x000fe20000800000 */
[----:B------:R-:W-:Y:S01]  /*0a50*/  IMAD.MOV.U32 R26, RZ, RZ, R22 ;  /* 0x000000ffff1a7224 */ /* 0x000fe200078e0016 */
[----:B------:R-:W-:Y:S02]  /*0a60*/  FSEL R11, R5, R3, P1 ;  /* 0x00000003050b7208 */ /* 0x000fe40000800000 */
[----:B------:R-:W-:Y:S02]  /*0a70*/  DFMA R14, R24, -R24, R18 ;  /* 0x80000018180e722b */ /* 0x000fe40000000012 */
        /* <DEDUP_REMOVED lines=12> */
[----:B------:R-:W-:Y:S05]  /*0b40*/  CALL.REL.NOINC `($__internal_5_$__cuda_sm20_dsqrt_rn_f64_mediumpath_v1) ;  /* 0x000000e800547944 */ /* 0x000fea0003c00000 */
[----:B------:R-:W-:Y:S01]  /*0b50*/  IMAD.MOV.U32 R12, RZ, RZ, R0 ;  /* 0x000000ffff0c7224 */ /* 0x000fe200078e0000 */
[----:B------:R-:W-:-:S07]  /*0b60*/  MOV R13, R23 ;  /* 0x00000017000d7202 */ /* 0x000fce0000000f00 */
.L_x_437:
        /* <DEDUP_REMOVED lines=20> */
.L_x_439:
[----:B------:R-:W-:Y:S05]  /*0cb0*/  BSYNC.RECONVERGENT B1 ;  /* 0x0000000000017941 */ /* 0x000fea0003800200 */
.L_x_438:
        /* <DEDUP_REMOVED lines=18> */
[----:B------:R-:W-:Y:S02]  /*0de0*/  MOV R115, R3 ;  /* 0x0000000300737202 */ /* 0x000fe40000000f00 */
[----:B------:R-:W-:-:S07]  /*0df0*/  MOV R0, 0xe10 ;  /* 0x00000e1000007802 */ /* 0x000fce0000000f00 */
[----:B------:R-:W-:Y:S05]  /*0e00*/  CALL.REL.NOINC `($__internal_4_$__cuda_sm20_div_rn_f64_full) ;  /* 0x000000e0002c7944 */ /* 0x000fea0003c00000 */
[----:B------:R-:W-:Y:S02]  /*0e10*/  IMAD.MOV.U32 R4, RZ, RZ, R114 ;  /* 0x000000ffff047224 */ /* 0x000fe400078e0072 */
[----:B------:R-:W-:-:S07]  /*0e20*/  IMAD.MOV.U32 R5, RZ, RZ, R115 ;  /* 0x000000ffff057224 */ /* 0x000fce00078e0073 */
.L_x_441:
[----:B------:R-:W-:Y:S05]  /*0e30*/  BSYNC.RECONVERGENT B1 ;  /* 0x0000000000017941 */ /* 0x000fea0003800200 */
.L_x_440:
[----:B------:R-:W-:Y:S01]  /*0e40*/  DADD R12, -RZ, |R10| ;  /* 0x00000000ff0c7229 */ /* 0x000fe2000000050a */
[----:B------:R-:W-:Y:S01]  /*0e50*/  BSSY.RECONVERGENT B0, `(.L_x_442) ;  /* 0x0000082000007945 */ /* 0x000fe20003800200 */
[----:B------:R-:W-:Y:S02]  /*0e60*/  FSEL R4, R4, R2, P1 ;  /* 0x0000000204047208 */ /* 0x000fe40000800000 */
[----:B------:R-:W-:-:S06]  /*0e70*/  FSEL R5, R5, R3, P1 ;  /* 0x0000000305057208 */ /* 0x000fcc0000800000 */
        /* <DEDUP_REMOVED lines=45> */
[----:B------:R-:W-:Y:S01]  /*1150*/  @!P0 IMAD.MOV.U32 R2, RZ, RZ, 0x33145c07 ;  /* 0x33145c07ff028424 */ /* 0x000fe200078e00ff */
[----:B------:R-:W-:-:S06]  /*1160*/  @!P0 MOV R3, 0x3c91a626 ;  /* 0x3c91a62600038802 */ /* 0x000fcc0000000f00 */
        /* <DEDUP_REMOVED lines=8> */
.L_x_443:
        /* <DEDUP_REMOVED lines=15> */
[----:B------:R-:W-:Y:S01]  /*12e0*/  VIADD R13, R3, 0xfff00000 ;  /* 0xfff00000030d7836 */ /* 0x000fe20000000000 */
[----:B------:R-:W-:-:S04]  /*12f0*/  MOV R12, R2 ;  /* 0x00000002000c7202 */ /* 0x000fc80000000f00 */
        /* <DEDUP_REMOVED lines=55> */
.L_x_444:
[----:B------:R-:W-:Y:S05]  /*1670*/  BSYNC.RECONVERGENT B0 ;  /* 0x0000000000007941 */ /* 0x000fea0003800200 */
.L_x_442:
        /* <DEDUP_REMOVED lines=20> */
[----:B------:R-:W-:Y:S05]  /*17c0*/  CALL.REL.NOINC `($__internal_4_$__cuda_sm20_div_rn_f64_full) ;  /* 0x000000d400bc7944 */ /* 0x000fea0003c00000 */
[----:B------:R-:W-:Y:S02]  /*17d0*/  IMAD.MOV.U32 R2, RZ, RZ, R114 ;  /* 0x000000ffff027224 */ /* 0x000fe400078e0072 */
[----:B------:R-:W-:-:S07]  /*17e0*/  IMAD.MOV.U32 R3, RZ, RZ, R115 ;  /* 0x000000ffff037224 */ /* 0x000fce00078e0073 */
.L_x_446:
[----:B------:R-:W-:Y:S05]  /*17f0*/  BSYNC.RECONVERGENT B1 ;  /* 0x0000000000017941 */ /* 0x000fea0003800200 */
.L_x_445:
[----:B------:R-:W-:Y:S01]  /*1800*/  DADD R10, -RZ, |R4| ;  /* 0x00000000ff0a7229 */ /* 0x000fe20000000504 */
[----:B------:R-:W-:Y:S01]  /*1810*/  UMOV UR4, 0x382d7365 ;  /* 0x382d736500047882 */ /* 0x000fe20000000000 */
[----:B------:R-:W-:Y:S01]  /*1820*/  UMOV UR5, 0x4000c152 ;  /* 0x4000c15200057882 */ /* 0x000fe20000000000 */
[----:B------:R-:W-:Y:S01]  /*1830*/  UMOV UR8, 0x382d7365 ;  /* 0x382d736500087882 */ /* 0x000fe20000000000 */
[----:B------:R-:W-:Y:S01]  /*1840*/  UMOV UR9, 0x4000c152 ;  /* 0x4000c15200097882 */ /* 0x000fe20000000000 */
[C---:B------:R-:W-:Y:S01]  /*1850*/  DADD R12, R2.reuse, -UR4 ;  /* 0x80000004020c7e29 */ /* 0x040fe20008000000 */
[----:B------:R-:W-:Y:S04]  /*1860*/  BSSY.RECONVERGENT B0, `(.L_x_447) ;  /* 0x0000081000007945 */ /* 0x000fe80003800200 */
[----:B------:R-:W-:Y:S01]  /*1870*/  ISETP.GT.AND P0, PT, R11, 0x3fe26665, PT ;  /* 0x3fe266650b00780c */ /* 0x000fe20003f04270 */
[----:B------:R-:W-:-:S12]  /*1880*/  DADD R10, R2, UR8 ;  /* 0x00000008020a7e29 */ /* 0x000fd80008000000 */
[----:B------:R-:W-:Y:S05]  /*1890*/  @P0 BRA `(.L_x_448) ;  /* 0x0000000000d40947 */ /* 0x000fea0003800000 */
[----:B------:R-:W-:Y:S01]  /*18a0*/  DMUL R14, R4, R4 ;  /* 0x00000004040e7228 */ /* 0x000fe20000000000 */
[----:B------:R-:W-:Y:S01]  /*18b0*/  MOV R18, 0x180754af ;  /* 0x180754af00127802 */ /* 0x000fe20000000f00 */
[----:B------:R-:W-:Y:S01]  /*18c0*/  IMAD.MOV.U32 R19, RZ, RZ, 0x3fb3823b ;  /* 0x3fb3823bff137424 */ /* 0x000fe200078e00ff */
        /* <DEDUP_REMOVED lines=40> */
[----:B------:R-:W-:Y:S02]  /*1b50*/  @P0 IMAD.MOV.U32 R14, RZ, RZ, 0x33145c07 ;  /* 0x33145c07ff0e0424 */ /* 0x000fe400078e00ff */
[----:B------:R-:W-:-:S05]  /*1b60*/  @P0 IMAD.MOV.U32 R15, RZ, RZ, 0x3c91a626 ;  /* 0x3c91a626ff0f0424 */ /* 0x000fca00078e00ff */
[----:B------:R-:W-:Y:S01]  /*1b70*/  DFMA R18, |R4|, R18, |R4| ;  /* 0x000000120412722b */ /* 0x000fe20000000604 */
[----:B------:R-:W-:Y:S02]  /*1b80*/  @!P0 IMAD.MOV.U32 R4, RZ, RZ, 0x33145c07 ;  /* 0x33145c07ff048424 */ /* 0x000fe400078e00ff */
[----:B------:R-:W-:-:S05]  /*1b90*/  @!P0 IMAD.MOV.U32 R5, RZ, RZ, 0x3c91a626 ;  /* 0x3c91a626ff058424 */ /* 0x000fca00078e00ff */
[C---:B------:R-:W-:Y:S02]  /*1ba0*/  @P0 DADD R14, R18.reuse, -R14 ;  /* 0x00000000120e0229 */ /* 0x040fe4000000080e */
[----:B------:R-:W-:-:S08]  /*1bb0*/  @!P0 DADD R4, R18, R4 ;  /* 0x0000000012048229 */ /* 0x000fd00000000004 */
[----:B------:R-:W-:Y:S02]  /*1bc0*/  @!P0 DADD R114, R4, UR4 ;  /* 0x0000000404728e29 */ /* 0x000fe40008000000 */
[----:B------:R-:W-:Y:S01]  /*1bd0*/  @P0 DADD R114, -R14, UR4 ;  /* 0x000000040e720e29 */ /* 0x000fe20008000100 */
[----:B------:R-:W-:Y:S10]  /*1be0*/  BRA `(.L_x_449) ;  /* 0x0000000400207947 */ /* 0x000ff40003800000 */
.L_x_448:
        /* <DEDUP_REMOVED lines=34> */
[----:B------:R-:W-:-:S03]  /*1e10*/  MOV R22, RZ ;  /* 0x000000ff00167202 */ /* 0x000fc60000000f00 */
        /* <DEDUP_REMOVED lines=37> */
.L_x_449:
[----:B------:R-:W-:Y:S05]  /*2070*/  BSYNC.RECONVERGENT B0 ;  /* 0x0000000000007941 */ /* 0x000fea0003800200 */
.L_x_447:
        /* <DEDUP_REMOVED lines=18> */
[----:B------:R-:W-:Y:S02]  /*21a0*/  MOV R113, 0x40080000 ;  /* 0x4008000000717802 */ /* 0x000fe40000000f00 */
[----:B------:R-:W-:-:S07]  /*21b0*/  MOV R0, 0x21d0 ;  /* 0x000021d000007802 */ /* 0x000fce0000000f00 */
[----:B------:R-:W-:Y:S05]  /*21c0*/  CALL.REL.NOINC `($__internal_4_$__cuda_sm20_div_rn_f64_full) ;  /* 0x000000cc003c7944 */ /* 0x000fea0003c00000 */
[----:B------:R-:W-:Y:S02]  /*21d0*/  IMAD.MOV.U32 R4, RZ, RZ, R114 ;  /* 0x000000ffff047224 */ /* 0x000fe400078e0072 */
[----:B------:R-:W-:-:S07]  /*21e0*/  IMAD.MOV.U32 R5, RZ, RZ, R115 ;  /* 0x000000ffff057224 */ /* 0x000fce00078e0073 */
.L_x_451:
[----:B------:R-:W-:Y:S05]  /*21f0*/  BSYNC.RECONVERGENT B1 ;  /* 0x0000000000017941 */ /* 0x000fea0003800200 */
.L_x_450:
[----:B------:R-:W0:Y:S01]  /*2200*/  MUFU.RSQ64H R23, R9 ;  /* 0x0000000900177308 */ /* 0x000e220000001c00 */
[----:B------:R-:W-:Y:S01]  /*2210*/  VIADD R22, R9, 0xfcb00000 ;  /* 0xfcb0000009167836 */ /* 0x000fe20000000000 */
[----:B------:R-:W-:Y:S01]  /*2220*/  UMOV UR4, 0x382d7365 ;  /* 0x382d736500047882 */ /* 0x000fe20000000000 */
[----:B------:R-:W-:Y:S01]  /*2230*/  IMAD.MOV.U32 R18, RZ, RZ, 0x0 ;  /* 0x00000000ff127424 */ /* 0x000fe200078e00ff */
[----:B------:R-:W-:Y:S01]  /*2240*/  UMOV UR5, 0x4000c152 ;  /* 0x4000c15200057882 */ /* 0x000fe20000000000 */
[----:B------:R-:W-:Y:S01]  /*2250*/  IMAD.MOV.U32 R19, RZ, RZ, 0x3fd80000 ;  /* 0x3fd80000ff137424 */ /* 0x000fe200078e00ff */
[----:B------:R-:W-:Y:S01]  /*2260*/  ISETP.GE.U32.AND P0, PT, R22, 0x7ca00000, PT ;  /* 0x7ca000001600780c */ /* 0x000fe20003f06070 */
[----:B------:R-:W-:Y:S01]  /*2270*/  UMOV UR8, 0x382d7365 ;  /* 0x382d736500087882 */ /* 0x000fe20000000000 */
[----:B------:R-:W-:Y:S01]  /*2280*/  UMOV UR9, 0x4000c152 ;  /* 0x4000c15200097882 */ /* 0x000fe20000000000 */
[----:B------:R-:W-:Y:S01]  /*2290*/  DADD R20, R4, -UR4 ;  /* 0x8000000404147e29 */ /* 0x000fe20008000000 */
[----:B------:R-:W-:Y:S01]  /*22a0*/  BSSY.RECONVERGENT B0, `(.L_x_452) ;  /* 0x0000016000007945 */ /* 0x000fe20003800200 */
[----:B0-----:R-:W-:-:S08]  /*22b0*/  DMUL R14, R22, R22 ;  /* 0x00000016160e7228 */ /* 0x001fd00000000000 */
[----:B------:R-:W-:-:S08]  /*22c0*/  DFMA R14, R8, -R14, 1 ;  /* 0x3ff00000080e742b */ /* 0x000fd0000000080e */
[----:B------:R-:W-:Y:S02]  /*22d0*/  DFMA R18, R14, R18, 0.5 ;  /* 0x3fe000000e12742b */ /* 0x000fe40000000012 */
[----:B------:R-:W-:-:S08]  /*22e0*/  DMUL R14, R22, R14 ;  /* 0x0000000e160e7228 */ /* 0x000fd00000000000 */
[----:B------:R-:W-:Y:S02]  /*22f0*/  DFMA R24, R18, R14, R22 ;  /* 0x0000000e1218722b */ /* 0x000fe40000000016 */
[----:B------:R-:W-:-:S06]  /*2300*/  DADD R18, R4, UR8 ;  /* 0x0000000804127e29 */ /* 0x000fcc0008000000 */
[----:B------:R-:W-:Y:S02]  /*2310*/  DMUL R26, R8, R24 ;  /* 0x00000018081a7228 */ /* 0x000fe40000000000 */
[----:B------:R-:W-:Y:S01]  /*2320*/  IADD3 R31, PT, PT, R25, -0x100000, RZ ;  /* 0xfff00000191f7810 */ /* 0x000fe20007ffe0ff */
[----:B------:R-:W-:-:S05]  /*2330*/  IMAD.MOV.U32 R30, RZ, RZ, R24 ;  /* 0x000000ffff1e7224 */ /* 0x000fca00078e0018 */
[----:B------:R-:W-:-:S08]  /*2340*/  DFMA R28, R26, -R26, R8 ;  /* 0x8000001a1a1c722b */ /* 0x000fd00000000008 */
[----:B------:R-:W-:Y:S01]  /*2350*/  DFMA R14, R28, R30, R26 ;  /* 0x0000001e1c0e722b */ /* 0x000fe2000000001a */
[----:B------:R-:W-:Y:S10]  /*2360*/  @!P0 BRA `(.L_x_453) ;  /* 0x0000000000248947 */ /* 0x000ff40003800000 */
[----:B------:R-:W-:Y:S01]  /*2370*/  IMAD.MOV.U32 R14, RZ, RZ, R28 ;  /* 0x000000ffff0e7224 */ /* 0x000fe200078e001c */
[----:B------:R-:W-:Y:S01]  /*2380*/  MOV R23, R9 ;  /* 0x0000000900177202 */ /* 0x000fe20000000f00 */
[----:B------:R-:W-:Y:S01]  /*2390*/  IMAD.MOV.U32 R30, RZ, RZ, R24 ;  /* 0x000000ffff1e7224 */ /* 0x000fe200078e0018 */
[----:B------:R-:W-:Y:S01]  /*23a0*/  MOV R28, 0x23e0 ;  /* 0x000023e0001c7802 */ /* 0x000fe20000000f00 */
[----:B------:R-:W-:Y:S02]  /*23b0*/  IMAD.MOV.U32 R33, RZ, RZ, R27 ;  /* 0x000000ffff217224 */ /* 0x000fe400078e001b */
[----:B------:R-:W-:-:S07]  /*23c0*/  IMAD.MOV.U32 R0, RZ, RZ, R8 ;  /* 0x000000ffff007224 */ /* 0x000fce00078e0008 */
[----:B------:R-:W-:Y:S05]  /*23d0*/  CALL.REL.NOINC `($__internal_5_$__cuda_sm20_dsqrt_rn_f64_mediumpath_v1) ;  /* 0x000000d000307944 */ /* 0x000fea0003c00000 */
[----:B------:R-:W-:Y:S02]  /*23e0*/  IMAD.MOV.U32 R14, RZ, RZ, R0 ;  /* 0x000000ffff0e7224 */ /* 0x000fe400078e0000 */
[----:B------:R-:W-:-:S07]  /*23f0*/  IMAD.MOV.U32 R15, RZ, RZ, R23 ;  /* 0x000000ffff0f7224 */ /* 0x000fce00078e0017 */
.L_x_453:
[----:B------:R-:W-:Y:S05]  /*2400*/  BSYNC.RECONVERGENT B0 ;  /* 0x0000000000007941 */ /* 0x000fea0003800200 */
.L_x_452:
        /* <DEDUP_REMOVED lines=25> */
[----:B------:R-:W-:Y:S05]  /*25a0*/  CALL.REL.NOINC `($_Z15propagateLineariiddPdS_i$__internal_trig_reduction_slowpathd) ;  /* 0x000000d000787944 */ /* 0x000fea0003c00000 */
.L_x_457:
[----:B------:R-:W-:Y:S05]  /*25b0*/  BSYNC.RECONVERGENT B3 ;  /* 0x0000000000037941 */ /* 0x000fea0003800200 */
.L_x_456:
[----:B------:R-:W-:-:S07]  /*25c0*/  IADD3 R0, PT, PT, R0, 0x1, RZ ;  /* 0x0000000100007810 */ /* 0x000fce0007ffe0ff */
.L_x_455:
[----:B------:R-:W-:Y:S05]  /*25d0*/  BSYNC.RECONVERGENT B2 ;  /* 0x0000000000027941 */ /* 0x000fea0003800200 */
.L_x_454:
        /* <DEDUP_REMOVED lines=54> */
[----:B------:R-:W-:Y:S05]  /*2940*/  CALL.REL.NOINC `($_Z15propagateLineariiddPdS_i$__internal_trig_reduction_slowpathd) ;  /* 0x000000cc00907944 */ /* 0x000fea0003c00000 */
.L_x_461:
[----:B------:R-:W-:Y:S05]  /*2950*/  BSYNC.RECONVERGENT B3 ;  /* 0x0000000000037941 */ /* 0x000fea0003800200 */
.L_x_460:
[----:B------:R-:W-:-:S07]  /*2960*/  VIADD R0, R0, 0x1 ;  /* 0x0000000100007836 */ /* 0x000fce0000000000 */
.L_x_459:
[----:B------:R-:W-:Y:S05]  /*2970*/  BSYNC.RECONVERGENT B2 ;  /* 0x0000000000027941 */ /* 0x000fea0003800200 */
.L_x_458:
        /* <DEDUP_REMOVED lines=55> */
.L_x_465:
[----:B------:R-:W-:Y:S05]  /*2cf0*/  BSYNC.RECONVERGENT B3 ;  /* 0x0000000000037941 */ /* 0x000fea0003800200 */
.L_x_464:
[----:B------:R-:W-:-:S07]  /*2d00*/  VIADD R0, R0, 0x1 ;  /* 0x0000000100007836 */ /* 0x000fce0000000000 */
.L_x_463:
[----:B------:R-:W-:Y:S05]  /*2d10*/  BSYNC.RECONVERGENT B2 ;  /* 0x0000000000027941 */ /* 0x000fea0003800200 */
.L_x_462:
        /* <DEDUP_REMOVED lines=18> */
[----:B------:R-:W-:Y:S01]  /*2e40*/  IMAD.MOV.U32 R22, RZ, RZ, 0x1 ;  /* 0x00000001ff167424 */ /* 0x000fe200078e00ff */
[----:B------:R-:W-:Y:S01]  /*2e50*/  UMOV UR4, 0x55555555 ;  /* 0x5555555500047882 */ /* 0x000fe20000000000 */
[----:B------:R-:W-:Y:S01]  /*2e60*/  UMOV UR5, 0x3fe55555 ;  /* 0x3fe5555500057882 */ /* 0x000fe20000000000 */
[----:B------:R-:W-:Y:S01]  /*2e70*/  FSEL R36, R36, -8.06006814911005101289e+34, !P0 ;  /* 0xf9785eba24247808 */ /* 0x000fe20004000000 */
[----:B------:R-:W-:Y:S02]  /*2e80*/  BSSY.RECONVERGENT B1, `(.L_x_466) ;  /* 0x0000023000017945 */ /* 0x000fe40003800200 */
[----:B0-----:R-:W-:-:S08]  /*2e90*/  DFMA R2, R22, R38, 1 ;  /* 0x3ff000001602742b */ /* 0x001fd00000000026 */
[----:B------:R-:W-:-:S08]  /*2ea0*/  DFMA R2, R2, R2, R2 ;  /* 0x000000020202722b */ /* 0x000fd00000000002 */
[----:B------:R-:W-:-:S08]  /*2eb0*/  DFMA R2, R22, R2, R22 ;  /* 0x000000021602722b */ /* 0x000fd00000000016 */
[----:B------:R-:W-:-:S08]  /*2ec0*/  DFMA R22, R2, R38, 1 ;  /* 0x3ff000000216742b */ /* 0x000fd00000000026 */
[----:B------:R-:W-:-:S08]  /*2ed0*/  DFMA R2, R2, R22, R2 ;  /* 0x000000160202722b */ /* 0x000fd00000000002 */
[----:B------:R-:W-:Y:S02]  /*2ee0*/  DMUL R22, R6, R2 ;  /* 0x0000000206167228 */ /* 0x000fe40000000000 */
[----:B--2---:R-:W-:-:S08]  /*2ef0*/  DFMA R24, R10, R36, R24 ;  /* 0x000000240a18722b */ /* 0x004fd00000000018 */
[----:B------:R-:W-:Y:S02]  /*2f00*/  DFMA R24, R10, R24, R26 ;  /* 0x000000180a18722b */ /* 0x000fe4000000001a */
[----:B------:R-:W-:-:S06]  /*2f10*/  DFMA R26, R22, 3, R6 ;  /* 0x40080000161a782b */ /* 0x000fcc0000000006 */
[----:B---3--:R-:W-:Y:S02]  /*2f20*/  DFMA R24, R10, R24, R28 ;  /* 0x000000180a18722b */ /* 0x008fe4000000001c */
[----:B------:R-:W-:Y:S02]  /*2f30*/  DFMA R2, R2, R26, R22 ;  /* 0x0000001a0202722b */ /* 0x000fe40000000016 */
[----:B------:R-:W-:-:S04]  /*2f40*/  DMUL R26, R14, -UR4 ;  /* 0x800000040e1a7c28 */ /* 0x000fc80008000000 */
[----:B------:R-:W-:-:S08]  /*2f50*/  DFMA R24, R10, R24, R30 ;  /* 0x000000180a18722b */ /* 0x000fd0000000001e */
[----:B----4-:R-:W-:-:S08]  /*2f60*/  DFMA R24, R10, R24, R32 ;  /* 0x000000180a18722b */ /* 0x010fd00000000020 */
[----:B------:R-:W-:-:S08]  /*2f70*/  DFMA R24, R10, R24, R34 ;  /* 0x000000180a18722b */ /* 0x000fd00000000022 */
[----:B------:R-:W-:Y:S02]  /*2f80*/  DFMA R110, R24, R110, R110 ;  /* 0x0000006e186e722b */ /* 0x000fe4000000006e */
[----:B------:R-:W-:Y:S01]  /*2f90*/  DFMA R10, R10, R24, 1 ;  /* 0x3ff000000a0a742b */ /* 0x000fe20000000018 */
[----:B------:R-:W-:-:S05]  /*2fa0*/  FFMA R24, RZ, -2.125, R3 ;  /* 0xc0080000ff187823 */ /* 0x000fca0000000003 */
[----:B------:R-:W-:-:S04]  /*2fb0*/  FSETP.GT.AND P1, PT, |R24|, 1.469367938527859385e-39, PT ;  /* 0x001000001800780b */ /* 0x000fc80003f24200 */
[----:B------:R-:W-:Y:S02]  /*2fc0*/  FSEL R22, R10, R110, !P0 ;  /* 0x0000006e0a167208 */ /* 0x000fe40004000000 */
[----:B------:R-:W-:Y:S02]  /*2fd0*/  FSEL R23, R11, R111, !P0 ;  /* 0x0000006f0b177208 */ /* 0x000fe40004000000 */
[----:B------:R-:W-:-:S04]  /*2fe0*/  LOP3.LUT P0, RZ, R0, 0x2, RZ, 0xc0, !PT ;  /* 0x0000000200ff7812 */ /* 0x000fc8000780c0ff */
[----:B------:R-:W-:-:S10]  /*2ff0*/  DADD R10, RZ, -R22 ;  /* 0x00000000ff0a7229 */ /* 0x000fd40000000816 */
[----:B------:R-:W-:Y:S02]  /*3000*/  FSEL R14, R22, R10, !P0 ;  /* 0x0000000a160e7208 */ /* 0x000fe40004000000 */
[----:B------:R-:W-:Y:S01]  /*3010*/  FSEL R15, R23, R11, !P0 ;  /* 0x0000000b170f7208 */ /* 0x000fe20004000000 */
[----:B------:R-:W-:Y:S06]  /*3020*/  @P1 BRA P2, `(.L_x_467) ;  /* 0x0000000000201947 */ /* 0x000fec0001000000 */
[----:B------:R-:W-:Y:S01]  /*3030*/  MOV R114, R6 ;  /* 0x0000000600727202 */ /* 0x000fe20000000f00 */
[----:B------:R-:W-:Y:S01]  /*3040*/  IMAD.MOV.U32 R115, RZ, RZ, R7 ;  /* 0x000000ffff737224 */ /* 0x000fe200078e0007 */
[----:B------:R-:W-:Y:S01]  /*3050*/  MOV R0, 0x3090 ;  /* 0x0000309000007802 */ /* 0x000fe20000000f00 */
[----:B------:R-:W-:Y:S02]  /*3060*/  IMAD.MOV.U32 R112, RZ, RZ, RZ ;  /* 0x000000ffff707224 */ /* 0x000fe400078e00ff */
[----:B------:R-:W-:-:S07]  /*3070*/  IMAD.MOV.U32 R113, RZ, RZ, -0x3ff80000 ;  /* 0xc0080000ff717424 */ /* 0x000fce00078e00ff */
[----:B------:R-:W-:Y:S05]  /*3080*/  CALL.REL.NOINC `($__internal_4_$__cuda_sm20_div_rn_f64_full) ;  /* 0x000000bc008c7944 */ /* 0x000fea0003c00000 */
[----:B------:R-:W-:Y:S02]  /*3090*/  IMAD.MOV.U32 R2, RZ, RZ, R114 ;  /* 0x000000ffff027224 */ /* 0x000fe400078e0072 */
[----:B------:R-:W-:-:S07]  /*30a0*/  IMAD.MOV.U32 R3, RZ, RZ, R115 ;  /* 0x000000ffff037224 */ /* 0x000fce00078e0073 */
.L_x_467:
[----:B------:R-:W-:Y:S05]  /*30b0*/  BSYNC.RECONVERGENT B1 ;  /* 0x0000000000017941 */ /* 0x000fea0003800200 */
.L_x_466:
[----:B------:R-:W0:Y:S01]  /*30c0*/  MUFU.RSQ64H R23, R17 ;  /* 0x0000001100177308 */ /* 0x000e220000001c00 */
[----:B------:R-:W-:Y:S01]  /*30d0*/  IADD3 R22, PT, PT, R17, -0x3500000, RZ ;  /* 0xfcb0000011167810 */ /* 0x000fe20007ffe0ff */
[----:B------:R-:W1:Y:S01]  /*30e0*/  LDCU.64 UR4, c[0x3][URZ] ;  /* 0x00c00000ff0477ac */ /* 0x000e620008000a00 */
[----:B------:R-:W-:Y:S02]  /*30f0*/  IMAD.MOV.U32 R10, RZ, RZ, 0x0 ;  /* 0x00000000ff0a7424 */ /* 0x000fe400078e00ff */
[----:B------:R-:W-:Y:S01]  /*3100*/  IMAD.MOV.U32 R11, RZ, RZ, 0x3fd80000 ;  /* 0x3fd80000ff0b7424 */ /* 0x000fe200078e00ff */
[----:B------:R-:W-:Y:S01]  /*3110*/  ISETP.GE.U32.AND P0, PT, R22, 0x7ca00000, PT ;  /* 0x7ca000001600780c */ /* 0x000fe20003f06070 */
[----:B0-----:R-:W-:Y:S02]  /*3120*/  DMUL R6, R22, R22 ;  /* 0x0000001616067228 */ /* 0x001fe40000000000 */
[----:B-1----:R-:W-:-:S06]  /*3130*/  DADD R2, R2, UR4 ;  /* 0x0000000402027e29 */ /* 0x002fcc0008000000 */
[----:B------:R-:W-:Y:S02]  /*3140*/  DFMA R6, -R6, R16, 1 ;  /* 0x3ff000000606742b */ /* 0x000fe40000000110 */
[----:B------:R-:W-:-:S06]  /*3150*/  DFMA R8, R26, R8, R2 ;  /* 0x000000081a08722b */ /* 0x000fcc0000000002 */
[----:B------:R-:W-:Y:S02]  /*3160*/  DFMA R10, R6, R10, 0.5 ;  /* 0x3fe00000060a742b */ /* 0x000fe4000000000a */
[----:B------:R-:W-:-:S08]  /*3170*/  DMUL R6, R22, R6 ;  /* 0x0000000616067228 */ /* 0x000fd00000000000 */
[----:B------:R-:W-:Y:S02]  /*3180*/  DFMA R24, R10, R6, R22 ;  /* 0x000000060a18722b */ /* 0x000fe40000000016 */
[C-C-:B------:R-:W-:Y:S02]  /*3190*/  DFMA R10, R26.reuse, R12, R2.reuse ;  /* 0x0000000c1a0a722b */ /* 0x140fe40000000002 */
[----:B------:R-:W-:-:S04]  /*31a0*/  DFMA R6, R26, R14, R2 ;  /* 0x0000000e1a06722b */ /* 0x000fc80000000002 */
[----:B------:R-:W-:Y:S01]  /*31b0*/  DMUL R26, R24, R16 ;  /* 0x00000010181a7228 */ /* 0x000fe20000000000 */
[----:B------:R0:W-:Y:S01]  /*31c0*/  STL.128 [R1], R8 ;  /* 0x0000000801007387 */ /* 0x0001e20000100c00 */
[----:B------:R-:W-:Y:S02]  /*31d0*/  VIADD R15, R25, 0xfff00000 ;  /* 0xfff00000190f7836 */ /* 0x000fe40000000000 */
[----:B------:R-:W-:Y:S01]  /*31e0*/  IMAD.MOV.U32 R14, RZ, RZ, R24 ;  /* 0x000000ffff0e7224 */ /* 0x000fe200078e0018 */
[----:B------:R0:W-:Y:S03]  /*31f0*/  STL.64 [R1+0x10], R6 ;  /* 0x0000100601007387 */ /* 0x0001e60000100a00 */
        /* <DEDUP_REMOVED lines=9> */
[----:B------:R-:W-:Y:S02]  /*3290*/  IMAD.MOV.U32 R33, RZ, RZ, R27 ;  /* 0x000000ffff217224 */ /* 0x000fe400078e001b */
[----:B------:R-:W-:-:S07]  /*32a0*/  IMAD.MOV.U32 R31, RZ, RZ, R15 ;  /* 0x000000ffff1f7224 */ /* 0x000fce00078e000f */
[----:B------:R-:W-:Y:S05]  /*32b0*/  CALL.REL.NOINC `($__internal_5_$__cuda_sm20_dsqrt_rn_f64_mediumpath_v1) ;  /* 0x000000c000787944 */ /* 0x000fea0003c00000 */
[----:B------:R-:W-:Y:S01]  /*32c0*/  MOV R2, R0 ;  /* 0x0000000000027202 */ /* 0x000fe20000000f00 */
[----:B------:R-:W-:-:S07]  /*32d0*/  IMAD.MOV.U32 R3, RZ, RZ, R23 ;  /* 0x000000ffff037224 */ /* 0x000fce00078e0017 */
.L_x_468:
        /* <DEDUP_REMOVED lines=26> */
.L_x_472:
[----:B------:R-:W-:Y:S05]  /*3480*/  BSYNC.RECONVERGENT B3 ;  /* 0x0000000000037941 */ /* 0x000fea0003800200 */
.L_x_471:
[----:B------:R-:W-:-:S07]  /*3490*/  VIADD R0, R0, 0x1 ;  /* 0x0000000100007836 */ /* 0x000fce0000000000 */
.L_x_470:
[----:B------:R-:W-:Y:S05]  /*34a0*/  BSYNC.RECONVERGENT B2 ;  /* 0x0000000000027941 */ /* 0x000fea0003800200 */
.L_x_469:
        /* <DEDUP_REMOVED lines=54> */
[----:B------:R-:W-:Y:S05]  /*3810*/  CALL.REL.NOINC `($_Z15propagateLineariiddPdS_i$__internal_trig_reduction_slowpathd) ;  /* 0x000000bc00dc7944 */ /* 0x000fea0003c00000 */
.L_x_476:
[----:B------:R-:W-:Y:S05]  /*3820*/  BSYNC.RECONVERGENT B3 ;  /* 0x0000000000037941 */ /* 0x000fea0003800200 */
.L_x_475:
[----:B------:R-:W-:-:S07]  /*3830*/  VIADD R0, R0, 0x1 ;  /* 0x0000000100007836 */ /* 0x000fce0000000000 */
.L_x_474:
[----:B------:R-:W-:Y:S05]  /*3840*/  BSYNC.RECONVERGENT B2 ;  /* 0x0000000000027941 */ /* 0x000fea0003800200 */
.L_x_473:
        /* <DEDUP_REMOVED lines=55> */
.L_x_480:
[----:B------:R-:W-:Y:S05]  /*3bc0*/  BSYNC.RECONVERGENT B3 ;  /* 0x0000000000037941 */ /* 0x000fea0003800200 */
.L_x_479:
[----:B------:R-:W-:-:S07]  /*3bd0*/  VIADD R0, R0, 0x1 ;  /* 0x0000000100007836 */ /* 0x000fce0000000000 */
.L_x_478:
[----:B------:R-:W-:Y:S05]  /*3be0*/  BSYNC.RECONVERGENT B2 ;  /* 0x0000000000027941 */ /* 0x000fea0003800200 */
.L_x_477:
[----:B------:R-:W0:Y:S01]  /*3bf0*/  LDCU.64 UR4, c[0x4][0x8] ;  /* 0x01000100ff0477ac */ /* 0x000e220008000a00 */
[----:B------:R-:W-:-:S05]  /*3c00*/  IMAD.SHL.U32 R4, R0, 0x40, RZ ;  /* 0x0000004000047824 */ /* 0x000fca00078e00ff */
        /* <DEDUP_REMOVED lines=50> */
[----:B------:R-:W-:Y:S02]  /*3f30*/  MOV R113, 0xc0080000 ;  /* 0xc008000000717802 */ /* 0x000fe40000000f00 */
[----:B------:R-:W-:-:S07]  /*3f40*/  MOV R0, 0x3f60 ;  /* 0x00003f6000007802 */ /* 0x000fce0000000f00 */
[----:B------:R-:W-:Y:S05]  /*3f50*/  CALL.REL.NOINC `($__internal_4_$__cuda_sm20_div_rn_f64_full) ;  /* 0x000000ac00d87944 */ /* 0x000fea0003c00000 */
[----:B------:R-:W-:Y:S02]  /*3f60*/  IMAD.MOV.U32 R4, RZ, RZ, R114 ;  /* 0x000000ffff047224 */ /* 0x000fe400078e0072 */
[----:B------:R-:W-:-:S07]  /*3f70*/  IMAD.MOV.U32 R5, RZ, RZ, R115 ;  /* 0x000000ffff057224 */ /* 0x000fce00078e0073 */
.L_x_481:
[----:B------:R-:W0:Y:S01]  /*3f80*/  LDCU.64 UR12, c[0x3][URZ] ;  /* 0x00c00000ff0c77ac */ /* 0x000e220008000a00 */
[----:B------:R-:W1:Y:S01]  /*3f90*/  LDC.64 R88, c[0x3][0xe8] ;  /* 0x00c03a00ff587b82 */ /* 0x000e620000000a00 */
[----:B------:R-:W2:Y:S01]  /*3fa0*/  LDCU.64 UR8, c[0x3][0x18] ;  /* 0x00c00300ff0877ac */ /* 0x000ea20008000a00 */
[----:B------:R-:W3:Y:S06]  /*3fb0*/  LDCU.64 UR10, c[0x3][0x30] ;  /* 0x00c00600ff0a77ac */ /* 0x000eec0008000a00 */
[----:B------:R-:W4:Y:S01]  /*3fc0*/  LDC.64 R34, c[0x3][0xf8] ;  /* 0x00c03e00ff227b82 */ /* 0x000f220000000a00 */
[----:B------:R-:W5:Y:S01]  /*3fd0*/  LDCU UR5, c[0x0][0x380] ;  /* 0x00007000ff0577ac */ /* 0x000f620008000800 */
[----:B------:R-:W-:-:S06]  /*3fe0*/  UMOV UR4, 0x1 ;  /* 0x0000000100047882 */ /* 0x000fcc0000000000 */
        /* <DEDUP_REMOVED lines=25> */
[----:B------:R-:W-:-:S02]  /*4180*/  FSEL R10, R14, R12, !P2 ;  /* 0x0000000c0e0a7208 */ /* 0x000fc40005000000 */
[----:B------:R-:W-:Y:S02]  /*4190*/  FSEL R11, R15, R13, !P2 ;  /* 0x0000000d0f0b7208 */ /* 0x000fe40005000000 */
[----:B------:R-:W-:Y:S01]  /*41a0*/  FSEL R12, R18, R20, !P4 ;  /* 0x00000014120c7208 */ /* 0x000fe20006000000 */
[----:B------:R-:W-:Y:S01]  /*41b0*/  DSETP.GEU.AND P1, PT, |R2|, R8, PT ;  /* 0x000000080200722a */ /* 0x000fe20003f2e200 */
[----:B------:R-:W-:Y:S01]  /*41c0*/  FSEL R13, R19, R21, !P4 ;  /* 0x00000015130d7208 */ /* 0x000fe20006000000 */
[----:B-----5:R-:W-:Y:S01]  /*41d0*/  UISETP.GT.AND UP0, UPT, UR5, -0x1, UPT ;  /* 0xffffffff0500788c */ /* 0x020fe2000bf04270 */
[----:B------:R-:W-:Y:S01]  /*41e0*/  DSETP.GEU.AND P3, PT, |R6|, R10, PT ;  /* 0x0000000a0600722a */ /* 0x000fe20003f6e200 */
[----:B------:R-:W-:Y:S01]  /*41f0*/  SEL R2, RZ, 0x1, P2 ;  /* 0x00000001ff027807 */ /* 0x000fe20001000000 */
[----:B------:R-:W0:Y:S01]  /*4200*/  LDC.64 R10, c[0x0][0x390] ;  /* 0x0000e400ff0a7b82 */ /* 0x000e220000000a00 */
[----:B------:R-:W-:Y:S01]  /*4210*/  SEL R0, RZ, 0x1, P4 ;  /* 0x00000001ff007807 */ /* 0x000fe20002000000 */
[----:B------:R-:W-:Y:S01]  /*4220*/  DSETP.GEU.AND P5, PT, |R4|, R12, PT ;  /* 0x0000000c0400722a */ /* 0x000fe20003fae200 */
[----:B------:R-:W-:-:S02]  /*4230*/  SEL R4, RZ, 0x1, P0 ;  /* 0x00000001ff047807 */ /* 0x000fc40000000000 */
[----:B------:R-:W-:Y:S02]  /*4240*/  SEL R2, R2, 0x2, P3 ;  /* 0x0000000202027807 */ /* 0x000fe40001800000 */
[----:B------:R-:W-:Y:S01]  /*4250*/  SEL R4, R4, 0x2, P1 ;  /* 0x0000000204047807 */ /* 0x000fe20000800000 */
[----:B------:R-:W-:Y:S01]  /*4260*/  USEL UR4, UR4, 0xffffffff, UP0 ;  /* 0xffffffff04047887 */ /* 0x000fe20008000000 */
[----:B------:R-:W-:Y:S01]  /*4270*/  SEL R0, R0, 0x2, P5 ;  /* 0x0000000200007807 */ /* 0x000fe20002800000 */
[----:B------:R-:W2:Y:S02]  /*4280*/  LDC.64 R12, c[0x3][0xe0] ;  /* 0x00c03800ff0c7b82 */ /* 0x000ea40000000a00 */
[--C-:B------:R-:W-:Y:S02]  /*4290*/  IMAD.U32 R3, R4, 0x8, R1.reuse ;  /* 0x0000000804037824 */ /* 0x100fe400078e0001 */
[--C-:B------:R-:W-:Y:S02]  /*42a0*/  IMAD.U32 R4, R2, 0x8, R1.reuse ;  /* 0x0000000802047824 */ /* 0x100fe400078e0001 */
[----:B------:R-:W-:-:S02]  /*42b0*/  IMAD.U32 R0, R0, 0x8, R1 ;  /* 0x0000000800007824 */ /* 0x000fc400078e0001 */
[----:B------:R-:W3:Y:S01]  /*42c0*/  LDL.64 R2, [R3] ;  /* 0x0000000003027983 */ /* 0x000ee20000100a00 */
[----:B------:R-:W5:Y:S03]  /*42d0*/  LDC.64 R14, c[0x3][0xf0] ;  /* 0x00c03c00ff0e7b82 */ /* 0x000f660000000a00 */
[----:B------:R-:W3:Y:S04]  /*42e0*/  LDL.64 R4, [R4] ;  /* 0x0000000004047983 */ /* 0x000ee80000100a00 */
[----:B------:R-:W3:Y:S01]  /*42f0*/  LDL.64 R6, [R0] ;  /* 0x0000000000067983 */ /* 0x000ee20000100a00 */
[----:B------:R-:W-:Y:S01]  /*4300*/  ISETP.LE.AND P0, PT, RZ, UR5, PT ;  /* 0x00000005ff007c0c */ /* 0x000fe2000bf03270 */
[----:B------:R-:W2:Y:S01]  /*4310*/  I2F.F64 R18, UR4 ;  /* 0x0000000400127d12 */ /* 0x000ea20008201c00 */
[----:B------:R-:W1:Y:S01]  /*4320*/  LDCU.64 UR4, c[0x3][0x100] ;  /* 0x00c02000ff0477ac */ /* 0x000e620008000a00 */
[----:B------:R-:W-:Y:S01]  /*4330*/  MOV R8, 0x3f240000 ;  /* 0x3f24000000087802 */ /* 0x000fe20000000f00 */
[----:B0-----:R-:W-:Y:S01]  /*4340*/  DMUL R10, R10, -0.5 ;  /* 0xbfe000000a0a7828 */ /* 0x001fe20000000000 */
[----:B------:R-:W-:Y:S01]  /*4350*/  IMAD.MOV.U32 R28, RZ, RZ, 0x1 ;  /* 0x00000001ff1c7424 */ /* 0x000fe200078e00ff */
[----:B------:R-:W-:Y:S01]  /*4360*/  BSSY.RECONVERGENT B1, `(.L_x_482) ;  /* 0x0000080000017945 */ /* 0x000fe20003800200 */
[----:B------:R-:W-:Y:S01]  /*4370*/  FSEL R9, R8, -0.640625, !P0 ;  /* 0xbf24000008097808 */ /* 0x000fe20004000000 */
[----:B------:R-:W-:-:S06]  /*4380*/  IMAD.MOV.U32 R8, RZ, RZ, -0xf7b594e ;  /* 0xf084a6b2ff087424 */ /* 0x000fcc00078e00ff */
[----:B------:R-:W-:Y:S02]  /*4390*/  DMUL R16, R126, R8 ;  /* 0x000000087e107228 */ /* 0x000fe40000000000 */
[C---:B--2---:R-:W-:Y:S02]  /*43a0*/  DMUL R12, R18.reuse, R12 ;  /* 0x0000000c120c7228 */ /* 0x044fe40000000000 */
[C---:B-----5:R-:W-:Y:S02]  /*43b0*/  DMUL R14, R18.reuse, R14 ;  /* 0x0000000e120e7228 */ /* 0x060fe40000000000 */
[----:B-1----:R-:W-:Y:S02]  /*43c0*/  DMUL R32, R18, UR4 ;  /* 0x0000000412207c28 */ /* 0x002fe40008000000 */
[----:B------:R-:W-:Y:S02]  /*43d0*/  DMUL R10, R16, R10 ;  /* 0x0000000a100a7228 */ /* 0x000fe40000000000 */
[----:B------:R-:W-:-:S02]  /*43e0*/  DMUL R18, R12, R88 ;  /* 0x000000580c127228 */ /* 0x000fc40000000000 */
        /* <DEDUP_REMOVED lines=10> */
[----:B------:R-:W-:Y:S02]  /*4490*/  DMUL R26, R32, R32 ;  /* 0x00000020201a7228 */ /* 0x000fe40000000000 */
[----:B------:R-:W-:-:S02]  /*44a0*/  DMUL R86, R10, R16 ;  /* 0x000000100a567228 */ /* 0x000fc40000000000 */
[C---:B------:R-:W-:Y:S02]  /*44b0*/  DMUL R96, R10.reuse, R96 ;  /* 0x000000600a607228 */ /* 0x040fe40000000000 */
[----:B------:R-:W-:Y:S02]  /*44c0*/  DMUL R82, R10, R82 ;  /* 0x000000520a527228 */ /* 0x000fe40000000000 */
[----:B------:R-:W-:Y:S02]  /*44d0*/  DFMA R26, R34, R34, R26 ;  /* 0x00000022221a722b */ /* 0x000fe4000000001a */
[C---:B------:R-:W-:Y:S02]  /*44e0*/  DMUL R42, R10.reuse, R42 ;  /* 0x0000002a0a2a7228 */ /* 0x040fe40000000000 */
[----:B------:R-:W-:Y:S02]  /*44f0*/  DMUL R146, R10, R20 ;  /* 0x000000140a927228 */ /* 0x000fe40000000000 */
[----:B------:R-:W-:-:S02]  /*4500*/  DMUL R36, R86, R96 ;  /* 0x0000006056247228 */ /* 0x000fc40000000000 */
[-C--:B------:R-:W-:Y:S02]  /*4510*/  DFMA R18, R88, R88.reuse, R18 ;  /* 0x000000585812722b */ /* 0x080fe40000000012 */
[----:B------:R-:W-:Y:S02]  /*4520*/  DFMA R44, R32, R88, -R24 ;  /* 0x00000058202c722b */ /* 0x000fe40000000818 */
[----:B------:R-:W-:Y:S02]  /*4530*/  DMUL R134, R146, R42 ;  /* 0x0000002a92867228 */ /* 0x000fe40000000000 */
[----:B------:R-:W-:-:S04]  /*4540*/  DFMA R36, R86, R82, R36 ;  /* 0x000000525624722b */ /* 0x000fc80000000024 */
[----:B------:R-:W-:Y:S02]  /*4550*/  DMUL R44, R10, R44 ;  /* 0x0000002c0a2c7228 */ /* 0x000fe40000000000 */
[C---:B---3--:R-:W-:Y:S02]  /*4560*/  DADD R120, R2.reuse, -UR12 ;  /* 0x8000000c02787e29 */ /* 0x048fe40008000000 */
        /* <DEDUP_REMOVED lines=23> */
[-C--:B------:R-:W-:Y:S02]  /*46e0*/  DFMA R22, R88, R34.reuse, R22 ;  /* 0x000000225816722b */ /* 0x080fe40000000016 */
[----:B------:R-:W-:Y:S02]  /*46f0*/  DMUL R12, R32, R34 ;  /* 0x00000022200c7228 */ /* 0x000fe40000000000 */
[----:B------:R-:W-:Y:S02]  /*4700*/  DADD R154, R14, -R14 ;  /* 0x000000000e9a7229 */ /* 0x000fe4000000080e */
[----:B------:R-:W-:Y:S02]  /*4710*/  DFMA R30, R30, R30, R30 ;  /* 0x0000001e1e1e722b */ /* 0x000fe4000000001e */
[----:B------:R-:W-:Y:S02]  /*4720*/  DMUL R144, R10, R144 ;  /* 0x000000900a907228 */ /* 0x000fe40000000000 */
[----:B------:R-:W-:-:S02]  /*4730*/  DMUL R34, R96, R82 ;  /* 0x0000005260227228 */ /* 0x000fc40000000000 */
[----:B------:R-:W-:Y:S02]  /*4740*/  DFMA R14, R84, R170, -R16 ;  /* 0x000000aa540e722b */ /* 0x000fe40000000810 */
[----:B------:R-:W-:Y:S02]  /*4750*/  DFMA R30, R28, R30, R28 ;  /* 0x0000001e1c1e722b */ /* 0x000fe4000000001c */
[----:B------:R-:W-:Y:S02]  /*4760*/  DMUL R98, R42, R144 ;  /* 0x000000902a627228 */ /* 0x000fe40000000000 */
[----:B------:R-:W-:Y:S02]  /*4770*/  DFMA R34, R86, R86, -R34 ;  /* 0x000000565622722b */ /* 0x000fe40000000822 */
[----:B------:R-:W-:Y:S02]  /*4780*/  DADD R14, RZ, R14 ;  /* 0x00000000ff0e7229 */ /* 0x000fe4000000000e */
[----:B------:R-:W-:-:S02]  /*4790*/  DFMA R20, -R102, R30, 1 ;  /* 0x3ff000006614742b */ /* 0x000fc4000000011e */
[----:B------:R-:W-:Y:S02]  /*47a0*/  DFMA R98, R146, R146, -R98 ;  /* 0x000000929262722b */ /* 0x000fe40000000862 */
[----:B------:R-:W-:Y:S02]  /*47b0*/  DADD R108, R4, -UR10 ;  /* 0x8000000a046c7e29 */ /* 0x000fe40008000000 */
[----:B------:R-:W-:Y:S02]  /*47c0*/  DADD R14, R14, R34 ;  /* 0x000000000e0e7229 */ /* 0x000fe40000000022 */
[----:B------:R-:W-:Y:S02]  /*47d0*/  DFMA R20, R30, R20, R30 ;  /* 0x000000141e14722b */ /* 0x000fe4000000001e */
[C-C-:B------:R-:W-:Y:S02]  /*47e0*/  DADD R2, R4.reuse, -R6.reuse ;  /* 0x0000000004027229 */ /* 0x140fe40000000806 */
[----:B------:R-:W-:-:S02]  /*47f0*/  DADD R4, -R4, R6 ;  /* 0x0000000004047229 */ /* 0x000fc40000000106 */
[----:B------:R-:W-:Y:S02]  /*4800*/  DADD R114, R14, R98 ;  /* 0x000000000e727229 */ /* 0x000fe40000000062 */
[----:B------:R-:W-:Y:S02]  /*4810*/  DFMA R174, R10, R8, -R120 ;  /* 0x000000080aae722b */ /* 0x000fe40000000878 */
[C---:B------:R-:W-:Y:S02]  /*4820*/  DADD R152, R6.reuse, -UR8 ;  /* 0x8000000806987e29 */ /* 0x040fe40008000000 */
[----:B------:R-:W-:Y:S02]  /*4830*/  DADD R104, R6, -UR10 ;  /* 0x8000000a06687e29 */ /* 0x000fe40008000000 */
[----:B------:R-:W-:Y:S02]  /*4840*/  DMUL R50, R114, R20 ;  /* 0x0000001472327228 */ /* 0x000fe40000000000 */
[----:B------:R-:W-:Y:S01]  /*4850*/  DMUL R106, R106, R2 ;  /* 0x000000026a6a7228 */ /* 0x000fe20000000000 */
[----:B------:R-:W-:Y:S01]  /*4860*/  FSETP.GEU.AND P1, PT, |R115|, 6.5827683646048100446e-37, PT ;  /* 0x036000007300780b */ /* 0x000fe20003f2e200 */
[----:B------:R-:W-:-:S02]  /*4870*/  DMUL R118, R118, R4 ;  /* 0x0000000476767228 */ /* 0x000fc40000000000 */
[----:B------:R-:W-:Y:S02]  /*4880*/  DMUL R2, R74, R84 ;  /* 0x000000544a027228 */ /* 0x000fe40000000000 */
[----:B------:R-:W-:Y:S02]  /*4890*/  DFMA R6, -R102, R50, R114 ;  /* 0x000000326606722b */ /* 0x000fe40000000172 */
[----:B------:R-:W-:Y:S02]  /*48a0*/  DMUL R4, R74, R174 ;  /* 0x000000ae4a047228 */ /* 0x000fe40000000000 */
[----:B------:R-:W-:Y:S02]  /*48b0*/  DFMA R88, -R32, R88, R24 ;  /* 0x000000582058722b */ /* 0x000fe40000000118 */
[----:B------:R-:W-:Y:S02]  /*48c0*/  DFMA R8, R74, R174, R2 ;  /* 0x000000ae4a08722b */ /* 0x000fe40000000002 */
[----:B------:R-:W-:-:S02]  /*48d0*/  DFMA R50, R20, R6, R50 ;  /* 0x000000061432722b */ /* 0x000fc40000000032 */
[C-C-:B------:R-:W-:Y:S02]  /*48e0*/  DFMA R6, R174.reuse, R84, -R16.reuse ;  /* 0x00000054ae06722b */ /* 0x140fe40000000810 */
[-C--:B------:R-:W-:Y:S02]  /*48f0*/  DFMA R16, R174, R170.reuse, -R16 ;  /* 0x000000aaae10722b */ /* 0x080fe40000000810 */
[CC--:B------:R-:W-:Y:S02]  /*4900*/  DFMA R2, R74.reuse, R170.reuse, R2 ;  /* 0x000000aa4a02722b */ /* 0x0c0fe40000000002 */
[----:B------:R-:W-:Y:S02]  /*4910*/  DFMA R4, R74, R170, R4 ;  /* 0x000000aa4a04722b */ /* 0x000fe40000000004 */
[----:B------:R-:W-:Y:S01]  /*4920*/  FFMA R0, RZ, R103, R51 ;  /* 0x00000067ff007223 */ /* 0x000fe20000000033 */
[----:B------:R-:W-:Y:S02]  /*4930*/  DADD R132, R12, -R12 ;  /* 0x000000000c847229 */ /* 0x000fe4000000080c */
[----:B------:R-:W-:-:S02]  /*4940*/  DADD R6, RZ, R6 ;  /* 0x00000000ff067229 */ /* 0x000fc40000000006 */
[----:B------:R-:W-:Y:S01]  /*4950*/  DADD R16, RZ, R16 ;  /* 0x00000000ff107229 */ /* 0x000fe20000000010 */
[----:B------:R-:W-:Y:S01]  /*4960*/  FSETP.GT.AND P0, PT, |R0|, 1.469367938527859385e-39, PT ;  /* 0x001000000000780b */ /* 0x000fe20003f04200 */
[----:B------:R-:W-:Y:S02]  /*4970*/  DADD R8, RZ, R8 ;  /* 0x00000000ff087229 */ /* 0x000fe40000000008 */
[----:B------:R-:W-:Y:S02]  /*4980*/  DADD R2, RZ, R2 ;  /* 0x00000000ff027229 */ /* 0x000fe40000000002 */
[----:B------:R-:W-:Y:S02]  /*4990*/  DADD R4, RZ, R4 ;  /* 0x00000000ff047229 */ /* 0x000fe40000000004 */
[CC--:B------:R-:W-:Y:S02]  /*49a0*/  DFMA R148, R10.reuse, R18.reuse, -R148 ;  /* 0x000000120a94722b */ /* 0x0c0fe40000000894 */
[----:B------:R-:W-:-:S02]  /*49b0*/  DFMA R150, R10, R18, -R150 ;  /* 0x000000120a96722b */ /* 0x000fc40000000896 */
[C---:B------:R-:W-:Y:S02]  /*49c0*/  DFMA R152, R10.reuse, R18, -R152 ;  /* 0x000000120a98722b */ /* 0x040fe40000000898 */
[C---:B------:R-:W-:Y:S02]  /*49d0*/  DMUL R154, R10.reuse, R154 ;  /* 0x0000009a0a9a7228 */ /* 0x040fe40000000000 */
[C---:B------:R-:W-:Y:S02]  /*49e0*/  DMUL R172, R10.reuse, R22 ;  /* 0x000000160aac7228 */ /* 0x040fe40000000000 */
[C---:B------:R-:W-:Y:S02]  /*49f0*/  DMUL R88, R10.reuse, R88 ;  /* 0x000000580a587228 */ /* 0x040fe40000000000 */
[C---:B------:R-:W-:Y:S02]  /*4a00*/  DMUL R132, R10.reuse, R132 ;  /* 0x000000840a847228 */ /* 0x040fe40000000000 */
[----:B------:R-:W-:-:S02]  /*4a10*/  DFMA R124, R10, R26, -R124 ;  /* 0x0000001a0a7c722b */ /* 0x000fc4000000087c */
[CC--:B------:R-:W-:Y:S02]  /*4a20*/  DFMA R108, R10.reuse, R26.reuse, -R108 ;  /* 0x0000001a0a6c722b */ /* 0x0c0fe4000000086c */
[----:B------:R-:W-:Y:S02]  /*4a30*/  DFMA R104, R10, R26, -R104 ;  /* 0x0000001a0a68722b */ /* 0x000fe40000000868 */
[----:B------:R-:W-:Y:S02]  /*4a40*/  DADD R6, R6, R34 ;  /* 0x0000000006067229 */ /* 0x000fe40000000022 */
[----:B------:R-:W-:Y:S02]  /*4a50*/  DFMA R134, R146, R144, R134 ;  /* 0x000000909286722b */ /* 0x000fe40000000086 */
[----:B------:R-:W-:Y:S02]  /*4a60*/  DADD R16, R16, R34 ;  /* 0x0000000010107229 */ /* 0x000fe40000000022 */
[----:B------:R-:W-:-:S02]  /*4a70*/  DADD R10, R8, R36 ;  /* 0x00000000080a7229 */ /* 0x000fc40000000024 */
[--C-:B------:R-:W-:Y:S02]  /*4a80*/  DADD R2, R2, R36.reuse ;  /* 0x0000000002027229 */ /* 0x100fe40000000024 */
[----:B------:R-:W-:Y:S02]  /*4a90*/  DADD R4, R4, R36 ;  /* 0x0000000004047229 */ /* 0x000fe40000000024 */
[--C-:B------:R-:W-:Y:S02]  /*4aa0*/  DADD R8, R6, R98.reuse ;  /* 0x0000000006087229 */ /* 0x100fe40000000062 */
[----:B------:R-:W-:Y:S02]  /*4ab0*/  DADD R16, R16, R98 ;  /* 0x0000000010107229 */ /* 0x000fe40000000062 */
[--C-:B------:R-:W-:Y:S02]  /*4ac0*/  DADD R10, R10, R134.reuse ;  /* 0x000000000a0a7229 */ /* 0x100fe40000000086 */
[----:B------:R-:W-:-:S02]  /*4ad0*/  DADD R6, R2, R134 ;  /* 0x0000000002067229 */ /* 0x000fc40000000086 */
[----:B------:R-:W-:Y:S01]  /*4ae0*/  DADD R12, R4, R134 ;  /* 0x00000000040c7229 */ /* 0x000fe20000000086 */
[----:B------:R-:W-:Y:S10]  /*4af0*/  @P0 BRA P1, `(.L_x_483) ;  /* 0x0000000000180947 */ /* 0x000ff40000800000 */
[----:B------:R-:W-:Y:S01]  /*4b00*/  IMAD.MOV.U32 R112, RZ, RZ, R102 ;  /* 0x000000ffff707224 */ /* 0x000fe200078e0066 */
[----:B------:R-:W-:Y:S01]  /*4b10*/  MOV R0, 0x4b40 ;  /* 0x00004b4000007802 */ /* 0x000fe20000000f00 */
[----:B------:R-:W-:-:S07]  /*4b20*/  IMAD.MOV.U32 R113, RZ, RZ, R103 ;  /* 0x000000ffff717224 */ /* 0x000fce00078e0067 */
[----:B------:R-:W-:Y:S05]  /*4b30*/  CALL.REL.NOINC `($__internal_4_$__cuda_sm20_div_rn_f64_full) ;  /* 0x000000a000e07944 */ /* 0x000fea0003c00000 */
[----:B------:R-:W-:Y:S01]  /*4b40*/  IMAD.MOV.U32 R50, RZ, RZ, R114 ;  /* 0x000000ffff327224 */ /* 0x000fe200078e0072 */
[----:B------:R-:W-:-:S07]  /*4b50*/  MOV R51, R115 ;  /* 0x0000007300337202 */ /* 0x000fce0000000f00 */
.L_x_483:
[----:B------:R-:W-:Y:S05]  /*4b60*/  BSYNC.RECONVERGENT B1 ;  /* 0x0000000000017941 */ /* 0x000fea0003800200 */
.L_x_482:
        /* <DEDUP_REMOVED lines=20> */
[----:B------:R-:W-:Y:S05]  /*4cb0*/  CALL.REL.NOINC `($__internal_4_$__cuda_sm20_div_rn_f64_full) ;  /* 0x000000a000807944 */ /* 0x000fea0003c00000 */
[----:B------:R-:W-:Y:S01]  /*4cc0*/  MOV R52, R114 ;  /* 0x0000007200347202 */ /* 0x000fe20000000f00 */
[----:B------:R-:W-:-:S07]  /*4cd0*/  IMAD.MOV.U32 R53, RZ, RZ, R115 ;  /* 0x000000ffff357224 */ /* 0x000fce00078e0073 */
.L_x_485:
[----:B------:R-:W-:Y:S05]  /*4ce0*/  BSYNC.RECONVERGENT B1 ;  /* 0x0000000000017941 */ /* 0x000fea0003800200 */
.L_x_484:
        /* <DEDUP_REMOVED lines=20> */
[----:B------:R-:W-:Y:S05]  /*4e30*/  CALL.REL.NOINC `($__internal_4_$__cuda_sm20_div_rn_f64_full) ;  /* 0x000000a000207944 */ /* 0x000fea0003c00000 */
[----:B------:R-:W-:Y:S02]  /*4e40*/  IMAD.MOV.U32 R2, RZ, RZ, R114 ;  /* 0x000000ffff027224 */ /* 0x000fe400078e0072 */
[----:B------:R-:W-:-:S07]  /*4e50*/  IMAD.MOV.U32 R3, RZ, RZ, R115 ;  /* 0x000000ffff037224 */ /* 0x000fce00078e0073 */
.L_x_487:
[----:B------:R-:W-:Y:S05]  /*4e60*/  BSYNC.RECONVERGENT B1 ;  /* 0x0000000000017941 */ /* 0x000fea0003800200 */
.L_x_486:
        /* <DEDUP_REMOVED lines=23> */
.L_x_489:
[----:B------:R-:W-:Y:S05]  /*4fe0*/  BSYNC.RECONVERGENT B1 ;  /* 0x0000000000017941 */ /* 0x000fea0003800200 */
.L_x_488:
        /* <DEDUP_REMOVED lines=23> */
.L_x_491:
[----:B------:R-:W-:Y:S05]  /*5160*/  BSYNC.RECONVERGENT B1 ;  /* 0x0000000000017941 */ /* 0x000fea0003800200 */
.L_x_490:
        /* <DEDUP_REMOVED lines=20> */
[----:B------:R-:W-:Y:S05]  /*52b0*/  CALL.REL.NOINC `($__internal_4_$__cuda_sm20_div_rn_f64_full) ;  /* 0x0000009c00007944 */ /* 0x000fea0003c00000 */
[----:B------:R-:W-:Y:S02]  /*52c0*/  IMAD.MOV.U32 R8, RZ, RZ, R114 ;  /* 0x000000ffff087224 */ /* 0x000fe400078e0072 */
[----:B------:R-:W-:-:S07]  /*52d0*/  IMAD.MOV.U32 R9, RZ, RZ, R115 ;  /* 0x000000ffff097224 */ /* 0x000fce00078e0073 */
.L_x_493:
[----:B------:R-:W-:Y:S05]  /*52e0*/  BSYNC.RECONVERGENT B1 ;  /* 0x0000000000017941 */ /* 0x000fea0003800200 */
.L_x_492:
[----:B------:R-:W0:Y:S01]  /*52f0*/  MUFU.RCP64H R15, R103 ;  /* 0x00000067000f7308 */ /* 0x000e220000001800 */
[----:B------:R-:W-:Y:S01]  /*5300*/  MOV R14, 0x1 ;  /* 0x00000001000e7802 */ /* 0x000fe20000000f00 */
        /* <DEDUP_REMOVED lines=19> */
[C-C-:B------:R-:W-:Y:S02]  /*5440*/  DFMA R22, R96.reuse, R148, R28.reuse ;  /* 0x000000946016722b */ /* 0x140fe4000000001c */
        /* <DEDUP_REMOVED lines=9> */
[----:B------:R-:W-:Y:S02]  /*54e0*/  DFMA R24, -R96, R154, R38 ;  /* 0x0000009a6018722b */ /* 0x000fe40000000126 */
[----:B------:R-:W-:-:S02]  /*54f0*/  DMUL R54, R16, R114 ;  /* 0x0000007210367228 */ /* 0x000fc40000000000 */
[----:B------:R-:W-:Y:S02]  /*5500*/  DFMA R60, R146, R88, R60 ;  /* 0x00000058923c722b */ /* 0x000fe4000000003c */
[----:B------:R-:W-:Y:S02]  /*5510*/  DADD R18, R10, R12 ;  /* 0x000000000a127229 */ /* 0x000fe4000000000c */
[----:B------:R-:W-:Y:S02]  /*5520*/  DFMA R12, R170, R96, R30 ;  /* 0x00000060aa0c722b */ /* 0x000fe4000000001e */
[----:B------:R-:W-:Y:S02]  /*5530*/  DFMA R14, -R102, R54, R114 ;  /* 0x00000036660e722b */ /* 0x000fe40000000172 */
[----:B------:R-:W-:-:S04]  /*5540*/  DFMA R10, -R74, R96, R46 ;  /* 0x000000604a0a722b */ /* 0x000fc8000000012e */
[----:B------:R-:W-:Y:S02]  /*5550*/  DADD R12, RZ, R12 ;  /* 0x00000000ff0c7229 */ /* 0x000fe4000000000c */
[----:B------:R-:W-:Y:S02]  /*5560*/  DFMA R54, R16, R14, R54 ;  /* 0x0000000e1036722b */ /* 0x000fe40000000036 */
[-C--:B------:R-:W-:Y:S02]  /*5570*/  DFMA R16, R174, R96.reuse, R30 ;  /* 0x00000060ae10722b */ /* 0x080fe4000000001e */
[----:B------:R-:W-:Y:S02]  /*5580*/  DFMA R14, -R74, R96, R40 ;  /* 0x000000604a0e722b */ /* 0x000fe40000000128 */
[----:B------:R-:W-:Y:S02]  /*5590*/  DADD R10, RZ, R10 ;  /* 0x00000000ff0a7229 */ /* 0x000fe4000000000a */
[----:B------:R-:W-:-:S02]  /*55a0*/  DADD R22, R12, R22 ;  /* 0x000000000c167229 */ /* 0x000fc40000000016 */
[----:B------:R-:W-:Y:S01]  /*55b0*/  FFMA R0, RZ, R103, R55 ;  /* 0x00000067ff007223 */ /* 0x000fe20000000037 */
[----:B------:R-:W-:Y:S02]  /*55c0*/  DADD R16, RZ, R16 ;  /* 0x00000000ff107229 */ /* 0x000fe40000000010 */
[----:B------:R-:W-:Y:S02]  /*55d0*/  DADD R14, RZ, R14 ;  /* 0x00000000ff0e7229 */ /* 0x000fe4000000000e */
[----:B------:R-:W-:Y:S01]  /*55e0*/  FSETP.GT.AND P0, PT, |R0|, 1.469367938527859385e-39, PT ;  /* 0x001000000000780b */ /* 0x000fe20003f04200 */
[----:B------:R-:W-:Y:S02]  /*55f0*/  DADD R12, R10, R20 ;  /* 0x000000000a0c7229 */ /* 0x000fe40000000014 */
[----:B------:R-:W-:Y:S02]  /*5600*/  DADD R10, R18, R60 ;  /* 0x00000000120a7229 */ /* 0x000fe4000000003c */
[----:B------:R-:W-:-:S02]  /*5610*/  DADD R56, R16, R56 ;  /* 0x0000000010387229 */ /* 0x000fc40000000038 */
        /* <DEDUP_REMOVED lines=8> */
[----:B------:R-:W-:-:S07]  /*56a0*/  IMAD.MOV.U32 R113, RZ, RZ, R103 ;  /* 0x000000ffff717224 */ /* 0x000fce00078e0067 */
[----:B------:R-:W-:Y:S05]  /*56b0*/  CALL.REL.NOINC `($__internal_4_$__cuda_sm20_div_rn_f64_full) ;  /* 0x0000009800007944 */ /* 0x000fea0003c00000 */
[----:B------:R-:W-:Y:S02]  /*56c0*/  IMAD.MOV.U32 R54, RZ, RZ, R114 ;  /* 0x000000ffff367224 */ /* 0x000fe400078e0072 */
[----:B------:R-:W-:-:S07]  /*56d0*/  IMAD.MOV.U32 R55, RZ, RZ, R115 ;  /* 0x000000ffff377224 */ /* 0x000fce00078e0073 */
.L_x_495:
[----:B------:R-:W-:Y:S05]  /*56e0*/  BSYNC.RECONVERGENT B1 ;  /* 0x0000000000017941 */ /* 0x000fea0003800200 */
.L_x_494:
        /* <DEDUP_REMOVED lines=23> */
.L_x_497:
[----:B------:R-:W-:Y:S05]  /*5860*/  BSYNC.RECONVERGENT B1 ;  /* 0x0000000000017941 */ /* 0x000fea0003800200 */
.L_x_496:
        /* <DEDUP_REMOVED lines=21> */
[----:B------:R-:W-:Y:S01]  /*59c0*/  IMAD.MOV.U32 R10, RZ, RZ, R114 ;  /* 0x000000ffff0a7224 */ /* 0x000fe200078e0072 */
[----:B------:R-:W-:-:S07]  /*59d0*/  MOV R11, R115 ;  /* 0x00000073000b7202 */ /* 0x000fce0000000f00 */
.L_x_499:
[----:B------:R-:W-:Y:S05]  /*59e0*/  BSYNC.RECONVERGENT B1 ;  /* 0x0000000000017941 */ /* 0x000fea0003800200 */
.L_x_498:
        /* <DEDUP_REMOVED lines=23> */
.L_x_501:
[----:B------:R-:W-:Y:S05]  /*5b60*/  BSYNC.RECONVERGENT B1 ;  /* 0x0000000000017941 */ /* 0x000fea0003800200 */
.L_x_500:
        /* <DEDUP_REMOVED lines=23> */
.L_x_503:
[----:B------:R-:W-:Y:S05]  /*5ce0*/  BSYNC.RECONVERGENT B1 ;  /* 0x0000000000017941 */ /* 0x000fea0003800200 */
.L_x_502:
        /* <DEDUP_REMOVED lines=23> */
.L_x_505:
[----:B------:R-:W-:Y:S05]  /*5e60*/  BSYNC.RECONVERGENT B1 ;  /* 0x0000000000017941 */ /* 0x000fea0003800200 */
.L_x_504:
        /* <DEDUP_REMOVED lines=16> */
[----:B------:R-:W-:Y:S02]  /*5f70*/  DADD R18, R18, R60 ;  /* 0x0000000012127229 */ /* 0x000fe4000000003c */
[----:B------:R-:W-:-:S04]  /*5f80*/  DMUL R186, R146, R108 ;  /* 0x0000006c92ba7228 */ /* 0x000fc80000000000 */
        /* <DEDUP_REMOVED lines=8> */
[----:B------:R-:W-:Y:S01]  /*6010*/  DFMA R24, R174, R42, R180 ;  /* 0x0000002aae18722b */ /* 0x000fe200000000b4 */
[----:B------:R-:W-:Y:S01]  /*6020*/  FSETP.GEU.AND P1, PT, |R115|, 6.5827683646048100446e-37, PT ;  /* 0x036000007300780b */ /* 0x000fe20003f2e200 */
[----:B------:R-:W-:Y:S02]  /*6030*/  DADD R18, RZ, R18 ;  /* 0x00000000ff127229 */ /* 0x000fe40000000012 */
[----:B------:R-:W-:Y:S02]  /*6040*/  DMUL R66, R70, R114 ;  /* 0x0000007246427228 */ /* 0x000fe40000000000 */
[----:B------:R-:W-:Y:S02]  /*6050*/  DFMA R64, R86, R44, R22 ;  /* 0x0000002c5640722b */ /* 0x000fe40000000016 */
[----:B------:R-:W-:Y:S02]  /*6060*/  DADD R22, RZ, R20 ;  /* 0x00000000ff167229 */ /* 0x000fe40000000014 */
[----:B------:R-:W-:-:S02]  /*6070*/  DADD R58, RZ, R24 ;  /* 0x00000000ff3a7229 */ /* 0x000fc40000000018 */
[----:B------:R-:W-:Y:S02]  /*6080*/  DFMA R68, -R102, R66, R114 ;  /* 0x000000426644722b */ /* 0x000fe40000000172 */
[--C-:B------:R-:W-:Y:S02]  /*6090*/  DADD R18, R18, R64.reuse ;  /* 0x0000000012127229 */ /* 0x100fe40000000040 */
[--C-:B------:R-:W-:Y:S02]  /*60a0*/  DADD R22, R22, R64.reuse ;  /* 0x0000000016167229 */ /* 0x100fe40000000040 */
[----:B------:R-:W-:Y:S02]  /*60b0*/  DADD R64, R58, R64 ;  /* 0x000000003a407229 */ /* 0x000fe40000000040 */
[----:B------:R-:W-:Y:S02]  /*60c0*/  DFMA R58, R70, R68, R66 ;  /* 0x00000044463a722b */ /* 0x000fe40000000042 */
[----:B------:R-:W-:-:S02]  /*60d0*/  DFMA R20, -R74, R42, R182 ;  /* 0x0000002a4a14722b */ /* 0x000fc400000001b6 */
[----:B------:R-:W-:Y:S02]  /*60e0*/  DFMA R24, -R74, R42, R184 ;  /* 0x0000002a4a18722b */ /* 0x000fe400000001b8 */
[C-C-:B------:R-:W-:Y:S02]  /*60f0*/  DFMA R66, R42.reuse, R104, R78.reuse ;  /* 0x000000682a42722b */ /* 0x140fe4000000004e */
[----:B------:R-:W-:Y:S02]  /*6100*/  DFMA R68, R42, R124, R78 ;  /* 0x0000007c2a44722b */ /* 0x000fe4000000004e */
[----:B------:R-:W-:Y:S01]  /*6110*/  FFMA R0, RZ, R103, R59 ;  /* 0x00000067ff007223 */ /* 0x000fe2000000003b */
[----:B------:R-:W-:Y:S02]  /*6120*/  DADD R20, RZ, R20 ;  /* 0x00000000ff147229 */ /* 0x000fe40000000014 */
[----:B------:R-:W-:Y:S02]  /*6130*/  DADD R24, RZ, R24 ;  /* 0x00000000ff187229 */ /* 0x000fe40000000018 */
[----:B------:R-:W-:Y:S01]  /*6140*/  FSETP.GT.AND P0, PT, |R0|, 1.469367938527859385e-39, PT ;  /* 0x001000000000780b */ /* 0x000fe20003f04200 */
[----:B------:R-:W-:-:S02]  /*6150*/  DADD R18, R18, R66 ;  /* 0x0000000012127229 */ /* 0x000fc40000000042 */
[-C--:B------:R-:W-:Y:S02]  /*6160*/  DFMA R70, -R42, R132.reuse, R186 ;  /* 0x000000842a46722b */ /* 0x080fe400000001ba */
[--C-:B------:R-:W-:Y:S02]  /*6170*/  DADD R20, R20, R60.reuse ;  /* 0x0000000014147229 */ /* 0x100fe4000000003c */
        /* <DEDUP_REMOVED lines=9> */
[----:B------:R-:W-:Y:S02]  /*6210*/  MOV R113, R103 ;  /* 0x0000006700717202 */ /* 0x000fe40000000f00 */
[----:B------:R-:W-:-:S07]  /*6220*/  MOV R0, 0x6240 ;  /* 0x0000624000007802 */ /* 0x000fce0000000f00 */
[----:B------:R-:W-:Y:S05]  /*6230*/  CALL.REL.NOINC `($__internal_4_$__cuda_sm20_div_rn_f64_full) ;  /* 0x0000008c00207944 */ /* 0x000fea0003c00000 */
[----:B------:R-:W-:Y:S02]  /*6240*/  IMAD.MOV.U32 R58, RZ, RZ, R114 ;  /* 0x000000ffff3a7224 */ /* 0x000fe400078e0072 */
[----:B------:R-:W-:-:S07]  /*6250*/  IMAD.MOV.U32 R59, RZ, RZ, R115 ;  /* 0x000000ffff3b7224 */ /* 0x000fce00078e0073 */
.L_x_507:
[----:B------:R-:W-:Y:S05]  /*6260*/  BSYNC.RECONVERGENT B1 ;  /* 0x0000000000017941 */ /* 0x000fea0003800200 */
.L_x_506:
        /* <DEDUP_REMOVED lines=23> */
.L_x_509:
[----:B------:R-:W-:Y:S05]  /*63e0*/  BSYNC.RECONVERGENT B1 ;  /* 0x0000000000017941 */ /* 0x000fea0003800200 */
.L_x_508:
        /* <DEDUP_REMOVED lines=23> */
.L_x_511:
[----:B------:R-:W-:Y:S05]  /*6560*/  BSYNC.RECONVERGENT B1 ;  /* 0x0000000000017941 */ /* 0x000fea0003800200 */
.L_x_510:
        /* <DEDUP_REMOVED lines=23> */
.L_x_513:
[----:B------:R-:W-:Y:S05]  /*66e0*/  BSYNC.RECONVERGENT B1 ;  /* 0x0000000000017941 */ /* 0x000fea0003800200 */
.L_x_512:
        /* <DEDUP_REMOVED lines=23> */
.L_x_515:
[----:B------:R-:W-:Y:S05]  /*6860*/  BSYNC.RECONVERGENT B1 ;  /* 0x0000000000017941 */ /* 0x000fea0003800200 */
.L_x_514:
        /* <DEDUP_REMOVED lines=23> */
.L_x_517:
[----:B------:R-:W-:Y:S05]  /*69e0*/  BSYNC.RECONVERGENT B1 ;  /* 0x0000000000017941 */ /* 0x000fea0003800200 */
.L_x_516:
        /* <DEDUP_REMOVED lines=8> */
[----:B------:R-:W-:Y:S02]  /*6a70*/  DFMA R68, R82, R148, R28 ;  /* 0x000000945244722b */ /* 0x000fe4000000001c */
[----:B------:R-:W-:Y:S02]  /*6a80*/  DMUL R72, R146, R44 ;  /* 0x0000002c92487228 */ /* 0x000fe40000000000 */
[----:B------:R-:W-:Y:S02]  /*6a90*/  DADD R40, RZ, R40 ;  /* 0x00000000ff287229 */ /* 0x000fe40000000028 */
[----:B0-----:R-:W-:Y:S02]  /*6aa0*/  DFMA R66, -R102, R64, 1 ;  /* 0x3ff000006642742b */ /* 0x001fe40000000140 */
[----:B------:R-:W-:Y:S02]  /*6ab0*/  DADD R38, R46, R38 ;  /* 0x000000002e267229 */ /* 0x000fe40000000026 */
[----:B------:R-:W-:-:S04]  /*6ac0*/  DFMA R72, R172, R144, R72 ;  /* 0x00000090ac48722b */ /* 0x000fc80000000048 */
[----:B------:R-:W-:Y:S02]  /*6ad0*/  DFMA R66, R66, R66, R66 ;  /* 0x000000424242722b */ /* 0x000fe40000000042 */
[----:B------:R-:W-:Y:S02]  /*6ae0*/  DADD R114, R38, R70 ;  /* 0x0000000026727229 */ /* 0x000fe40000000046 */
[----:B------:R-:W-:-:S04]  /*6af0*/  DFMA R38, R74, -R82, R62 ;  /* 0x800000524a26722b */ /* 0x000fc8000000003e */
[----:B------:R-:W-:Y:S02]  /*6b00*/  DFMA R66, R64, R66, R64 ;  /* 0x000000424042722b */ /* 0x000fe40000000040 */
[----:B------:R-:W-:Y:S02]  /*6b10*/  DFMA R64, R82, R152, R28 ;  /* 0x000000985240722b */ /* 0x000fe4000000001c */
[----:B------:R-:W-:Y:S01]  /*6b20*/  DADD R38, RZ, R38 ;  /* 0x00000000ff267229 */ /* 0x000fe20000000026 */
[----:B------:R-:W-:-:S03]  /*6b30*/  FSETP.GEU.AND P1, PT, |R115|, 6.5827683646048100446e-37, PT ;  /* 0x036000007300780b */ /* 0x000fc60003f2e200 */
[----:B------:R-:W-:-:S08]  /*6b40*/  DFMA R46, -R102, R66, 1 ;  /* 0x3ff00000662e742b */ /* 0x000fd00000000142 */
[----:B------:R-:W-:-:S08]  /*6b50*/  DFMA R66, R66, R46, R66 ;  /* 0x0000002e4242722b */ /* 0x000fd00000000042 */
[----:B------:R-:W-:-:S08]  /*6b60*/  DMUL R46, R66, R114 ;  /* 0x00000072422e7228 */ /* 0x000fd00000000000 */
[----:B------:R-:W-:-:S08]  /*6b70*/  DFMA R48, -R102, R46, R114 ;  /* 0x0000002e6630722b */ /* 0x000fd00000000172 */
[----:B------:R-:W-:Y:S02]  /*6b80*/  DFMA R62, R66, R48, R46 ;  /* 0x00000030423e722b */ /* 0x000fe4000000002e */
[CC--:B------:R-:W-:Y:S02]  /*6b90*/  DFMA R48, R82.reuse, -R154.reuse, R32 ;  /* 0x8000009a5230722b */ /* 0x0c0fe40000000020 */
[----:B------:R-:W-:Y:S02]  /*6ba0*/  DFMA R66, R82, -R154, R26 ;  /* 0x8000009a5242722b */ /* 0x000fe4000000001a */
[-CC-:B------:R-:W-:Y:S02]  /*6bb0*/  DFMA R26, R170, R82.reuse, R30.reuse ;  /* 0x00000052aa1a722b */ /* 0x180fe4000000001e */
[-CC-:B------:R-:W-:Y:S02]  /*6bc0*/  DFMA R32, R174, R82.reuse, R30.reuse ;  /* 0x00000052ae20722b */ /* 0x180fe4000000001e */
[----:B------:R-:W-:Y:S01]  /*6bd0*/  DFMA R30, R84, R82, R30 ;  /* 0x00000052541e722b */ /* 0x000fe2000000001e */
[----:B------:R-:W-:Y:S01]  /*6be0*/  FFMA R0, RZ, R103, R63 ;  /* 0x00000067ff007223 */ /* 0x000fe2000000003f */
[----:B------:R-:W-:-:S02]  /*6bf0*/  DFMA R46, R82, R150, R28 ;  /* 0x00000096522e722b */ /* 0x000fc4000000001c */
[----:B------:R-:W-:Y:S02]  /*6c00*/  DADD R26, RZ, R26 ;  /* 0x00000000ff1a7229 */ /* 0x000fe4000000001a */
[----:B------:R-:W-:Y:S01]  /*6c10*/  DADD R32, RZ, R32 ;  /* 0x00000000ff207229 */ /* 0x000fe20000000020 */
[----:B------:R-:W-:Y:S01]  /*6c20*/  FSETP.GT.AND P0, PT, |R0|, 1.469367938527859385e-39, PT ;  /* 0x001000000000780b */ /* 0x000fe20003f04200 */
[----:B------:R-:W-:Y:S02]  /*6c30*/  DADD R30, RZ, R30 ;  /* 0x00000000ff1e7229 */ /* 0x000fe4000000001e */
[----:B------:R-:W-:Y:S02]  /*6c40*/  DADD R38, R38, R66 ;  /* 0x0000000026267229 */ /* 0x000fe40000000042 */
[----:B------:R-:W-:Y:S02]  /*6c50*/  DADD R28, R40, R48 ;  /* 0x00000000281c7229 */ /* 0x000fe40000000030 */
[----:B------:R-:W-:-:S02]  /*6c60*/  DADD R26, R26, R46 ;  /* 0x000000001a1a7229 */ /* 0x000fc4000000002e */
[----:B------:R-:W-:Y:S02]  /*6c70*/  DADD R64, R32, R64 ;  /* 0x0000000020407229 */ /* 0x000fe40000000040 */
        /* <DEDUP_REMOVED lines=13> */
.L_x_519:
[----:B------:R-:W-:Y:S05]  /*6d50*/  BSYNC.RECONVERGENT B1 ;  /* 0x0000000000017941 */ /* 0x000fea0003800200 */
.L_x_518:
        /* <DEDUP_REMOVED lines=23> */
.L_x_521:
[----:B------:R-:W-:Y:S05]  /*6ed0*/  BSYNC.RECONVERGENT B1 ;  /* 0x0000000000017941 */ /* 0x000fea0003800200 */
.L_x_520:
        /* <DEDUP_REMOVED lines=23> */
.L_x_523:
[----:B------:R-:W-:Y:S05]  /*7050*/  BSYNC.RECONVERGENT B1 ;  /* 0x0000000000017941 */ /* 0x000fea0003800200 */
.L_x_522:
        /* <DEDUP_REMOVED lines=23> */
.L_x_525:
[----:B------:R-:W-:Y:S05]  /*71d0*/  BSYNC.RECONVERGENT B1 ;  /* 0x0000000000017941 */ /* 0x000fea0003800200 */
.L_x_524:
        /* <DEDUP_REMOVED lines=21> */
[----:B------:R-:W-:Y:S01]  /*7330*/  IMAD.MOV.U32 R30, RZ, RZ, R114 ;  /* 0x000000ffff1e7224 */ /* 0x000fe200078e0072 */
[----:B------:R-:W-:-:S07]  /*7340*/  MOV R31, R115 ;  /* 0x00000073001f7202 */ /* 0x000fce0000000f00 */
.L_x_527:
[----:B------:R-:W-:Y:S05]  /*7350*/  BSYNC.RECONVERGENT B1 ;  /* 0x0000000000017941 */ /* 0x000fea0003800200 */
.L_x_526:
        /* <DEDUP_REMOVED lines=23> */
.L_x_529:
[----:B------:R-:W-:Y:S05]  /*74d0*/  BSYNC.RECONVERGENT B1 ;  /* 0x0000000000017941 */ /* 0x000fea0003800200 */
.L_x_528:
[----:B------:R-:W0:Y:S01]  /*74e0*/  MUFU.RCP64H R47, R103 ;  /* 0x00000067002f7308 */ /* 0x000e220000001800 */
[----:B------:R-:W-:Y:S01]  /*74f0*/  IMAD.MOV.U32 R46, RZ, RZ, 0x1 ;  /* 0x00000001ff2e7424 */ /* 0x000fe200078e00ff */
[----:B------:R-:W-:Y:S01]  /*7500*/  DMUL R38, R154, R154 ;  /* 0x0000009a9a267228 */ /* 0x000fe20000000000 */
[----:B------:R-:W-:Y:S01]  /*7510*/  BSSY.RECONVERGENT B1, `(.L_x_530) ;  /* 0x000002c000017945 */ /* 0x000fe20003800200 */
[----:B------:R-:W-:Y:S02]  /*7520*/  DMUL R136, R44, R88 ;  /* 0x000000582c887228 */ /* 0x000fe40000000000 */
[----:B------:R-:W-:Y:S02]  /*7530*/  DADD R36, RZ, R36 ;  /* 0x00000000ff247229 */ /* 0x000fe40000000024 */
[----:B------:R-:W-:Y:S02]  /*7540*/  DMUL R100, R172, R44 ;  /* 0x0000002cac647228 */ /* 0x000fe40000000000 */
[----:B------:R-:W-:-:S02]  /*7550*/  DFMA R68, R148, R150, -R38 ;  /* 0x000000969444722b */ /* 0x000fc40000000826 */
[----:B------:R-:W-:-:S04]  /*7560*/  DFMA R136, R172, R172, -R136 ;  /* 0x000000acac88722b */ /* 0x000fc80000000888 */
        /* <DEDUP_REMOVED lines=8> */
[----:B------:R-:W-:-:S04]  /*75f0*/  DMUL R40, R154, R150 ;  /* 0x000000969a287228 */ /* 0x000fc80000000000 */
[----:B------:R-:W-:-:S04]  /*7600*/  DFMA R48, R48, R46, R48 ;  /* 0x0000002e3030722b */ /* 0x000fc80000000030 */
[----:B------:R-:W-:Y:S01]  /*7610*/  DFMA R70, R154, R148, R40 ;  /* 0x000000949a46722b */ /* 0x000fe20000000028 */
[----:B------:R-:W-:-:S03]  /*7620*/  FSETP.GEU.AND P1, PT, |R115|, 6.5827683646048100446e-37, PT ;  /* 0x036000007300780b */ /* 0x000fc60003f2e200 */
[----:B------:R-:W-:-:S04]  /*7630*/  DMUL R66, R48, R114 ;  /* 0x0000007230427228 */ /* 0x000fc80000000000 */
[----:B------:R-:W-:-:S04]  /*7640*/  DADD R70, R36, R70 ;  /* 0x0000000024467229 */ /* 0x000fc80000000046 */
[----:B------:R-:W-:-:S08]  /*7650*/  DFMA R46, -R102, R66, R114 ;  /* 0x00000042662e722b */ /* 0x000fd00000000172 */
[----:B------:R-:W-:Y:S02]  /*7660*/  DFMA R66, R48, R46, R66 ;  /* 0x0000002e3042722b */ /* 0x000fe40000000042 */
[----:B------:R-:W-:Y:S02]  /*7670*/  DMUL R48, R154, R148 ;  /* 0x000000949a307228 */ /* 0x000fe40000000000 */
[-C--:B------:R-:W-:Y:S02]  /*7680*/  DFMA R46, R148, R152.reuse, -R38 ;  /* 0x00000098942e722b */ /* 0x080fe40000000826 */
[-C--:B------:R-:W-:Y:S02]  /*7690*/  DFMA R38, R154, R152.reuse, R40 ;  /* 0x000000989a26722b */ /* 0x080fe40000000028 */
[----:B------:R-:W-:Y:S02]  /*76a0*/  DADD R40, R34, R68 ;  /* 0x0000000022287229 */ /* 0x000fe40000000044 */
[----:B------:R-:W-:Y:S01]  /*76b0*/  FFMA R0, RZ, R103, R67 ;  /* 0x00000067ff007223 */ /* 0x000fe20000000043 */
[----:B------:R-:W-:-:S02]  /*76c0*/  DFMA R48, R154, R152, R48 ;  /* 0x000000989a30722b */ /* 0x000fc40000000030 */
[----:B------:R-:W-:Y:S02]  /*76d0*/  DADD R46, R34, R46 ;  /* 0x00000000222e7229 */ /* 0x000fe4000000002e */
[----:B------:R-:W-:Y:S01]  /*76e0*/  FSETP.GT.AND P0, PT, |R0|, 1.469367938527859385e-39, PT ;  /* 0x001000000000780b */ /* 0x000fe20003f04200 */
[----:B------:R-:W-:Y:S02]  /*76f0*/  DADD R34, R36, R38 ;  /* 0x0000000024227229 */ /* 0x000fe40000000026 */
[----:B------:R-:W-:Y:S02]  /*7700*/  DADD R40, R40, R136 ;  /* 0x0000000028287229 */ /* 0x000fe40000000088 */
[----:B------:R-:W-:Y:S02]  /*7710*/  DADD R38, R36, R48 ;  /* 0x0000000024267229 */ /* 0x000fe40000000030 */
[----:B------:R-:W-:Y:S02]  /*7720*/  DADD R36, R46, R136 ;  /* 0x000000002e247229 */ /* 0x000fe40000000088 */
[----:B------:R-:W-:-:S02]  /*7730*/  DADD R34, R34, R100 ;  /* 0x0000000022227229 */ /* 0x000fc40000000064 */
[--C-:B------:R-:W-:Y:S02]  /*7740*/  DADD R46, R70, R100.reuse ;  /* 0x00000000462e7229 */ /* 0x100fe40000000064 */
        /* <DEDUP_REMOVED lines=8> */
.L_x_531:
[----:B------:R-:W-:Y:S05]  /*77d0*/  BSYNC.RECONVERGENT B1 ;  /* 0x0000000000017941 */ /* 0x000fea0003800200 */
.L_x_530:
        /* <DEDUP_REMOVED lines=23> */
.L_x_533:
[----:B------:R-:W-:Y:S05]  /*7950*/  BSYNC.RECONVERGENT B1 ;  /* 0x0000000000017941 */ /* 0x000fea0003800200 */
.L_x_532:
        /* <DEDUP_REMOVED lines=23> */
.L_x_535:
[----:B------:R-:W-:Y:S05]  /*7ad0*/  BSYNC.RECONVERGENT B1 ;  /* 0x0000000000017941 */ /* 0x000fea0003800200 */
.L_x_534:
        /* <DEDUP_REMOVED lines=23> */
.L_x_537:
[----:B------:R-:W-:Y:S05]  /*7c50*/  BSYNC.RECONVERGENT B1 ;  /* 0x0000000000017941 */ /* 0x000fea0003800200 */
.L_x_536:
        /* <DEDUP_REMOVED lines=23> */
.L_x_539:
[----:B------:R-:W-:Y:S05]  /*7dd0*/  BSYNC.RECONVERGENT B1 ;  /* 0x0000000000017941 */ /* 0x000fea0003800200 */
.L_x_538:
        /* <DEDUP_REMOVED lines=23> */
.L_x_541:
[----:B------:R-:W-:Y:S05]  /*7f50*/  BSYNC.RECONVERGENT B1 ;  /* 0x0000000000017941 */ /* 0x000fea0003800200 */
.L_x_540:
        /* <DEDUP_REMOVED lines=8> */
[-C--:B------:R-:W-:Y:S02]  /*7fe0*/  DMUL R162, R148, R172.reuse ;  /* 0x000000ac94a27228 */ /* 0x080fe40000000000 */
[----:B------:R-:W-:Y:S02]  /*7ff0*/  DMUL R164, R154, R172 ;  /* 0x000000ac9aa47228 */ /* 0x000fe40000000000 */
[----:B------:R-:W-:Y:S02]  /*8000*/  DMUL R166, R172, R108 ;  /* 0x0000006caca67228 */ /* 0x000fe40000000000 */
[----:B0-----:R-:W-:Y:S02]  /*8010*/  DFMA R48, -R102, R70, 1 ;  /* 0x3ff000006630742b */ /* 0x001fe40000000146 */
[----:B------:R-:W-:-:S04]  /*8020*/  DADD R46, RZ, R46 ;  /* 0x00000000ff2e7229 */ /* 0x000fc8000000002e */
[----:B------:R-:W-:Y:S02]  /*8030*/  DFMA R122, -R44, R132, R166 ;  /* 0x000000842c7a722b */ /* 0x000fe400000001a6 */
[----:B------:R-:W-:Y:S02]  /*8040*/  DFMA R72, R48, R48, R48 ;  /* 0x000000303048722b */ /* 0x000fe40000000030 */
[----:B------:R-:W-:-:S06]  /*8050*/  DFMA R48, -R154, R44, R158 ;  /* 0x0000002c9a30722b */ /* 0x000fcc000000019e */
[----:B------:R-:W-:Y:S02]  /*8060*/  DFMA R72, R70, R72, R70 ;  /* 0x000000484648722b */ /* 0x000fe40000000046 */
[----:B------:R-:W-:Y:S02]  /*8070*/  DFMA R70, -R44, R132, R90 ;  /* 0x000000842c46722b */ /* 0x000fe4000000015a */
[----:B------:R-:W-:-:S04]  /*8080*/  DADD R48, R46, R48 ;  /* 0x000000002e307229 */ /* 0x000fc80000000030 */
[----:B------:R-:W-:-:S04]  /*8090*/  DFMA R92, -R102, R72, 1 ;  /* 0x3ff00000665c742b */ /* 0x000fc80000000148 */
[----:B------:R-:W-:Y:S02]  /*80a0*/  DADD R138, R48, R70 ;  /* 0x00000000308a7229 */ /* 0x000fe40000000046 */
[----:B------:R-:W-:Y:S02]  /*80b0*/  DFMA R70, -R154, R44, R160 ;  /* 0x0000002c9a46722b */ /* 0x000fe400000001a0 */
[----:B------:R-:W-:Y:S02]  /*80c0*/  DFMA R114, R72, R92, R72 ;  /* 0x0000005c4872722b */ /* 0x000fe40000000048 */
[----:B------:R-:W-:Y:S02]  /*80d0*/  DMUL R48, R146, R82 ;  /* 0x0000005292307228 */ /* 0x000fe40000000000 */
[----:B------:R-:W-:Y:S02]  /*80e0*/  DFMA R92, -R154, R44, R162 ;  /* 0x0000002c9a5c722b */ /* 0x000fe400000001a2 */
[----:B------:R-:W-:Y:S01]  /*80f0*/  DADD R72, R46, R70 ;  /* 0x000000002e487229 */ /* 0x000fe20000000046 */
[----:B------:R-:W-:Y:S01]  /*8100*/  FSETP.GEU.AND P1, PT, |R139|, 6.5827683646048100446e-37, PT ;  /* 0x036000008b00780b */ /* 0x000fe20003f2e200 */
[----:B------:R-:W-:-:S02]  /*8110*/  DMUL R94, R114, R138 ;  /* 0x0000008a725e7228 */ /* 0x000fc40000000000 */
[----:B------:R-:W-:Y:S02]  /*8120*/  DFMA R48, R86, R42, R48 ;  /* 0x0000002a5630722b */ /* 0x000fe40000000030 */
[----:B------:R-:W-:Y:S02]  /*8130*/  DADD R110, R46, R92 ;  /* 0x000000002e6e7229 */ /* 0x000fe4000000005c */
[----:B------:R-:W-:Y:S02]  /*8140*/  DFMA R42, R150, R44, R164 ;  /* 0x0000002c962a722b */ /* 0x000fe400000000a4 */
[----:B------:R-:W-:Y:S02]  /*8150*/  DFMA R112, -R102, R94, R138 ;  /* 0x0000005e6670722b */ /* 0x000fe4000000018a */
[----:B------:R-:W-:Y:S02]  /*8160*/  DADD R48, RZ, R48 ;  /* 0x00000000ff307229 */ /* 0x000fe40000000030 */
[----:B------:R-:W-:-:S02]  /*8170*/  DFMA R46, R152, R44, R164 ;  /* 0x0000002c982e722b */ /* 0x000fc400000000a4 */
[----:B------:R-:W-:Y:S02]  /*8180*/  DMUL R92, R172, R132 ;  /* 0x00000084ac5c7228 */ /* 0x000fe40000000000 */
[----:B------:R-:W-:Y:S02]  /*8190*/  DFMA R70, R114, R112, R94 ;  /* 0x000000707246722b */ /* 0x000fe4000000005e */
[----:B------:R-:W-:Y:S02]  /*81a0*/  DFMA R112, R148, R44, R164 ;  /* 0x0000002c9470722b */ /* 0x000fe400000000a4 */
[----:B------:R-:W-:Y:S02]  /*81b0*/  DMUL R94, R172, R124 ;  /* 0x0000007cac5e7228 */ /* 0x000fe40000000000 */
[C---:B------:R-:W-:Y:S02]  /*81c0*/  DADD R42, R48.reuse, R42 ;  /* 0x00000000302a7229 */ /* 0x040fe4000000002a */
[----:B------:R-:W-:-:S02]  /*81d0*/  DADD R46, R48, R46 ;  /* 0x00000000302e7229 */ /* 0x000fc4000000002e */
[----:B------:R-:W-:Y:S01]  /*81e0*/  FFMA R0, RZ, R103, R71 ;  /* 0x00000067ff007223 */ /* 0x000fe20000000047 */
[----:B------:R-:W-:Y:S02]  /*81f0*/  DADD R112, R48, R112 ;  /* 0x0000000030707229 */ /* 0x000fe40000000070 */
[C---:B------:R-:W-:Y:S02]  /*8200*/  DFMA R48, -R44.reuse, R132, R94 ;  /* 0x000000842c30722b */ /* 0x040fe4000000015e */
[----:B------:R-:W-:Y:S01]  /*8210*/  FSETP.GT.AND P0, PT, |R0|, 1.469367938527859385e-39, PT ;  /* 0x001000000000780b */ /* 0x000fe20003f04200 */
[C-C-:B------:R-:W-:Y:S02]  /*8220*/  DFMA R114, R44.reuse, R104, R92.reuse ;  /* 0x000000682c72722b */ /* 0x140fe4000000005c */
[C-C-:B------:R-:W-:Y:S02]  /*8230*/  DFMA R116, R44.reuse, R124, R92.reuse ;  /* 0x0000007c2c74722b */ /* 0x140fe4000000005c */
[----:B------:R-:W-:-:S02]  /*8240*/  DFMA R188, R44, R108, R92 ;  /* 0x0000006c2cbc722b */ /* 0x000fc4000000005c */
[----:B------:R-:W-:Y:S02]  /*8250*/  DADD R44, R72, R48 ;  /* 0x00000000482c7229 */ /* 0x000fe40000000030 */
[----:B------:R-:W-:Y:S02]  /*8260*/  DADD R42, R42, R114 ;  /* 0x000000002a2a7229 */ /* 0x000fe40000000072 */
[----:B------:R-:W-:Y:S02]  /*8270*/  DADD R46, R46, R116 ;  /* 0x000000002e2e7229 */ /* 0x000fe40000000074 */
[----:B------:R-:W-:Y:S02]  /*8280*/  DADD R48, R110, R122 ;  /* 0x000000006e307229 */ /* 0x000fe4000000007a */
[----:B------:R-:W-:Y:S01]  /*8290*/  DADD R188, R112, R188 ;  /* 0x0000000070bc7229 */ /* 0x000fe200000000bc */
[----:B------:R-:W-:Y:S10]  /*82a0*/  @P0 BRA P1, `(.L_x_543) ;  /* 0x0000000000200947 */ /* 0x000ff40000800000 */
        /* <DEDUP_REMOVED lines=8> */
.L_x_543:
[----:B------:R-:W-:Y:S05]  /*8330*/  BSYNC.RECONVERGENT B1 ;  /* 0x0000000000017941 */ /* 0x000fea0003800200 */
.L_x_542:
        /* <DEDUP_REMOVED lines=23> */
.L_x_545:
[----:B------:R-:W-:Y:S05]  /*84b0*/  BSYNC.RECONVERGENT B1 ;  /* 0x0000000000017941 */ /* 0x000fea0003800200 */
.L_x_544:
        /* <DEDUP_REMOVED lines=23> */
.L_x_547:
[----:B------:R-:W-:Y:S05]  /*8630*/  BSYNC.RECONVERGENT B1 ;  /* 0x0000000000017941 */ /* 0x000fea0003800200 */
.L_x_546:
        /* <DEDUP_REMOVED lines=23> */
.L_x_549:
[----:B------:R-:W-:Y:S05]  /*87b0*/  BSYNC.RECONVERGENT B1 ;  /* 0x0000000000017941 */ /* 0x000fea0003800200 */
.L_x_548:
        /* <DEDUP_REMOVED lines=23> */
.L_x_551:
[----:B------:R-:W-:Y:S05]  /*8930*/  BSYNC.RECONVERGENT B1 ;  /* 0x0000000000017941 */ /* 0x000fea0003800200 */
.L_x_550:
        /* <DEDUP_REMOVED lines=23> */
.L_x_553:
[----:B------:R-:W-:Y:S05]  /*8ab0*/  BSYNC.RECONVERGENT B1 ;  /* 0x0000000000017941 */ /* 0x000fea0003800200 */
.L_x_552:
        /* <DEDUP_REMOVED lines=8> */
[-C--:B------:R-:W-:Y:S02]  /*8b40*/  DFMA R74, R74, -R144.reuse, R176 ;  /* 0x800000904a4a722b */ /* 0x080fe400000000b0 */
[-CC-:B------:R-:W-:Y:S02]  /*8b50*/  DFMA R170, R170, R144.reuse, R180.reuse ;  /* 0x00000090aaaa722b */ /* 0x180fe400000000b4 */
[----:B------:R-:W-:Y:S02]  /*8b60*/  DFMA R174, R174, R144, R180 ;  /* 0x00000090aeae722b */ /* 0x000fe400000000b4 */
[----:B0-----:R-:W-:Y:S02]  /*8b70*/  DFMA R112, -R102, R110, 1 ;  /* 0x3ff000006670742b */ /* 0x001fe4000000016e */
[----:B------:R-:W-:Y:S02]  /*8b80*/  DADD R182, R182, R178 ;  /* 0x00000000b6b67229 */ /* 0x000fe400000000b2 */
[----:B------:R-:W-:-:S02]  /*8b90*/  DADD R74, RZ, R74 ;  /* 0x00000000ff4a7229 */ /* 0x000fc4000000004a */
[----:B------:R-:W-:Y:S02]  /*8ba0*/  DFMA R84, R84, R144, R180 ;  /* 0x000000905454722b */ /* 0x000fe400000000b4 */
[----:B------:R-:W-:Y:S02]  /*8bb0*/  DFMA R112, R112, R112, R112 ;  /* 0x000000707070722b */ /* 0x000fe40000000070 */
[----:B------:R-:W-:Y:S02]  /*8bc0*/  DADD R182, R182, R186 ;  /* 0x00000000b6b67229 */ /* 0x000fe400000000ba */
[----:B------:R-:W-:Y:S02]  /*8bd0*/  DADD R170, RZ, R170 ;  /* 0x00000000ffaa7229 */ /* 0x000fe400000000aa */
[----:B------:R-:W-:Y:S02]  /*8be0*/  DADD R174, RZ, R174 ;  /* 0x00000000ffae7229 */ /* 0x000fe400000000ae */
[----:B------:R-:W-:-:S02]  /*8bf0*/  DFMA R112, R110, R112, R110 ;  /* 0x000000706e70722b */ /* 0x000fc4000000006e */
[----:B------:R-:W-:Y:S02]  /*8c00*/  DADD R84, RZ, R84 ;  /* 0x00000000ff547229 */ /* 0x000fe40000000054 */
[----:B------:R-:W-:Y:S01]  /*8c10*/  DADD R184, RZ, R184 ;  /* 0x00000000ffb87229 */ /* 0x000fe200000000b8 */
[----:B------:R-:W-:-:S03]  /*8c20*/  FSETP.GEU.AND P1, PT, |R183|, 6.5827683646048100446e-37, PT ;  /* 0x03600000b700780b */ /* 0x000fc60003f2e200 */
[----:B------:R-:W-:-:S04]  /*8c30*/  DFMA R110, -R102, R112, 1 ;  /* 0x3ff00000666e742b */ /* 0x000fc80000000170 */
[----:B------:R-:W-:-:S04]  /*8c40*/  DADD R184, R184, R178 ;  /* 0x00000000b8b87229 */ /* 0x000fc800000000b2 */
[----:B------:R-:W-:Y:S02]  /*8c50*/  DFMA R116, R112, R110, R112 ;  /* 0x0000006e7074722b */ /* 0x000fe40000000070 */
[----:B------:R-:W-:-:S06]  /*8c60*/  DMUL R110, R86, R88 ;  /* 0x00000058566e7228 */ /* 0x000fcc0000000000 */
[----:B------:R-:W-:Y:S02]  /*8c70*/  DMUL R112, R116, R182 ;  /* 0x000000b674707228 */ /* 0x000fe40000000000 */
[----:B------:R-:W-:Y:S02]  /*8c80*/  DFMA R110, R82, R172, R110 ;  /* 0x000000ac526e722b */ /* 0x000fe4000000006e */
[----:B------:R-:W-:-:S04]  /*8c90*/  DADD R82, R74, R178 ;  /* 0x000000004a527229 */ /* 0x000fc800000000b2 */
[----:B------:R-:W-:Y:S02]  /*8ca0*/  DFMA R114, -R102, R112, R182 ;  /* 0x000000706672722b */ /* 0x000fe400000001b6 */
[--C-:B------:R-:W-:Y:S02]  /*8cb0*/  DADD R172, R174, R110.reuse ;  /* 0x00000000aeac7229 */ /* 0x100fe4000000006e */
[----:B------:R-:W-:-:S04]  /*8cc0*/  DADD R84, R84, R110 ;  /* 0x0000000054547229 */ /* 0x000fc8000000006e */
[----:B------:R-:W-:Y:S02]  /*8cd0*/  DFMA R74, R116, R114, R112 ;  /* 0x00000072744a722b */ /* 0x000fe40000000070 */
[-C--:B------:R-:W-:Y:S02]  /*8ce0*/  DFMA R112, R144, -R132.reuse, R76 ;  /* 0x800000849070722b */ /* 0x080fe4000000004c */
[----:B------:R-:W-:Y:S02]  /*8cf0*/  DADD R76, R170, R110 ;  /* 0x00000000aa4c7229 */ /* 0x000fe4000000006e */
[C---:B------:R-:W-:Y:S02]  /*8d00*/  DFMA R116, R144.reuse, -R132, R80 ;  /* 0x800000849074722b */ /* 0x040fe40000000050 */
[C-C-:B------:R-:W-:Y:S02]  /*8d10*/  DFMA R110, R144.reuse, R108, R78.reuse ;  /* 0x0000006c906e722b */ /* 0x140fe4000000004e */
[----:B------:R-:W-:Y:S01]  /*8d20*/  FFMA R0, RZ, R103, R75 ;  /* 0x00000067ff007223 */ /* 0x000fe2000000004b */
[----:B------:R-:W-:-:S02]  /*8d30*/  DFMA R114, R144, R104, R78 ;  /* 0x000000689072722b */ /* 0x000fc4000000004e */
[----:B------:R-:W-:Y:S02]  /*8d40*/  DFMA R170, R144, R124, R78 ;  /* 0x0000007c90aa722b */ /* 0x000fe4000000004e */
[----:B------:R-:W-:Y:S01]  /*8d50*/  FSETP.GT.AND P0, PT, |R0|, 1.469367938527859385e-39, PT ;  /* 0x001000000000780b */ /* 0x000fe20003f04200 */
[----:B------:R-:W-:Y:S02]  /*8d60*/  DADD R80, R184, R112 ;  /* 0x00000000b8507229 */ /* 0x000fe40000000070 */
[----:B------:R-:W-:Y:S02]  /*8d70*/  DADD R82, R82, R116 ;  /* 0x0000000052527229 */ /* 0x000fe40000000074 */
[----:B------:R-:W-:Y:S02]  /*8d80*/  DADD R76, R76, R110 ;  /* 0x000000004c4c7229 */ /* 0x000fe4000000006e */
[----:B------:R-:W-:Y:S02]  /*8d90*/  DADD R172, R172, R114 ;  /* 0x00000000acac7229 */ /* 0x000fe40000000072 */
[----:B------:R-:W-:-:S04]  /*8da0*/  DADD R170, R84, R170 ;  /* 0x0000000054aa7229 */ /* 0x000fc800000000aa */
[----:B------:R-:W-:Y:S07]  /*8db0*/  @P0 BRA P1, `(.L_x_555) ;  /* 0x0000000000200947 */ /* 0x000fee0000800000 */
        /* <DEDUP_REMOVED lines=8> */
.L_x_555:
[----:B------:R-:W-:Y:S05]  /*8e40*/  BSYNC.RECONVERGENT B1 ;  /* 0x0000000000017941 */ /* 0x000fea0003800200 */
.L_x_554:
        /* <DEDUP_REMOVED lines=23> */
.L_x_557:
[----:B------:R-:W-:Y:S05]  /*8fc0*/  BSYNC.RECONVERGENT B1 ;  /* 0x0000000000017941 */ /* 0x000fea0003800200 */
.L_x_556:
        /* <DEDUP_REMOVED lines=23> */
.L_x_559:
[----:B------:R-:W-:Y:S05]  /*9140*/  BSYNC.RECONVERGENT B1 ;  /* 0x0000000000017941 */ /* 0x000fea0003800200 */
.L_x_558:
        /* <DEDUP_REMOVED lines=23> */
.L_x_561:
[----:B------:R-:W-:Y:S05]  /*92c0*/  BSYNC.RECONVERGENT B1 ;  /* 0x0000000000017941 */ /* 0x000fea0003800200 */
.L_x_560:
        /* <DEDUP_REMOVED lines=23> */
.L_x_563:
[----:B------:R-:W-:Y:S05]  /*9440*/  BSYNC.RECONVERGENT B1 ;  /* 0x0000000000017941 */ /* 0x000fea0003800200 */
.L_x_562:
        /* <DEDUP_REMOVED lines=23> */
.L_x_565:
[----:B------:R-:W-:Y:S05]  /*95c0*/  BSYNC.RECONVERGENT B1 ;  /* 0x0000000000017941 */ /* 0x000fea0003800200 */
.L_x_564:
        /* <DEDUP_REMOVED lines=20> */
[C---:B------:R-:W-:Y:S02]  /*9710*/  DFMA R116, R88.reuse, -R132, R94 ;  /* 0x800000845874722b */ /* 0x040fe4000000005e */
[----:B------:R-:W-:Y:S01]  /*9720*/  FSETP.GEU.AND P1, PT, |R161|, 6.5827683646048100446e-37, PT ;  /* 0x03600000a100780b */ /* 0x000fe20003f2e200 */
[----:B------:R-:W-:Y:S02]  /*9730*/  DFMA R122, R88, R124, R92 ;  /* 0x0000007c587a722b */ /* 0x000fe4000000005c */
[----:B------:R-:W-:Y:S02]  /*9740*/  DADD R94, R156, R154 ;  /* 0x000000009c5e7229 */ /* 0x000fe4000000009a */
[----:B------:R-:W-:Y:S02]  /*9750*/  DFMA R110, -R102, R112, 1 ;  /* 0x3ff00000666e742b */ /* 0x000fe40000000170 */
[----:B------:R-:W-:-:S04]  /*9760*/  DADD R144, R96, R150 ;  /* 0x0000000060907229 */ /* 0x000fc80000000096 */
[----:B------:R-:W-:Y:S02]  /*9770*/  DADD R94, R94, R116 ;  /* 0x000000005e5e7229 */ /* 0x000fe40000000074 */
[----:B------:R-:W-:Y:S02]  /*9780*/  DFMA R114, R112, R110, R112 ;  /* 0x0000006e7072722b */ /* 0x000fe40000000070 */
[----:B------:R-:W-:-:S06]  /*9790*/  DADD R144, R144, R122 ;  /* 0x0000000090907229 */ /* 0x000fcc000000007a */
[----:B------:R-:W-:-:S08]  /*97a0*/  DMUL R110, R114, R160 ;  /* 0x000000a0726e7228 */ /* 0x000fd00000000000 */
[----:B------:R-:W-:-:S08]  /*97b0*/  DFMA R112, -R102, R110, R160 ;  /* 0x0000006e6670722b */ /* 0x000fd000000001a0 */
[----:B------:R-:W-:Y:S02]  /*97c0*/  DFMA R86, R114, R112, R110 ;  /* 0x000000707256722b */ /* 0x000fe4000000006e */
[C---:B------:R-:W-:Y:S02]  /*97d0*/  DFMA R112, R88.reuse, -R132, R90 ;  /* 0x800000845870722b */ /* 0x040fe4000000005a */
[C-C-:B------:R-:W-:Y:S02]  /*97e0*/  DFMA R110, R88.reuse, R108, R92.reuse ;  /* 0x0000006c586e722b */ /* 0x140fe4000000005c */
[----:B------:R-:W-:Y:S02]  /*97f0*/  DFMA R114, R88, R104, R92 ;  /* 0x000000685872722b */ /* 0x000fe4000000005c */
[----:B------:R-:W-:Y:S02]  /*9800*/  DADD R90, R156, R162 ;  /* 0x000000009c5a7229 */ /* 0x000fe400000000a2 */
[----:B------:R-:W-:Y:S01]  /*9810*/  FFMA R0, RZ, R103, R87 ;  /* 0x00000067ff007223 */ /* 0x000fe20000000057 */
[----:B------:R-:W-:-:S02]  /*9820*/  DADD R88, R96, R152 ;  /* 0x0000000060587229 */ /* 0x000fc40000000098 */
[----:B------:R-:W-:Y:S02]  /*9830*/  DADD R92, R96, R148 ;  /* 0x00000000605c7229 */ /* 0x000fe40000000094 */
[----:B------:R-:W-:Y:S01]  /*9840*/  FSETP.GT.AND P0, PT, |R0|, 1.469367938527859385e-39, PT ;  /* 0x001000000000780b */ /* 0x000fe20003f04200 */
[----:B------:R-:W-:-:S03]  /*9850*/  DADD R90, R90, R112 ;  /* 0x000000005a5a7229 */ /* 0x000fc60000000070 */
[----:B------:R-:W-:Y:S02]  /*9860*/  DADD R88, R88, R110 ;  /* 0x0000000058587229 */ /* 0x000fe4000000006e */
[----:B------:R-:W-:-:S07]  /*9870*/  DADD R92, R92, R114 ;  /* 0x000000005c5c7229 */ /* 0x000fce0000000072 */
        /* <DEDUP_REMOVED lines=9> */
.L_x_567:
[----:B------:R-:W-:Y:S05]  /*9910*/  BSYNC.RECONVERGENT B1 ;  /* 0x0000000000017941 */ /* 0x000fea0003800200 */
.L_x_566:
        /* <DEDUP_REMOVED lines=23> */
.L_x_569:
[----:B------:R-:W-:Y:S05]  /*9a90*/  BSYNC.RECONVERGENT B1 ;  /* 0x0000000000017941 */ /* 0x000fea0003800200 */
.L_x_568:
        /* <DEDUP_REMOVED lines=23> */
.L_x_571:
[----:B------:R-:W-:Y:S05]  /*9c10*/  BSYNC.RECONVERGENT B1 ;  /* 0x0000000000017941 */ /* 0x000fea0003800200 */
.L_x_570:
        /* <DEDUP_REMOVED lines=23> */
.L_x_573:
[----:B------:R-:W-:Y:S05]  /*9d90*/  BSYNC.RECONVERGENT B1 ;  /* 0x0000000000017941 */ /* 0x000fea0003800200 */
.L_x_572:
        /* <DEDUP_REMOVED lines=23> */
.L_x_575:
[----:B------:R-:W-:Y:S05]  /*9f10*/  BSYNC.RECONVERGENT B1 ;  /* 0x0000000000017941 */ /* 0x000fea0003800200 */
.L_x_574:
        /* <DEDUP_REMOVED lines=23> */
.L_x_577:
[----:B------:R-:W-:Y:S05]  /*a090*/  BSYNC.RECONVERGENT B1 ;  /* 0x0000000000017941 */ /* 0x000fea0003800200 */
.L_x_576:
        /* <DEDUP_REMOVED lines=10> */
[----:B------:R-:W-:-:S06]  /*a140*/  DFMA R98, R108, R104, -R110 ;  /* 0x000000686c62722b */ /* 0x000fcc000000086e */
[----:B------:R-:W-:Y:S02]  /*a150*/  DFMA R112, -R102, R114, 1 ;  /* 0x3ff000006670742b */ /* 0x000fe40000000172 */
[----:B------:R-:W-:-:S06]  /*a160*/  DADD R116, R136, R98 ;  /* 0x0000000088747229 */ /* 0x000fcc0000000062 */
[----:B------:R-:W-:Y:S02]  /*a170*/  DFMA R122, R114, R112, R114 ;  /* 0x00000070727a722b */ /* 0x000fe40000000072 */
[-C--:B------:R-:W-:Y:S02]  /*a180*/  DMUL R112, R132, R108.reuse ;  /* 0x0000006c84707228 */ /* 0x080fe40000000000 */
[----:B------:R-:W-:Y:S01]  /*a190*/  FSETP.GEU.AND P1, PT, |R117|, 6.5827683646048100446e-37, PT ;  /* 0x036000007500780b */ /* 0x000fe20003f2e200 */
[C-C-:B------:R-:W-:Y:S02]  /*a1a0*/  DFMA R108, R124.reuse, R108, -R110.reuse ;  /* 0x0000006c7c6c722b */ /* 0x140fe4000000086e */
[----:B------:R-:W-:Y:S02]  /*a1b0*/  DFMA R110, R124, R104, -R110 ;  /* 0x000000687c6e722b */ /* 0x000fe4000000086e */
[----:B------:R-:W-:Y:S02]  /*a1c0*/  DMUL R98, R122, R116 ;  /* 0x000000747a627228 */ /* 0x000fe40000000000 */
[----:B------:R-:W-:-:S02]  /*a1d0*/  DFMA R134, R132, R104, R112 ;  /* 0x000000688486722b */ /* 0x000fc40000000070 */
[----:B------:R-:W-:-:S04]  /*a1e0*/  DADD R108, R136, R108 ;  /* 0x00000000886c7229 */ /* 0x000fc8000000006c */
[----:B------:R-:W-:Y:S02]  /*a1f0*/  DFMA R114, -R102, R98, R116 ;  /* 0x000000626672722b */ /* 0x000fe40000000174 */
[----:B------:R-:W-:-:S06]  /*a200*/  DADD R134, R100, R134 ;  /* 0x0000000064867229 */ /* 0x000fcc0000000086 */
[----:B------:R-:W-:Y:S02]  /*a210*/  DFMA R98, R122, R114, R98 ;  /* 0x000000727a62722b */ /* 0x000fe40000000062 */
[----:B------:R-:W-:-:S08]  /*a220*/  DMUL R114, R132, R124 ;  /* 0x0000007c84727228 */ /* 0x000fd00000000000 */
[----:B------:R-:W-:Y:S01]  /*a230*/  FFMA R0, RZ, R103, R99 ;  /* 0x00000067ff007223 */ /* 0x000fe20000000063 */
[C---:B------:R-:W-:Y:S02]  /*a240*/  DFMA R114, R132.reuse, R104, R114 ;  /* 0x000000688472722b */ /* 0x040fe40000000072 */
[----:B------:R-:W-:Y:S02]  /*a250*/  DFMA R132, R132, R124, R112 ;  /* 0x0000007c8484722b */ /* 0x000fe40000000070 */
[----:B------:R-:W-:Y:S01]  /*a260*/  FSETP.GT.AND P0, PT, |R0|, 1.469367938527859385e-39, PT ;  /* 0x001000000000780b */ /* 0x000fe20003f04200 */
[----:B------:R-:W-:-:S03]  /*a270*/  DADD R104, R136, R110 ;  /* 0x0000000088687229 */ /* 0x000fc6000000006e */
[C---:B------:R-:W-:Y:S02]  /*a280*/  DADD R124, R100.reuse, R114 ;  /* 0x00000000647c7229 */ /* 0x040fe40000000072 */
[----:B------:R-:W-:-:S07]  /*a290*/  DADD R132, R100, R132 ;  /* 0x0000000064847229 */ /* 0x000fce0000000084 */
        /* <DEDUP_REMOVED lines=9> */
.L_x_579:
[----:B------:R-:W-:Y:S05]  /*a330*/  BSYNC.RECONVERGENT B1 ;  /* 0x0000000000017941 */ /* 0x000fea0003800200 */
.L_x_578:
        /* <DEDUP_REMOVED lines=23> */
.L_x_581:
[----:B------:R-:W-:Y:S05]  /*a4b0*/  BSYNC.RECONVERGENT B1 ;  /* 0x0000000000017941 */ /* 0x000fea0003800200 */
.L_x_580:
        /* <DEDUP_REMOVED lines=23> */
.L_x_583:
[----:B------:R-:W-:Y:S05]  /*a630*/  BSYNC.RECONVERGENT B1 ;  /* 0x0000000000017941 */ /* 0x000fea0003800200 */
.L_x_582:
        /* <DEDUP_REMOVED lines=23> */
.L_x_585:
[----:B------:R-:W-:Y:S05]  /*a7b0*/  BSYNC.RECONVERGENT B1 ;  /* 0x0000000000017941 */ /* 0x000fea0003800200 */
.L_x_584:
        /* <DEDUP_REMOVED lines=23> */
.L_x_587:
[----:B------:R-:W-:Y:S05]  /*a930*/  BSYNC.RECONVERGENT B1 ;  /* 0x0000000000017941 */ /* 0x000fea0003800200 */
.L_x_586:
        /* <DEDUP_REMOVED lines=23> */
.L_x_589:
[----:B------:R-:W-:Y:S05]  /*aab0*/  BSYNC.RECONVERGENT B1 ;  /* 0x0000000000017941 */ /* 0x000fea0003800200 */
.L_x_588:
        /* <DEDUP_REMOVED lines=26> */
.L_x_591:
[----:B------:R-:W-:Y:S05]  /*ac60*/  BSYNC.RECONVERGENT B1 ;  /* 0x0000000000017941 */ /* 0x000fea0003800200 */
.L_x_590:
        /* <DEDUP_REMOVED lines=26> */
.L_x_595:
[----:B------:R-:W-:Y:S05]  /*ae10*/  BSYNC.RECONVERGENT B3 ;  /* 0x0000000000037941 */ /* 0x000fea0003800200 */
.L_x_594:
[----:B------:R-:W-:-:S07]  /*ae20*/  VIADD R0, R0, 0x1 ;  /* 0x0000000100007836 */ /* 0x000fce0000000000 */
.L_x_593:
[----:B------:R-:W-:Y:S05]  /*ae30*/  BSYNC.RECONVERGENT B2 ;  /* 0x0000000000027941 */ /* 0x000fea0003800200 */
.L_x_592:
        /* <DEDUP_REMOVED lines=23> */
[----:B------:R-:W-:Y:S02]  /*afb0*/  DFMA R116, R124, R116, 1 ;  /* 0x3ff000007c74742b */ /* 0x000fe40000000074 */
[----:B------:R-:W-:-:S08]  /*afc0*/  @!P2 DMUL R124, RZ, R114 ;  /* 0x00000072ff7ca228 */ /* 0x000fd00000000000 */
        /* <DEDUP_REMOVED lines=28> */
[----:B------:R-:W-:Y:S02]  /*b190*/  IMAD.MOV.U32 R124, RZ, RZ, R110 ;  /* 0x000000ffff7c7224 */ /* 0x000fe400078e006e */
[----:B------:R-:W-:-:S07]  /*b1a0*/  IMAD.MOV.U32 R125, RZ, RZ, R111 ;  /* 0x000000ffff7d7224 */ /* 0x000fce00078e006f */
.L_x_597:
[----:B------:R-:W-:Y:S05]  /*b1b0*/  BSYNC.RECONVERGENT B2 ;  /* 0x0000000000027941 */ /* 0x000fea0003800200 */
.L_x_596:
[----:B------:R-:W0:Y:S01]  /*b1c0*/  LDCU.64 UR4, c[0x4][0x8] ;  /* 0x01000100ff0477ac */ /* 0x000e220008000a00 */
[C---:B------:R-:W-:Y:S01]  /*b1d0*/  IMAD.SHL.U32 R110, R0.reuse, 0x40, RZ ;  /* 0x00000040006e7824 */ /* 0x040fe200078e00ff */
[----:B------:R-:W-:Y:S01]  /*b1e0*/  LOP3.LUT R132, R0, 0x1, RZ, 0xc0, !PT ;  /* 0x0000000100847812 */ /* 0x000fe200078ec0ff */
[----:B------:R-:W-:Y:S01]  /*b1f0*/  IMAD.MOV.U32 R134, RZ, RZ, 0x20fd8164 ;  /* 0x20fd8164ff867424 */ /* 0x000fe200078e00ff */
[----:B------:R-:W1:Y:S02]  /*b200*/  LDCU.64 UR8, c[0x0][0x388] ;  /* 0x00007100ff0877ac */ /* 0x000e640008000a00 */
[----:B------:R-:W-:-:S04]  /*b210*/  LOP3.LUT R110, R110, 0x40, RZ, 0xc0, !PT ;  /* 0x000000406e6e7812 */ /* 0x000fc800078ec0ff */
[----:B0-----:R-:W-:-:S04]  /*b220*/  IADD3 R110, P0, PT, R110, UR4, RZ ;  /* 0x000000046e6e7c10 */ /* 0x001fc8000ff1e0ff */
[----:B------:R-:W-:-:S05]  /*b230*/  IADD3.X R111, PT, PT, RZ, UR5, RZ, P0, !PT ;  /* 0x00000005ff6f7c10 */ /* 0x000fca00087fe4ff */
[----:B------:R-:W2:Y:S04]  /*b240*/  LDG.E.128.CONSTANT R112, desc[UR6][R110.64] ;  /* 0x000000066e707981 */ /* 0x000ea8000c1e9d00 */
[----:B------:R-:W3:Y:S04]  /*b250*/  LDG.E.128.CONSTANT R116, desc[UR6][R110.64+0x10] ;  /* 0x000010066e747981 */ /* 0x000ee8000c1e9d00 */
[----:B------:R0:W4:Y:S01]  /*b260*/  LDG.E.128.CONSTANT R120, desc[UR6][R110.64+0x20] ;  /* 0x000020066e787981 */ /* 0x000122000c1e9d00 */
[----:B------:R-:W-:Y:S01]  /*b270*/  IMAD.MOV.U32 R135, RZ, RZ, 0x3da8ff83 ;  /* 0x3da8ff83ff877424 */ /* 0x000fe200078e00ff */
        /* <DEDUP_REMOVED lines=24> */
[----:B------:R-:W-:Y:S02]  /*b400*/  FSEL R112, R112, R124, !P0 ;  /* 0x0000007c70707208 */ /* 0x000fe40004000000 */
[----:B------:R-:W-:Y:S01]  /*b410*/  FSEL R113, R113, R125, !P0 ;  /* 0x0000007d71717208 */ /* 0x000fe20004000000 */
[----:B------:R-:W-:Y:S01]  /*b420*/  DFMA R124, R110, R114, R110 ;  /* 0x000000726e7c722b */ /* 0x000fe2000000006e */
[----:B------:R-:W-:-:S04]  /*b430*/  LOP3.LUT P0, RZ, R0, 0x2, RZ, 0xc0, !PT ;  /* 0x0000000200ff7812 */ /* 0x000fc8000780c0ff */
[----:B------:R-:W-:-:S03]  /*b440*/  DADD R110, RZ, -R112 ;  /* 0x00000000ff6e7229 */ /* 0x000fc60000000870 */
[----:B------:R-:W-:-:S07]  /*b450*/  DMUL R114, R124, R148 ;  /* 0x000000947c727228 */ /* 0x000fce0000000000 */
        /* <DEDUP_REMOVED lines=18> */
[----:B------:R-:W-:Y:S02]  /*b580*/  DMUL R138, R110, R72 ;  /* 0x000000486e8a7228 */ /* 0x000fe40000000000 */
[C---:B------:R-:W-:Y:S02]  /*b590*/  DFMA R50, R136.reuse, R58, -R50 ;  /* 0x0000003a8832722b */ /* 0x040fe40000000832 */
[C---:B------:R-:W-:Y:S02]  /*b5a0*/  DFMA R122, R136.reuse, R60, R52 ;  /* 0x0000003c887a722b */ /* 0x040fe40000000034 */
[C---:B------:R-:W-:Y:S02]  /*b5b0*/  DFMA R124, R136.reuse, R62, -R54 ;  /* 0x0000003e887c722b */ /* 0x040fe40000000836 */
[----:B------:R-:W-:-:S02]  /*b5c0*/  DFMA R130, R136, R64, R56 ;  /* 0x000000408882722b */ /* 0x000fc40000000038 */
[----:B------:R-:W-:Y:S02]  /*b5d0*/  DFMA R138, R136, R70, -R138 ;  /* 0x00000046888a722b */ /* 0x000fe4000000088a */
[C---:B------:R-:W-:Y:S02]  /*b5e0*/  DMUL R132, R110.reuse, R68 ;  /* 0x000000446e847228 */ /* 0x040fe40000000000 */
[C---:B------:R-:W-:Y:S02]  /*b5f0*/  DMUL R134, R110.reuse, R66 ;  /* 0x000000426e867228 */ /* 0x040fe40000000000 */
[C---:B------:R-:W-:Y:S02]  /*b600*/  DMUL R70, R110.reuse, R70 ;  /* 0x000000466e467228 */ /* 0x040fe40000000000 */
[C---:B------:R-:W-:Y:S02]  /*b610*/  DMUL R52, R110.reuse, R84 ;  /* 0x000000546e347228 */ /* 0x040fe40000000000 */
[----:B------:R-:W-:-:S02]  /*b620*/  DMUL R54, R110, R74 ;  /* 0x0000004a6e367228 */ /* 0x000fc40000000000 */
[C---:B------:R-:W-:Y:S02]  /*b630*/  DMUL R56, R110.reuse, R96 ;  /* 0x000000606e387228 */ /* 0x040fe40000000000 */
[C---:B------:R-:W-:Y:S02]  /*b640*/  DMUL R58, R110.reuse, R86 ;  /* 0x000000566e3a7228 */ /* 0x040fe40000000000 */
[C---:B------:R-:W-:Y:S02]  /*b650*/  DMUL R60, R110.reuse, R100 ;  /* 0x000000646e3c7228 */ /* 0x040fe40000000000 */
[----:B------:R-:W-:Y:S02]  /*b660*/  DMUL R62, R110, R98 ;  /* 0x000000626e3e7228 */ /* 0x000fe40000000000 */
[C---:B------:R-:W-:Y:S02]  /*b670*/  DFMA R132, R136.reuse, R66, -R132 ;  /* 0x000000428884722b */ /* 0x040fe40000000884 */
[----:B------:R-:W-:-:S02]  /*b680*/  DFMA R134, R136, R68, R134 ;  /* 0x000000448886722b */ /* 0x000fc40000000086 */
        /* <DEDUP_REMOVED lines=24> */
[----:B------:R-:W-:Y:S01]  /*b810*/  IMAD.MOV.U32 R114, RZ, RZ, R148 ;  /* 0x000000ffff727224 */ /* 0x000fe200078e0094 */
[----:B------:R-:W-:Y:S01]  /*b820*/  MOV R115, R149 ;  /* 0x0000009500737202 */ /* 0x000fe20000000f00 */
[----:B------:R-:W-:Y:S01]  /*b830*/  IMAD.MOV.U32 R112, RZ, RZ, R126 ;  /* 0x000000ffff707224 */ /* 0x000fe200078e007e */
[----:B------:R-:W-:Y:S01]  /*b840*/  MOV R0, 0xb870 ;  /* 0x0000b87000007802 */ /* 0x000fe20000000f00 */
[----:B------:R-:W-:-:S07]  /*b850*/  IMAD.MOV.U32 R113, RZ, RZ, R127 ;  /* 0x000000ffff717224 */ /* 0x000fce00078e007f */
[----:B------:R-:W-:Y:S05]  /*b860*/  CALL.REL.NOINC `($__internal_4_$__cuda_sm20_div_rn_f64_full) ;  /* 0x0000003400947944 */ /* 0x000fea0003c00000 */
.L_x_599:
[----:B------:R-:W-:Y:S05]  /*b870*/  BSYNC.RECONVERGENT B1 ;  /* 0x0000000000017941 */ /* 0x000fea0003800200 */
.L_x_598:
        /* <DEDUP_REMOVED lines=24> */
[----:B------:R-:W-:-:S07]  /*ba00*/  MOV R50, R0 ;  /* 0x0000000000327202 */ /* 0x000fce0000000f00 */
.L_x_603:
[----:B------:R-:W-:Y:S05]  /*ba10*/  BSYNC.RECONVERGENT B3 ;  /* 0x0000000000037941 */ /* 0x000fea0003800200 */
.L_x_602:
[----:B------:R-:W-:Y:S01]  /*ba20*/  VIADD R0, R50, 0x1 ;  /* 0x0000000132007836 */ /* 0x000fe20000000000 */
[----:B------:R-:W-:Y:S06]  /*ba30*/  BRA `(.L_x_604) ;  /* 0x0000000000087947 */ /* 0x000fec0003800000 */
.L_x_601:
[----:B------:R-:W-:Y:S01]  /*ba40*/  DMUL R110, RZ, R114 ;  /* 0x00000072ff6e7228 */ /* 0x000fe20000000000 */
[----:B------:R-:W-:-:S10]  /*ba50*/  IMAD.MOV.U32 R0, RZ, RZ, 0x1 ;  /* 0x00000001ff007424 */ /* 0x000fd400078e00ff */
.L_x_604:
[----:B------:R-:W-:Y:S05]  /*ba60*/  BSYNC.RECONVERGENT B2 ;  /* 0x0000000000027941 */ /* 0x000fea0003800200 */
.L_x_600:
        /* <DEDUP_REMOVED lines=51> */
[----:B------:R-:W-:Y:S05]  /*bda0*/  BRA `(.L_x_607) ;  /* 0x0000000000087947 */ /* 0x000fea0003800000 */
.L_x_606:
[----:B------:R-:W-:Y:S01]  /*bdb0*/  DMUL R110, RZ, R114 ;  /* 0x00000072ff6e7228 */ /* 0x000fe20000000000 */
[----:B------:R-:W-:-:S10]  /*bdc0*/  IMAD.MOV.U32 R0, RZ, RZ, RZ ;  /* 0x000000ffff007224 */ /* 0x000fd400078e00ff */
.L_x_607:
[----:B------:R-:W-:Y:S05]  /*bdd0*/  BSYNC.RECONVERGENT B2 ;  /* 0x0000000000027941 */ /* 0x000fea0003800200 */
.L_x_605:
        /* <DEDUP_REMOVED lines=19> */
[----:B------:R-:W-:Y:S01]  /*bf10*/  DADD R98, RZ, R98 ;  /* 0x00000000ff627229 */ /* 0x000fe20000000062 */
[----:B------:R-:W-:Y:S05]  /*bf20*/  BSSY.RECONVERGENT B1, `(.L_x_608) ;  /* 0x000005d000017945 */ /* 0x000fea0003800200 */
        /* <DEDUP_REMOVED lines=31> */
[----:B------:R-:W-:Y:S02]  /*c120*/  DFMA R50, R122, R50, R120 ;  /* 0x000000327a32722b */ /* 0x000fe40000000078 */
[C---:B------:R-:W-:Y:S02]  /*c130*/  DFMA R114, R136.reuse, R4, R114 ;  /* 0x000000048872722b */ /* 0x040fe40000000072 */
[C---:B------:R-:W-:Y:S02]  /*c140*/  DFMA R116, R136.reuse, R10, -R116 ;  /* 0x0000000a8874722b */ /* 0x040fe40000000874 */
[----:B------:R-:W-:Y:S02]  /*c150*/  DFMA R118, R136, R12, R118 ;  /* 0x0000000c8876722b */ /* 0x000fe40000000076 */
[C---:B------:R-:W-:Y:S02]  /*c160*/  DMUL R4, R110.reuse, R18 ;  /* 0x000000126e047228 */ /* 0x040fe40000000000 */
[C---:B------:R-:W-:Y:S01]  /*c170*/  DMUL R10, R110.reuse, R28 ;  /* 0x0000001c6e0a7228 */ /* 0x040fe20000000000 */
[----:B------:R-:W-:Y:S01]  /*c180*/  FFMA R0, RZ, R127, R51 ;  /* 0x0000007fff007223 */ /* 0x000fe20000000033 */
[----:B------:R-:W-:-:S02]  /*c190*/  DMUL R12, R110, R26 ;  /* 0x0000001a6e0c7228 */ /* 0x000fc40000000000 */
[C---:B------:R-:W-:Y:S02]  /*c1a0*/  DMUL R120, R110.reuse, R36 ;  /* 0x000000246e787228 */ /* 0x040fe40000000000 */
[----:B------:R-:W-:Y:S01]  /*c1b0*/  DMUL R124, R110, R44 ;  /* 0x0000002c6e7c7228 */ /* 0x000fe20000000000 */
[----:B------:R-:W-:Y:S01]  /*c1c0*/  FSETP.GT.AND P0, PT, |R0|, 1.469367938527859385e-39, PT ;  /* 0x001000000000780b */ /* 0x000fe20003f04200 */
[----:B------:R-:W-:Y:S02]  /*c1d0*/  DFMA R2, R136, R18, -R2 ;  /* 0x000000128802722b */ /* 0x000fe40000000802 */
[C---:B------:R-:W-:Y:S02]  /*c1e0*/  DMUL R18, R110.reuse, R78 ;  /* 0x0000004e6e127228 */ /* 0x040fe40000000000 */
[----:B------:R-:W-:Y:S02]  /*c1f0*/  DMUL R122, R110, R34 ;  /* 0x000000226e7a7228 */ /* 0x000fe40000000000 */
        /* <DEDUP_REMOVED lines=9> */
[----:B------:R-:W-:Y:S02]  /*c290*/  DMUL R34, R110, R104 ;  /* 0x000000686e227228 */ /* 0x000fe40000000000 */
[----:B------:R-:W-:Y:S02]  /*c2a0*/  DFMA R18, R136, R76, -R18 ;  /* 0x0000004c8812722b */ /* 0x000fe40000000812 */
[----:B------:R-:W-:Y:S02]  /*c2b0*/  DMUL R110, R110, R102 ;  /* 0x000000666e6e7228 */ /* 0x000fe40000000000 */
[----:B------:R-:W-:-:S02]  /*c2c0*/  DFMA R20, R136, R78, R20 ;  /* 0x0000004e8814722b */ /* 0x000fc40000000014 */
[----:B------:R-:W-:Y:S02]  /*c2d0*/  DFMA R122, R136, R36, R122 ;  /* 0x00000024887a722b */ /* 0x000fe4000000007a */
[----:B------:R-:W-:Y:S02]  /*c2e0*/  DADD R84, R84, R18 ;  /* 0x0000000054547229 */ /* 0x000fe40000000012 */
[C---:B------:R-:W-:Y:S02]  /*c2f0*/  DFMA R42, R136.reuse, R44, R42 ;  /* 0x0000002c882a722b */ /* 0x040fe4000000002a */
[C---:B------:R-:W-:Y:S02]  /*c300*/  DFMA R26, R136.reuse, R88, -R26 ;  /* 0x00000058881a722b */ /* 0x040fe4000000081a */
[C---:B------:R-:W-:Y:S02]  /*c310*/  DFMA R28, R136.reuse, R90, R28 ;  /* 0x0000005a881c722b */ /* 0x040fe4000000001c */
[----:B------:R-:W-:-:S02]  /*c320*/  DFMA R34, R136, R102, -R34 ;  /* 0x000000668822722b */ /* 0x000fc40000000822 */
[----:B------:R-:W-:Y:S02]  /*c330*/  DFMA R110, R136, R104, R110 ;  /* 0x00000068886e722b */ /* 0x000fe4000000006e */
[----:B------:R-:W-:Y:S02]  /*c340*/  DADD R18, RZ, R100 ;  /* 0x00000000ff127229 */ /* 0x000fe40000000064 */
        /* <DEDUP_REMOVED lines=26> */
.L_x_609:
[----:B------:R-:W-:Y:S05]  /*c4f0*/  BSYNC.RECONVERGENT B1 ;  /* 0x0000000000017941 */ /* 0x000fea0003800200 */
.L_x_608:
        /* <DEDUP_REMOVED lines=25> */
[----:B------:R-:W-:Y:S01]  /*c690*/  IMAD.MOV.U32 R26, RZ, RZ, R0 ;  /* 0x000000ffff1a7224 */ /* 0x000fe200078e0000 */
[----:B------:R-:W-:Y:S01]  /*c6a0*/  MOV R29, R111 ;  /* 0x0000006f001d7202 */ /* 0x000fe20000000f00 */
[----:B------:R-:W-:-:S07]  /*c6b0*/  IMAD.MOV.U32 R28, RZ, RZ, R110 ;  /* 0x000000ffff1c7224 */ /* 0x000fce00078e006e */
.L_x_613:
[----:B------:R-:W-:Y:S05]  /*c6c0*/  BSYNC.RECONVERGENT B3 ;  /* 0x0000000000037941 */ /* 0x000fea0003800200 */
.L_x_612:
[----:B------:R-:W-:Y:S01]  /*c6d0*/  VIADD R0, R26, 0x1 ;  /* 0x000000011a007836 */ /* 0x000fe20000000000 */
[----:B------:R-:W-:Y:S06]  /*c6e0*/  BRA `(.L_x_614) ;  /* 0x0000000000087947 */ /* 0x000fec0003800000 */
.L_x_611:
[----:B------:R-:W-:Y:S01]  /*c6f0*/  DMUL R28, RZ, R50 ;  /* 0x00000032ff1c7228 */ /* 0x000fe20000000000 */
[----:B------:R-:W-:-:S10]  /*c700*/  IMAD.MOV.U32 R0, RZ, RZ, 0x1 ;  /* 0x00000001ff007424 */ /* 0x000fd400078e00ff */
.L_x_614:
[----:B------:R-:W-:Y:S05]  /*c710*/  BSYNC.RECONVERGENT B2 ;  /* 0x0000000000027941 */ /* 0x000fea0003800200 */
.L_x_610:
        /* <DEDUP_REMOVED lines=52> */
[----:B------:R-:W-:Y:S05]  /*ca60*/  CALL.REL.NOINC `($_Z15propagateLineariiddPdS_i$__internal_trig_reduction_slowpathd) ;  /* 0x0000002c00487944 */ /* 0x000fea0003c00000 */
[----:B------:R-:W-:Y:S05]  /*ca70*/  BSYNC.RECONVERGENT B3 ;  /* 0x0000000000037941 */ /* 0x000fea0003800200 */
.L_x_618:
[----:B------:R-:W-:Y:S05]  /*ca80*/  BRA `(.L_x_617) ;  /* 0x0000000000087947 */ /* 0x000fea0003800000 */
.L_x_616:
[----:B------:R-:W-:Y:S01]  /*ca90*/  DMUL R110, RZ, R50 ;  /* 0x00000032ff6e7228 */ /* 0x000fe20000000000 */
[----:B------:R-:W-:-:S10]  /*caa0*/  IMAD.MOV.U32 R0, RZ, RZ, RZ ;  /* 0x000000ffff007224 */ /* 0x000fd400078e00ff */
.L_x_617:
[----:B------:R-:W-:Y:S05]  /*cab0*/  BSYNC.RECONVERGENT B2 ;  /* 0x0000000000027941 */ /* 0x000fea0003800200 */
.L_x_615:
[----:B------:R-:W0:Y:S01]  /*cac0*/  LDCU.64 UR4, c[0x4][0x8] ;  /* 0x01000100ff0477ac */ /* 0x000e220008000a00 */
[C---:B------:R-:W-:Y:S02]  /*cad0*/  SHF.L.U32 R28, R0.reuse, 0x6, RZ ;  /* 0x00000006001c7819 */ /* 0x040fe400000006ff */
[----:B------:R-:W-:Y:S01]  /*cae0*/  LOP3.LUT R34, R0, 0x1, RZ, 0xc0, !PT ;  /* 0x0000000100227812 */ /* 0x000fe200078ec0ff */
[----:B------:R-:W-:Y:S01]  /*caf0*/  IMAD.MOV.U32 R36, RZ, RZ, 0x20fd8164 ;  /* 0x20fd8164ff247424 */ /* 0x000fe200078e00ff */
[----:B------:R-:W-:Y:S01]  /*cb00*/  LOP3.LUT R28, R28, 0x40, RZ, 0xc0, !PT ;  /* 0x000000401c1c7812 */ /* 0x000fe200078ec0ff */
[----:B------:R-:W-:Y:S01]  /*cb10*/  IMAD.MOV.U32 R37, RZ, RZ, 0x3da8ff83 ;  /* 0x3da8ff83ff257424 */ /* 0x000fe200078e00ff */
        /* <DEDUP_REMOVED lines=39> */
[----:B------:R-:W-:Y:S01]  /*cd90*/  LOP3.LUT P0, RZ, R0, 0x2, RZ, 0xc0, !PT ;  /* 0x0000000200ff7812 */ /* 0x000fe2000780c0ff */
[----:B------:R-:W-:-:S03]  /*cda0*/  IMAD.MOV.U32 R0, RZ, RZ, RZ ;  /* 0x000000ffff007224 */ /* 0x000fc600078e00ff */
        /* <DEDUP_REMOVED lines=57> */
.L_x_619:
[----:B0-----:R-:W-:Y:S01]  /*d140*/  IADD3 R38, PT, PT, R1, R0, RZ ;  /* 0x0000000001267210 */ /* 0x001fe20007ffe0ff */
[----:B------:R-:W0:Y:S04]  /*d150*/  LDC R44, c[0x0][0x380] ;  /* 0x0000e000ff2c7b82 */ /* 0x000e280000000800 */
[----:B------:R-:W2:Y:S04]  /*d160*/  LDL.128 R28, [R38+0x60] ;  /* 0x00006000261c7983 */ /* 0x000ea80000100c00 */
[----:B------:R-:W3:Y:S04]  /*d170*/  LDL.128 R24, [R38+0x70] ;  /* 0x0000700026187983 */ /* 0x000ee80000100c00 */
[----:B------:R-:W4:Y:S01]  /*d180*/  LDL.128 R20, [R38+0x80] ;  /* 0x0000800026147983 */ /* 0x000f220000100c00 */
[----:B------:R-:W-:Y:S01]  /*d190*/  IMAD.MOV.U32 R32, RZ, RZ, 0x1 ;  /* 0x00000001ff207424 */ /* 0x000fe200078e00ff */
[----:B------:R-:W1:Y:S01]  /*d1a0*/  LDC.64 R34, c[0x3][R0+0xe0] ;  /* 0x00c0380000227b82 */ /* 0x000e620000000a00 */
[----:B------:R-:W-:-:S04]  /*d1b0*/  UIADD3 UR4, UPT, UPT, UR4, 0x1, URZ ;  /* 0x0000000104047890 */ /* 0x000fc8000fffe0ff */
[----:B------:R-:W-:-:S03]  /*d1c0*/  UISETP.NE.AND UP0, UPT, UR4, 0x3, UPT ;  /* 0x000000030400788c */ /* 0x000fc6000bf05270 */
[----:B------:R-:W5:Y:S01]  /*d1d0*/  LDC.64 R50, c[0x3][R0+0xd8] ;  /* 0x00c0360000327b82 */ /* 0x000f620000000a00 */
[----:B0-----:R-:W-:-:S04]  /*d1e0*/  ISETP.GT.AND P0, PT, R44, -0x1, PT ;  /* 0xffffffff2c00780c */ /* 0x001fc80003f04270 */
[----:B------:R-:W-:-:S06]  /*d1f0*/  SEL R40, R32, 0xffffffff, P0 ;  /* 0xffffffff20287807 */ /* 0x000fcc0000000000 */
[----:B------:R-:W1:Y:S01]  /*d200*/  I2F.F64 R40, R40 ;  /* 0x0000002800287312 */ /* 0x000e620000201c00 */
[-C--:B-----5:R-:W-:Y:S02]  /*d210*/  DMUL R42, R54, R50.reuse ;  /* 0x00000032362a7228 */ /* 0x0a0fe40000000000 */
[----:B------:R-:W-:Y:S02]  /*d220*/  DMUL R76, R52, R50 ;  /* 0x00000032344c7228 */ /* 0x000fe40000000000 */
[C---:B-1----:R-:W-:Y:S02]  /*d230*/  DMUL R74, R40.reuse, R34 ;  /* 0x00000022284a7228 */ /* 0x042fe40000000000 */
[C---:B------:R-:W-:Y:S02]  /*d240*/  DMUL R34, R40.reuse, UR8 ;  /* 0x0000000828227c28 */ /* 0x040fe40008000000 */
[C---:B------:R-:W-:Y:S02]  /*d250*/  DMUL R32, R40.reuse, UR32 ;  /* 0x0000002028207c28 */ /* 0x040fe40008000000 */
[----:B------:R-:W-:-:S02]  /*d260*/  DMUL R36, R40, UR20 ;  /* 0x0000001428247c28 */ /* 0x000fc40008000000 */
[----:B------:R-:W-:Y:S02]  /*d270*/  DMUL R48, R52, R74 ;  /* 0x0000004a34307228 */ /* 0x000fe40000000000 */
[----:B------:R-:W-:Y:S02]  /*d280*/  DMUL R78, R42, R34 ;  /* 0x000000222a4e7228 */ /* 0x000fe40000000000 */
[----:B------:R-:W-:Y:S02]  /*d290*/  DMUL R46, R32, R42 ;  /* 0x0000002a202e7228 */ /* 0x000fe40000000000 */
[----:B------:R-:W-:Y:S02]  /*d2a0*/  DMUL R80, R42, R36 ;  /* 0x000000242a507228 */ /* 0x000fe40000000000 */
[----:B------:R-:W-:Y:S02]  /*d2b0*/  DMUL R70, R54, R74 ;  /* 0x0000004a36467228 */ /* 0x000fe40000000000 */
[----:B------:R-:W-:-:S02]  /*d2c0*/  DFMA R78, R76, UR42, R78 ;  /* 0x0000002a4c4e7c2b */ /* 0x000fc4000800004e */
[----:B------:R-:W-:Y:S02]  /*d2d0*/  DMUL R72, R48, UR30 ;  /* 0x0000001e30487c28 */ /* 0x000fe40008000000 */
[C---:B------:R-:W-:Y:S02]  /*d2e0*/  DFMA R46, R76.reuse, UR30, R46 ;  /* 0x0000001e4c2e7c2b */ /* 0x040fe4000800002e */
[----:B------:R-:W-:Y:S02]  /*d2f0*/  DFMA R84, R76, UR18, R80 ;  /* 0x000000124c547c2b */ /* 0x000fe40008000050 */
[C---:B------:R-:W-:Y:S02]  /*d300*/  DMUL R82, R48.reuse, UR42 ;  /* 0x0000002a30527c28 */ /* 0x040fe40008000000 */
[C---:B------:R-:W-:Y:S02]  /*d310*/  DMUL R86, R48.reuse, UR18 ;  /* 0x0000001230567c28 */ /* 0x040fe40008000000 */
[----:B------:R-:W-:-:S02]  /*d320*/  DFMA R80, R48, R34, R78 ;  /* 0x000000223050722b */ /* 0x000fc4000000004e */
[----:B------:R-:W-:Y:S02]  /*d330*/  DFMA R46, R32, R48, R46 ;  /* 0x00000030202e722b */ /* 0x000fe4000000002e */
[----:B------:R-:W-:Y:S02]  /*d340*/  DFMA R84, R48, R36, R84 ;  /* 0x000000243054722b */ /* 0x000fe40000000054 */
[----:B------:R-:W-:Y:S02]  /*d350*/  DFMA R72, R32, R70, R72 ;  /* 0x000000462048722b */ /* 0x000fe40000000048 */
[C---:B------:R-:W-:Y:S02]  /*d360*/  DFMA R82, R70.reuse, R34, R82 ;  /* 0x000000224652722b */ /* 0x040fe40000000052 */
[C---:B------:R-:W-:Y:S02]  /*d370*/  DFMA R86, R70.reuse, R36, R86 ;  /* 0x000000244656722b */ /* 0x040fe40000000056 */
[----:B------:R-:W-:-:S02]  /*d380*/  DFMA R100, -R70, UR42, R80 ;  /* 0x0000002a46647c2b */ /* 0x000fc40008000150 */
[C---:B------:R-:W-:Y:S02]  /*d390*/  DFMA R78, -R70.reuse, UR30, R46 ;  /* 0x0000001e464e7c2b */ /* 0x040fe4000800012e */
[----:B------:R-:W-:Y:S02]  /*d3a0*/  DFMA R112, -R70, UR18, R84 ;  /* 0x0000001246707c2b */ /* 0x000fe40008000154 */
[C---:B------:R-:W-:Y:S02]  /*d3b0*/  DFMA R80, R42.reuse, UR30, R72 ;  /* 0x0000001e2a507c2b */ /* 0x040fe40008000048 */
[C---:B------:R-:W-:Y:S02]  /*d3c0*/  DFMA R102, R42.reuse, UR42, R82 ;  /* 0x0000002a2a667c2b */ /* 0x040fe40008000052 */
[----:B------:R-:W-:Y:S02]  /*d3d0*/  DFMA R114, R42, UR18, R86 ;  /* 0x000000122a727c2b */ /* 0x000fe40008000056 */
[----:B------:R-:W-:-:S02]  /*d3e0*/  DMUL R84, R58, R50 ;  /* 0x000000323a547228 */ /* 0x000fc40000000000 */
[C---:B------:R-:W-:Y:S02]  /*d3f0*/  DMUL R46, R40.reuse, UR36 ;  /* 0x00000024282e7c28 */ /* 0x040fe40008000000 */
[C---:B------:R-:W-:Y:S02]  /*d400*/  DMUL R42, R40.reuse, UR12 ;  /* 0x0000000c282a7c28 */ /* 0x040fe40008000000 */
[----:B------:R-:W-:Y:S02]  /*d410*/  DMUL R48, R40, UR24 ;  /* 0x0000001828307c28 */ /* 0x000fe40008000000 */
[-C--:B------:R-:W-:Y:S02]  /*d420*/  DMUL R82, R56, R50.reuse ;  /* 0x0000003238527228 */ /* 0x080fe40000000000 */
[-C--:B------:R-:W-:Y:S02]  /*d430*/  DMUL R94, R60, R50.reuse ;  /* 0x000000323c5e7228 */ /* 0x080fe40000000000 */
[----:B------:R-:W-:-:S02]  /*d440*/  DMUL R96, R62, R50 ;  /* 0x000000323e607228 */ /* 0x000fc40000000000 */
[----:B------:R-:W-:Y:S02]  /*d450*/  DMUL R86, R46, R84 ;  /* 0x000000542e567228 */ /* 0x000fe40000000000 */
[C---:B------:R-:W-:Y:S02]  /*d460*/  DMUL R92, R84.reuse, R42 ;  /* 0x0000002a545c7228 */ /* 0x040fe40000000000 */
[----:B------:R-:W-:Y:S02]  /*d470*/  DMUL R106, R84, R48 ;  /* 0x00000030546a7228 */ /* 0x000fe40000000000 */
[C---:B------:R-:W-:Y:S02]  /*d480*/  DMUL R50, R40.reuse, UR40 ;  /* 0x0000002828327c28 */ /* 0x040fe40008000000 */
[C---:B------:R-:W-:Y:S02]  /*d490*/  DMUL R70, R40.reuse, UR16 ;  /* 0x0000001028467c28 */ /* 0x040fe40008000000 */
[----:B------:R-:W-:-:S02]  /*d4a0*/  DMUL R72, R40, UR28 ;  /* 0x0000001c28487c28 */ /* 0x000fc40008000000 */
[----:B------:R-:W-:Y:S02]  /*d4b0*/  DMUL R88, R56, R74 ;  /* 0x0000004a38587228 */ /* 0x000fe40000000000 */
[C---:B------:R-:W-:Y:S02]  /*d4c0*/  DFMA R86, R82.reuse, UR34, R86 ;  /* 0x0000002252567c2b */ /* 0x040fe40008000056 */
[C---:B------:R-:W-:Y:S02]  /*d4d0*/  DFMA R104, R82.reuse, UR10, R92 ;  /* 0x0000000a52687c2b */ /* 0x040fe4000800005c */
[----:B------:R-:W-:Y:S02]  /*d4e0*/  DFMA R110, R82, UR22, R106 ;  /* 0x00000016526e7c2b */ /* 0x000fe4000800006a */
[----:B------:R-:W-:Y:S02]  /*d4f0*/  DMUL R98, R50, R96 ;  /* 0x0000006032627228 */ /* 0x000fe40000000000 */
[----:B------:R-:W-:-:S02]  /*d500*/  DMUL R108, R96, R70 ;  /* 0x00000046606c7228 */ /* 0x000fc40000000000 */
[----:B------:R-:W-:Y:S02]  /*d510*/  DMUL R118, R96, R72 ;  /* 0x0000004860767228 */ /* 0x000fe40000000000 */
[----:B------:R-:W-:Y:S02]  /*d520*/  DMUL R90, R58, R74 ;  /* 0x0000004a3a5a7228 */ /* 0x000fe40000000000 */
[C---:B------:R-:W-:Y:S02]  /*d530*/  DMUL R116, R88.reuse, UR22 ;  /* 0x0000001658747c28 */ /* 0x040fe40008000000 */
[C---:B------:R-:W-:Y:S02]  /*d540*/  DMUL R92, R88.reuse, UR34 ;  /* 0x00000022585c7c28 */ /* 0x040fe40008000000 */
[----:B------:R-:W-:Y:S02]  /*d550*/  DMUL R106, R88, UR10 ;  /* 0x0000000a586a7c28 */ /* 0x000fe40008000000 */
[----:B------:R-:W-:-:S02]  /*d560*/  DFMA R86, R46, R88, R86 ;  /* 0x000000582e56722b */ /* 0x000fc40000000056 */
[C---:B------:R-:W-:Y:S02]  /*d570*/  DFMA R104, R88.reuse, R42, R104 ;  /* 0x0000002a5868722b */ /* 0x040fe40000000068 */
[----:B------:R-:W-:Y:S02]  /*d580*/  DFMA R110, R88, R48, R110 ;  /* 0x00000030586e722b */ /* 0x000fe4000000006e */
[----:B------:R-:W-:Y:S02]  /*d590*/  DMUL R88, R60, R74 ;  /* 0x0000004a3c587228 */ /* 0x000fe40000000000 */
[C---:B------:R-:W-:Y:S02]  /*d5a0*/  DFMA R98, R94.reuse, UR38, R98 ;  /* 0x000000265e627c2b */ /* 0x040fe40008000062 */
[C---:B------:R-:W-:Y:S02]  /*d5b0*/  DFMA R108, R94.reuse, UR14, R108 ;  /* 0x0000000e5e6c7c2b */ /* 0x040fe4000800006c */
[----:B------:R-:W-:-:S02]  /*d5c0*/  DFMA R120, R94, UR26, R118 ;  /* 0x0000001a5e787c2b */ /* 0x000fc40008000076 */
[----:B------:R-:W-:Y:S02]  /*d5d0*/  DFMA R118, R90, R48, R116 ;  /* 0x000000305a76722b */ /* 0x000fe40000000074 */
[----:B------:R-:W-:Y:S02]  /*d5e0*/  DFMA R92, R46, R90, R92 ;  /* 0x0000005a2e5c722b */ /* 0x000fe4000000005c */
[C---:B------:R-:W-:Y:S02]  /*d5f0*/  DFMA R106, R90.reuse, R42, R106 ;  /* 0x0000002a5a6a722b */ /* 0x040fe4000000006a */
[C---:B------:R-:W-:Y:S02]  /*d600*/  DFMA R86, -R90.reuse, UR34, R86 ;  /* 0x000000225a567c2b */ /* 0x040fe40008000156 */
[C---:B------:R-:W-:Y:S02]  /*d610*/  DFMA R104, -R90.reuse, UR10, R104 ;  /* 0x0000000a5a687c2b */ /* 0x040fe40008000168 */
[----:B------:R-:W-:-:S02]  /*d620*/  DFMA R116, -R90, UR22, R110 ;  /* 0x000000165a747c2b */ /* 0x000fc4000800016e */
[----:B------:R-:W-:Y:S02]  /*d630*/  DMUL R74, R62, R74 ;  /* 0x0000004a3e4a7228 */ /* 0x000fe40000000000 */
[C---:B------:R-:W-:Y:S02]  /*d640*/  DMUL R90, R88.reuse, UR38 ;  /* 0x00000026585a7c28 */ /* 0x040fe40008000000 */
[----:B------:R-:W-:Y:S02]  /*d650*/  DMUL R110, R88, UR14 ;  /* 0x0000000e586e7c28 */ /* 0x000fe40008000000 */
[----:B------:R-:W-:Y:S02]  /*d660*/  DFMA R98, R50, R88, R98 ;  /* 0x000000583262722b */ /* 0x000fe40000000062 */
[C---:B------:R-:W-:Y:S02]  /*d670*/  DFMA R108, R88.reuse, R70, R108 ;  /* 0x00000046586c722b */ /* 0x040fe4000000006c */
[----:B------:R-:W-:-:S02]  /*d680*/  DFMA R120, R88, R72, R120 ;  /* 0x000000485878722b */ /* 0x000fc40000000078 */
[----:B------:R-:W-:Y:S02]  /*d690*/  DMUL R88, R88, UR26 ;  /* 0x0000001a58587c28 */ /* 0x000fe40008000000 */
[----:B------:R-:W-:Y:S02]  /*d6a0*/  DFMA R90, R50, R74, R90 ;  /* 0x0000004a325a722b */ /* 0x000fe4000000005a */
[C---:B------:R-:W-:Y:S02]  /*d6b0*/  DFMA R110, R74.reuse, R70, R110 ;  /* 0x000000464a6e722b */ /* 0x040fe4000000006e */
[C---:B------:R-:W-:Y:S02]  /*d6c0*/  DFMA R98, -R74.reuse, UR38, R98 ;  /* 0x000000264a627c2b */ /* 0x040fe40008000162 */
[C---:B------:R-:W-:Y:S02]  /*d6d0*/  DFMA R88, R74.reuse, R72, R88 ;  /* 0x000000484a58722b */ /* 0x040fe40000000058 */
[----:B------:R-:W-:-:S02]  /*d6e0*/  DFMA R108, -R74, UR14, R108 ;  /* 0x0000000e4a6c7c2b */ /* 0x000fc4000800016c */
[----:B------:R-:W-:Y:S01]  /*d6f0*/  DFMA R120, -R74, UR26, R120 ;  /* 0x0000001a4a787c2b */ /* 0x000fe20008000178 */
[----:B------:R-:W0:Y:S01]  /*d700*/  LDC.64 R74, c[0x3][R0+0xf0] ;  /* 0x00c03c00004a7b82 */ /* 0x000e220000000a00 */
[----:B------:R-:W-:Y:S02]  /*d710*/  DFMA R92, R84, UR34, R92 ;  /* 0x00000022545c7c2b */ /* 0x000fe4000800005c */
[----:B------:R-:W-:Y:S02]  /*d720*/  DFMA R80, R32, -R76, R80 ;  /* 0x8000004c2050722b */ /* 0x000fe40000000050 */
[----:B------:R-:W-:Y:S02]  /*d730*/  DFMA R102, -R76, R34, R102 ;  /* 0x000000224c66722b */ /* 0x000fe40000000166 */
[----:B------:R-:W-:Y:S02]  /*d740*/  DFMA R90, R96, UR38, R90 ;  /* 0x00000026605a7c2b */ /* 0x000fe4000800005a */
[----:B------:R-:W-:-:S02]  /*d750*/  DFMA R92, R46, -R82, R92 ;  /* 0x800000522e5c722b */ /* 0x000fc4000000005c */
[----:B------:R-:W-:Y:S02]  /*d760*/  DFMA R114, -R76, R36, R114 ;  /* 0x000000244c72722b */ /* 0x000fe40000000172 */
[----:B------:R-:W-:Y:S02]  /*d770*/  DFMA R110, R96, UR14, R110 ;  /* 0x0000000e606e7c2b */ /* 0x000fe4000800006e */
[C---:B------:R-:W-:Y:S02]  /*d780*/  DFMA R106, R84.reuse, UR10, R106 ;  /* 0x0000000a546a7c2b */ /* 0x040fe4000800006a */
[----:B------:R-:W-:Y:S02]  /*d790*/  DFMA R118, R84, UR22, R118 ;  /* 0x0000001654767c2b */ /* 0x000fe40008000076 */
[----:B------:R-:W-:Y:S02]  /*d7a0*/  DFMA R88, R96, UR26, R88 ;  /* 0x0000001a60587c2b */ /* 0x000fe40008000058 */
[----:B------:R-:W-:-:S02]  /*d7b0*/  DFMA R110, -R94, R70, R110 ;  /* 0x000000465e6e722b */ /* 0x000fc4000000016e */
[----:B------:R-:W-:Y:S02]  /*d7c0*/  DFMA R106, -R82, R42, R106 ;  /* 0x0000002a526a722b */ /* 0x000fe4000000016a */
[----:B0-----:R-:W-:Y:S02]  /*d7d0*/  DMUL R74, R40, R74 ;  /* 0x0000004a284a7228 */ /* 0x001fe40000000000 */
[----:B------:R-:W-:-:S06]  /*d7e0*/  DFMA R118, -R82, R48, R118 ;  /* 0x000000305276722b */ /* 0x000fcc0000000176 */
[----:B------:R-:W-:Y:S02]  /*d7f0*/  DMUL R84, R64, R74 ;  /* 0x0000004a40547228 */ /* 0x000fe40000000000 */
[----:B--2---:R-:W-:Y:S01]  /*d800*/  DADD R28, R28, R78 ;  /* 0x000000001c1c7229 */ /* 0x004fe2000000004e */
[----:B------:R-:W0:Y:S01]  /*d810*/  LDC.64 R78, c[0x3][R0+0xe8] ;  /* 0x00c03a00004e7b82 */ /* 0x000e220000000a00 */
[----:B------:R-:W-:Y:S02]  /*d820*/  DADD R30, R30, R80 ;  /* 0x000000001e1e7229 */ /* 0x000fe40000000050 */
[----:B---3--:R-:W-:Y:S02]  /*d830*/  DADD R102, R26, R102 ;  /* 0x000000001a667229 */ /* 0x008fe40000000066 */
[----:B------:R-:W-:Y:S02]  /*d840*/  DFMA R26, R50, -R94, R90 ;  /* 0x8000005e321a722b */ /* 0x000fe4000000005a */
[----:B------:R-:W-:-:S02]  /*d850*/  DADD R28, R28, R86 ;  /* 0x000000001c1c7229 */ /* 0x000fc40000000056 */
[----:B------:R-:W-:Y:S02]  /*d860*/  DADD R30, R30, R92 ;  /* 0x000000001e1e7229 */ /* 0x000fe4000000005c */
[----:B----4-:R-:W-:Y:S02]  /*d870*/  DADD R114, R22, R114 ;  /* 0x0000000016727229 */ /* 0x010fe40000000072 */
[----:B------:R-:W-:Y:S02]  /*d880*/  DADD R100, R24, R100 ;  /* 0x0000000018647229 */ /* 0x000fe40000000064 */
[----:B------:R-:W-:Y:S02]  /*d890*/  DFMA R94, -R94, R72, R88 ;  /* 0x000000485e5e722b */ /* 0x000fe40000000158 */
[----:B------:R-:W-:Y:S02]  /*d8a0*/  DADD R24, R28, R98 ;  /* 0x000000001c187229 */ /* 0x000fe40000000062 */
[----:B------:R-:W-:-:S02]  /*d8b0*/  DMUL R86, R66, R74 ;  /* 0x0000004a42567228 */ /* 0x000fc40000000000 */
[C---:B------:R-:W-:Y:S02]  /*d8c0*/  DMUL R88, R84.reuse, UR30 ;  /* 0x0000001e54587c28 */ /* 0x040fe40008000000 */
[----:B------:R-:W-:Y:S02]  /*d8d0*/  DMUL R98, R84, UR18 ;  /* 0x0000001254627c28 */ /* 0x000fe40008000000 */
[-C--:B0-----:R-:W-:Y:S02]  /*d8e0*/  DMUL R80, R66, R78.reuse ;  /* 0x0000004e42507228 */ /* 0x081fe40000000000 */
[----:B------:R-:W-:Y:S02]  /*d8f0*/  DMUL R76, R64, R78 ;  /* 0x0000004e404c7228 */ /* 0x000fe40000000000 */
[----:B------:R-:W-:Y:S02]  /*d900*/  DADD R102, R102, R106 ;  /* 0x0000000066667229 */ /* 0x000fe4000000006a */
[----:B------:R-:W-:-:S02]  /*d910*/  DADD R112, R20, R112 ;  /* 0x0000000014707229 */ /* 0x000fc40000000070 */
[----:B------:R-:W-:Y:S02]  /*d920*/  DMUL R92, R80, R36 ;  /* 0x00000024505c7228 */ /* 0x000fe40000000000 */
[----:B------:R-:W-:Y:S02]  /*d930*/  DMUL R22, R32, R80 ;  /* 0x0000005020167228 */ /* 0x000fe40000000000 */
[----:B------:R-:W-:Y:S02]  /*d940*/  DMUL R90, R80, R34 ;  /* 0x00000022505a7228 */ /* 0x000fe40000000000 */
[----:B------:R-:W-:Y:S02]  /*d950*/  DADD R114, R114, R118 ;  /* 0x0000000072727229 */ /* 0x000fe40000000076 */
[C---:B------:R-:W-:Y:S02]  /*d960*/  DFMA R96, R76.reuse, UR18, R92 ;  /* 0x000000124c607c2b */ /* 0x040fe4000800005c */
[----:B------:R-:W-:-:S02]  /*d970*/  DFMA R82, R76, UR30, R22 ;  /* 0x0000001e4c527c2b */ /* 0x000fc40008000016 */
[----:B------:R-:W-:Y:S02]  /*d980*/  DFMA R90, R76, UR42, R90 ;  /* 0x0000002a4c5a7c2b */ /* 0x000fe4000800005a */
[C---:B------:R-:W-:Y:S02]  /*d990*/  DMUL R92, R84.reuse, UR42 ;  /* 0x0000002a545c7c28 */ /* 0x040fe40008000000 */
[----:B------:R-:W-:Y:S02]  /*d9a0*/  DFMA R96, R84, R36, R96 ;  /* 0x000000245460722b */ /* 0x000fe40000000060 */
[----:B------:R-:W-:Y:S02]  /*d9b0*/  DFMA R82, R32, R84, R82 ;  /* 0x000000542052722b */ /* 0x000fe40000000052 */
[----:B------:R-:W-:Y:S02]  /*d9c0*/  DFMA R90, R84, R34, R90 ;  /* 0x00000022545a722b */ /* 0x000fe4000000005a */
[----:B------:R-:W-:-:S02]  /*d9d0*/  DFMA R88, R32, R86, R88 ;  /* 0x000000562058722b */ /* 0x000fc40000000058 */
[C---:B------:R-:W-:Y:S02]  /*d9e0*/  DFMA R92, R86.reuse, R34, R92 ;  /* 0x00000022565c722b */ /* 0x040fe4000000005c */
[----:B------:R-:W-:Y:S02]  /*d9f0*/  DFMA R98, R86, R36, R98 ;  /* 0x000000245662722b */ /* 0x000fe40000000062 */
[----:B------:R-:W-:Y:S02]  /*da00*/  DMUL R84, R2, R78 ;  /* 0x0000004e02547228 */ /* 0x000fe40000000000 */
[----:B------:R-:W-:Y:S02]  /*da10*/  DADD R26, R30, R26 ;  /* 0x000000001e1a7229 */ /* 0x000fe4000000001a */
[----:B------:R-:W-:Y:S02]  /*da20*/  DADD R28, R100, R104 ;  /* 0x00000000641c7229 */ /* 0x000fe40000000068 */
[----:B------:R-:W-:-:S02]  /*da30*/  DADD R20, R102, R110 ;  /* 0x0000000066147229 */ /* 0x000fc4000000006e */
[----:B------:R-:W-:Y:S02]  /*da40*/  DADD R30, R112, R116 ;  /* 0x00000000701e7229 */ /* 0x000fe40000000074 */
[----:B------:R-:W-:Y:S02]  /*da50*/  DADD R22, R114, R94 ;  /* 0x0000000072167229 */ /* 0x000fe4000000005e */
[C---:B------:R-:W-:Y:S02]  /*da60*/  DFMA R82, -R86.reuse, UR30, R82 ;  /* 0x0000001e56527c2b */ /* 0x040fe40008000152 */
[C---:B------:R-:W-:Y:S02]  /*da70*/  DFMA R100, -R86.reuse, UR42, R90 ;  /* 0x0000002a56647c2b */ /* 0x040fe4000800015a */
[----:B------:R-:W-:Y:S02]  /*da80*/  DFMA R112, -R86, UR18, R96 ;  /* 0x0000001256707c2b */ /* 0x000fe40008000160 */
[----:B------:R-:W-:-:S02]  /*da90*/  DFMA R88, R80, UR30, R88 ;  /* 0x0000001e50587c2b */ /* 0x000fc40008000058 */
[C---:B------:R-:W-:Y:S02]  /*daa0*/  DFMA R102, R80.reuse, UR42, R92 ;  /* 0x0000002a50667c2b */ /* 0x040fe4000800005c */
[----:B------:R-:W-:Y:S02]  /*dab0*/  DFMA R114, R80, UR18, R98 ;  /* 0x0000001250727c2b */ /* 0x000fe40008000062 */
[----:B------:R-:W-:Y:S02]  /*dac0*/  DMUL R80, R68, R78 ;  /* 0x0000004e44507228 */ /* 0x000fe40000000000 */
[----:B------:R-:W-:Y:S02]  /*dad0*/  DMUL R86, R46, R84 ;  /* 0x000000542e567228 */ /* 0x000fe40000000000 */
[C---:B------:R-:W-:Y:S02]  /*dae0*/  DMUL R92, R84.reuse, R42 ;  /* 0x0000002a545c7228 */ /* 0x040fe40000000000 */
[----:B------:R-:W-:-:S02]  /*daf0*/  DMUL R106, R84, R48 ;  /* 0x00000030546a7228 */ /* 0x000fc40000000000 */
[-C--:B------:R-:W-:Y:S02]  /*db00*/  DMUL R96, R6, R78.reuse ;  /* 0x0000004e06607228 */ /* 0x080fe40000000000 */
[----:B------:R-:W-:Y:S02]  /*db10*/  DMUL R94, R4, R78 ;  /* 0x0000004e045e7228 */ /* 0x000fe40000000000 */
[----:B------:R-:W-:Y:S02]  /*db20*/  DMUL R78, R68, R74 ;  /* 0x0000004a444e7228 */ /* 0x000fe40000000000 */
[----:B------:R-:W-:Y:S02]  /*db30*/  DADD R28, R28, R108 ;  /* 0x000000001c1c7229 */ /* 0x000fe4000000006c */
[C---:B------:R-:W-:Y:S02]  /*db40*/  DFMA R86, R80.reuse, UR34, R86 ;  /* 0x0000002250567c2b */ /* 0x040fe40008000056 */
[----:B------:R-:W-:-:S02]  /*db50*/  DFMA R104, R80, UR10, R92 ;  /* 0x0000000a50687c2b */ /* 0x000fc4000800005c */
[----:B------:R-:W-:Y:S02]  /*db60*/  DFMA R110, R80, UR22, R106 ;  /* 0x00000016506e7c2b */ /* 0x000fe4000800006a */
[----:B------:R-:W-:Y:S02]  /*db70*/  DMUL R98, R50, R96 ;  /* 0x0000006032627228 */ /* 0x000fe40000000000 */
[C---:B------:R-:W-:Y:S02]  /*db80*/  DMUL R108, R96.reuse, R70 ;  /* 0x00000046606c7228 */ /* 0x040fe40000000000 */
[----:B------:R-:W-:Y:S02]  /*db90*/  DMUL R118, R96, R72 ;  /* 0x0000004860767228 */ /* 0x000fe40000000000 */
[----:B------:R-:W-:Y:S02]  /*dba0*/  DMUL R90, R2, R74 ;  /* 0x0000004a025a7228 */ /* 0x000fe40000000000 */
[----:B------:R-:W-:-:S02]  /*dbb0*/  DMUL R116, R78, UR22 ;  /* 0x000000164e747c28 */ /* 0x000fc40008000000 */
[----:B------:R-:W-:Y:S02]  /*dbc0*/  DADD R30, R30, R120 ;  /* 0x000000001e1e7229 */ /* 0x000fe40000000078 */
[C---:B------:R-:W-:Y:S02]  /*dbd0*/  DMUL R92, R78.reuse, UR34 ;  /* 0x000000224e5c7c28 */ /* 0x040fe40008000000 */
[----:B------:R-:W-:Y:S02]  /*dbe0*/  DMUL R106, R78, UR10 ;  /* 0x0000000a4e6a7c28 */ /* 0x000fe40008000000 */
[----:B------:R-:W-:Y:S02]  /*dbf0*/  DFMA R86, R46, R78, R86 ;  /* 0x0000004e2e56722b */ /* 0x000fe40000000056 */
[C---:B------:R-:W-:Y:S02]  /*dc00*/  DFMA R104, R78.reuse, R42, R104 ;  /* 0x0000002a4e68722b */ /* 0x040fe40000000068 */
[----:B------:R-:W-:-:S02]  /*dc10*/  DFMA R110, R78, R48, R110 ;  /* 0x000000304e6e722b */ /* 0x000fc4000000006e */
[----:B------:R-:W-:Y:S02]  /*dc20*/  DMUL R78, R4, R74 ;  /* 0x0000004a044e7228 */ /* 0x000fe40000000000 */
[C---:B------:R-:W-:Y:S02]  /*dc30*/  DFMA R98, R94.reuse, UR38, R98 ;  /* 0x000000265e627c2b */ /* 0x040fe40008000062 */
[C---:B------:R-:W-:Y:S02]  /*dc40*/  DFMA R108, R94.reuse, UR14, R108 ;  /* 0x0000000e5e6c7c2b */ /* 0x040fe4000800006c */
[----:B------:R-:W-:Y:S02]  /*dc50*/  DFMA R120, R94, UR26, R118 ;  /* 0x0000001a5e787c2b */ /* 0x000fe40008000076 */
[----:B------:R-:W-:Y:S02]  /*dc60*/  DFMA R118, R90, R48, R116 ;  /* 0x000000305a76722b */ /* 0x000fe40000000074 */
[----:B------:R-:W-:-:S02]  /*dc70*/  DFMA R92, R46, R90, R92 ;  /* 0x0000005a2e5c722b */ /* 0x000fc4000000005c */
[C---:B------:R-:W-:Y:S02]  /*dc80*/  DFMA R106, R90.reuse, R42, R106 ;  /* 0x0000002a5a6a722b */ /* 0x040fe4000000006a */
[C---:B------:R-:W-:Y:S02]  /*dc90*/  DFMA R86, -R90.reuse, UR34, R86 ;  /* 0x000000225a567c2b */ /* 0x040fe40008000156 */
[C---:B------:R-:W-:Y:S02]  /*dca0*/  DFMA R104, -R90.reuse, UR10, R104 ;  /* 0x0000000a5a687c2b */ /* 0x040fe40008000168 */
[----:B------:R-:W-:Y:S02]  /*dcb0*/  DFMA R116, -R90, UR22, R110 ;  /* 0x000000165a747c2b */ /* 0x000fe4000800016e */
[C---:B------:R-:W-:Y:S02]  /*dcc0*/  DMUL R90, R78.reuse, UR38 ;  /* 0x000000264e5a7c28 */ /* 0x040fe40008000000 */
[----:B------:R-:W-:-:S02]  /*dcd0*/  DMUL R110, R78, UR14 ;  /* 0x0000000e4e6e7c28 */ /* 0x000fc40008000000 */
[----:B------:R-:W-:Y:S02]  /*dce0*/  DFMA R98, R50, R78, R98 ;  /* 0x0000004e3262722b */ /* 0x000fe40000000062 */
[C---:B------:R-:W-:Y:S02]  /*dcf0*/  DFMA R108, R78.reuse, R70, R108 ;  /* 0x000000464e6c722b */ /* 0x040fe4000000006c */
[C---:B------:R-:W-:Y:S02]  /*dd00*/  DFMA R120, R78.reuse, R72, R120 ;  /* 0x000000484e78722b */ /* 0x040fe40000000078 */
[----:B------:R-:W-:Y:S02]  /*dd10*/  DMUL R78, R78, UR26 ;  /* 0x0000001a4e4e7c28 */ /* 0x000fe40008000000 */
[----:B------:R-:W-:Y:S02]  /*dd20*/  DMUL R74, R6, R74 ;  /* 0x0000004a064a7228 */ /* 0x000fe40000000000 */
[----:B------:R-:W-:-:S02]  /*dd30*/  DFMA R92, R84, UR34, R92 ;  /* 0x00000022545c7c2b */ /* 0x000fc4000800005c */
[C---:B------:R-:W-:Y:S02]  /*dd40*/  DFMA R106, R84.reuse, UR10, R106 ;  /* 0x0000000a546a7c2b */ /* 0x040fe4000800006a */
[----:B------:R-:W-:Y:S02]  /*dd50*/  DFMA R118, R84, UR22, R118 ;  /* 0x0000001654767c2b */ /* 0x000fe40008000076 */
[----:B------:R-:W-:Y:S01]  /*dd60*/  DFMA R84, R74, R72, R78 ;  /* 0x000000484a54722b */ /* 0x000fe2000000004e */
[----:B------:R0:W1:Y:S01]  /*dd70*/  LDC.64 R78, c[0x3][R0+0xf8] ;  /* 0x00c03e00004e7b82 */ /* 0x0000620000000a00 */
[----:B------:R-:W-:Y:S02]  /*dd80*/  DFMA R90, R50, R74, R90 ;  /* 0x0000004a325a722b */ /* 0x000fe4000000005a */
[C---:B------:R-:W-:Y:S02]  /*dd90*/  DFMA R110, R74.reuse, R70, R110 ;  /* 0x000000464a6e722b */ /* 0x040fe4000000006e */
[----:B------:R-:W-:-:S02]  /*dda0*/  DFMA R98, -R74, UR38, R98 ;  /* 0x000000264a627c2b */ /* 0x000fc40008000162 */
[C---:B------:R-:W-:Y:S02]  /*ddb0*/  DFMA R108, -R74.reuse, UR14, R108 ;  /* 0x0000000e4a6c7c2b */ /* 0x040fe4000800016c */
[----:B------:R-:W-:Y:S01]  /*ddc0*/  DFMA R120, -R74, UR26, R120 ;  /* 0x0000001a4a787c2b */ /* 0x000fe20008000178 */
[----:B------:R0:W2:Y:S01]  /*ddd0*/  LDC.64 R74, c[0x3][R0+0x100] ;  /* 0x00c04000004a7b82 */ /* 0x0000a20000000a00 */
[----:B------:R-:W-:Y:S02]  /*dde0*/  DADD R28, R28, R100 ;  /* 0x000000001c1c7229 */ /* 0x000fe40000000064 */
[----:B------:R-:W-:Y:S02]  /*ddf0*/  DADD R30, R30, R112 ;  /* 0x000000001e1e7229 */ /* 0x000fe40000000070 */
[----:B------:R-:W-:Y:S02]  /*de00*/  DFMA R88, R32, -R76, R88 ;  /* 0x8000004c2058722b */ /* 0x000fe40000000058 */
[----:B------:R-:W-:Y:S01]  /*de10*/  DFMA R114, -R76, R36, R114 ;  /* 0x000000244c72722b */ /* 0x000fe20000000172 */
[----:B0-----:R-:W-:Y:S01]  /*de20*/  VIADD R0, R0, 0x30 ;  /* 0x0000003000007836 */ /* 0x001fe20000000000 */
[----:B------:R-:W-:-:S02]  /*de30*/  DADD R24, R24, R82 ;  /* 0x0000000018187229 */ /* 0x000fc40000000052 */
[----:B------:R-:W-:Y:S02]  /*de40*/  DADD R28, R28, R104 ;  /* 0x000000001c1c7229 */ /* 0x000fe40000000068 */
[----:B------:R-:W-:Y:S02]  /*de50*/  DADD R116, R30, R116 ;  /* 0x000000001e747229 */ /* 0x000fe40000000074 */
[----:B-1----:R-:W-:Y:S02]  /*de60*/  DMUL R30, R10, R78 ;  /* 0x0000004e0a1e7228 */ /* 0x002fe40000000000 */
[C---:B------:R-:W-:Y:S02]  /*de70*/  DFMA R90, R96.reuse, UR38, R90 ;  /* 0x00000026605a7c2b */ /* 0x040fe4000800005a */
[----:B------:R-:W-:Y:S02]  /*de80*/  DFMA R110, R96, UR14, R110 ;  /* 0x0000000e606e7c2b */ /* 0x000fe4000800006e */
[----:B------:R-:W-:-:S02]  /*de90*/  DFMA R92, R46, -R80, R92 ;  /* 0x800000502e5c722b */ /* 0x000fc4000000005c */
[----:B------:R-:W-:Y:S02]  /*dea0*/  DADD R26, R26, R88 ;  /* 0x000000001a1a7229 */ /* 0x000fe40000000058 */
[----:B------:R-:W-:Y:S02]  /*deb0*/  DFMA R84, R96, UR26, R84 ;  /* 0x0000001a60547c2b */ /* 0x000fe40008000054 */
[----:B--2---:R-:W-:Y:S02]  /*dec0*/  DMUL R74, R40, R74 ;  /* 0x0000004a284a7228 */ /* 0x004fe40000000000 */
[----:B------:R-:W-:Y:S02]  /*ded0*/  DADD R114, R22, R114 ;  /* 0x0000000016727229 */ /* 0x000fe40000000072 */
[----:B------:R-:W-:Y:S02]  /*dee0*/  DFMA R102, -R76, R34, R102 ;  /* 0x000000224c66722b */ /* 0x000fe40000000166 */
[----:B------:R-:W-:-:S02]  /*def0*/  DADD R24, R24, R86 ;  /* 0x0000000018187229 */ /* 0x000fc40000000056 */
[----:B------:R-:W-:Y:S02]  /*df00*/  DADD R22, R28, R108 ;  /* 0x000000001c167229 */ /* 0x000fe4000000006c */
[----:B------:R-:W-:Y:S02]  /*df10*/  DMUL R28, R8, R78 ;  /* 0x0000004e081c7228 */ /* 0x000fe40000000000 */
[----:B------:R-:W-:Y:S02]  /*df20*/  DMUL R86, R30, R36 ;  /* 0x000000241e567228 */ /* 0x000fe40000000000 */
[----:B------:R-:W-:Y:S02]  /*df30*/  DFMA R90, R50, -R94, R90 ;  /* 0x8000005e325a722b */ /* 0x000fe4000000005a */
[----:B------:R-:W-:Y:S02]  /*df40*/  DFMA R110, -R94, R70, R110 ;  /* 0x000000465e6e722b */ /* 0x000fe4000000016e */
[----:B------:R-:W-:-:S02]  /*df50*/  DADD R26, R26, R92 ;  /* 0x000000001a1a7229 */ /* 0x000fc4000000005c */
[----:B------:R-:W-:Y:S02]  /*df60*/  DFMA R94, -R94, R72, R84 ;  /* 0x000000485e5e722b */ /* 0x000fe40000000154 */
[----:B------:R-:W-:Y:S02]  /*df70*/  DMUL R76, R8, R74 ;  /* 0x0000004a084c7228 */ /* 0x000fe40000000000 */
[----:B------:R-:W-:Y:S02]  /*df80*/  DMUL R40, R32, R30 ;  /* 0x0000001e20287228 */ /* 0x000fe40000000000 */
[----:B------:R-:W-:Y:S02]  /*df90*/  DMUL R84, R30, R34 ;  /* 0x000000221e547228 */ /* 0x000fe40000000000 */
[----:B------:R-:W-:Y:S02]  /*dfa0*/  DFMA R106, -R80, R42, R106 ;  /* 0x0000002a506a722b */ /* 0x000fe4000000016a */
[----:B------:R-:W-:-:S02]  /*dfb0*/  DADD R102, R20, R102 ;  /* 0x0000000014667229 */ /* 0x000fc40000000066 */
[----:B------:R-:W-:Y:S02]  /*dfc0*/  DFMA R88, R28, UR18, R86 ;  /* 0x000000121c587c2b */ /* 0x000fe40008000056 */
[----:B------:R-:W-:Y:S02]  /*dfd0*/  DFMA R118, -R80, R48, R118 ;  /* 0x000000305076722b */ /* 0x000fe40000000176 */
[----:B------:R-:W-:Y:S02]  /*dfe0*/  DADD R26, R26, R90 ;  /* 0x000000001a1a7229 */ /* 0x000fe4000000005a */
[----:B------:R-:W-:Y:S02]  /*dff0*/  DMUL R80, R10, R74 ;  /* 0x0000004a0a507228 */ /* 0x000fe40000000000 */
[C---:B------:R-:W-:Y:S02]  /*e000*/  DMUL R82, R76.reuse, UR30 ;  /* 0x0000001e4c527c28 */ /* 0x040fe40008000000 */
[----:B------:R-:W-:-:S02]  /*e010*/  DMUL R86, R76, UR42 ;  /* 0x0000002a4c567c28 */ /* 0x000fc40008000000 */
[----:B------:R-:W-:Y:S02]  /*e020*/  DMUL R90, R76, UR18 ;  /* 0x000000124c5a7c28 */ /* 0x000fe40008000000 */
[C---:B------:R-:W-:Y:S02]  /*e030*/  DFMA R40, R28.reuse, UR30, R40 ;  /* 0x0000001e1c287c2b */ /* 0x040fe40008000028 */
[----:B------:R-:W-:Y:S02]  /*e040*/  DFMA R84, R28, UR42, R84 ;  /* 0x0000002a1c547c2b */ /* 0x000fe40008000054 */
[----:B------:R-:W-:Y:S02]  /*e050*/  DADD R102, R102, R106 ;  /* 0x0000000066667229 */ /* 0x000fe4000000006a */
[----:B------:R-:W-:Y:S02]  /*e060*/  DFMA R88, R76, R36, R88 ;  /* 0x000000244c58722b */ /* 0x000fe40000000058 */
[----:B------:R-:W-:-:S02]  /*e070*/  DFMA R82, R32, R80, R82 ;  /* 0x000000502052722b */ /* 0x000fc40000000052 */
[C---:B------:R-:W-:Y:S02]  /*e080*/  DFMA R86, R80.reuse, R34, R86 ;  /* 0x000000225056722b */ /* 0x040fe40000000056 */
[----:B------:R-:W-:Y:S02]  /*e090*/  DFMA R90, R80, R36, R90 ;  /* 0x00000024505a722b */ /* 0x000fe4000000005a */
[----:B------:R-:W-:Y:S02]  /*e0a0*/  DADD R114, R114, R118 ;  /* 0x0000000072727229 */ /* 0x000fe40000000076 */
[----:B------:R-:W-:Y:S02]  /*e0b0*/  DFMA R40, R32, R76, R40 ;  /* 0x0000004c2028722b */ /* 0x000fe40000000028 */
[----:B------:R-:W-:Y:S02]  /*e0c0*/  DFMA R84, R76, R34, R84 ;  /* 0x000000224c54722b */ /* 0x000fe40000000054 */
[----:B------:R-:W-:-:S02]  /*e0d0*/  DADD R102, R102, R110 ;  /* 0x0000000066667229 */ /* 0x000fc4000000006e */
[----:B------:R-:W-:Y:S02]  /*e0e0*/  DFMA R110, -R80, UR18, R88 ;  /* 0x00000012506e7c2b */ /* 0x000fe40008000158 */
[-C--:B------:R-:W-:Y:S02]  /*e0f0*/  DMUL R76, R14, R78.reuse ;  /* 0x0000004e0e4c7228 */ /* 0x080fe40000000000 */
[----:B------:R-:W-:Y:S02]  /*e100*/  DMUL R88, R18, R78 ;  /* 0x0000004e12587228 */ /* 0x000fe40000000000 */
[----:B------:R-:W-:Y:S02]  /*e110*/  DADD R20, R24, R98 ;  /* 0x0000000018147229 */ /* 0x000fe40000000062 */
[C---:B------:R-:W-:Y:S02]  /*e120*/  DFMA R82, R30.reuse, UR30, R82 ;  /* 0x0000001e1e527c2b */ /* 0x040fe40008000052 */
[----:B------:R-:W-:-:S02]  /*e130*/  DFMA R98, R30, UR42, R86 ;  /* 0x0000002a1e627c2b */ /* 0x000fc40008000056 */
[----:B------:R-:W-:Y:S02]  /*e140*/  DFMA R112, R30, UR18, R90 ;  /* 0x000000121e707c2b */ /* 0x000fe4000800005a */
[----:B------:R-:W-:Y:S02]  /*e150*/  DADD R114, R114, R94 ;  /* 0x0000000072727229 */ /* 0x000fe4000000005e */
[C---:B------:R-:W-:Y:S02]  /*e160*/  DFMA R40, -R80.reuse, UR30, R40 ;  /* 0x0000001e50287c2b */ /* 0x040fe40008000128 */
[----:B------:R-:W-:Y:S02]  /*e170*/  DFMA R96, -R80, UR42, R84 ;  /* 0x0000002a50607c2b */ /* 0x000fe40008000154 */
[-C--:B------:R-:W-:Y:S02]  /*e180*/  DMUL R30, R12, R78.reuse ;  /* 0x0000004e0c1e7228 */ /* 0x080fe40000000000 */
[----:B------:R-:W-:-:S02]  /*e190*/  DMUL R86, R16, R78 ;  /* 0x0000004e10567228 */ /* 0x000fc40000000000 */
[-C--:B------:R-:W-:Y:S02]  /*e1a0*/  DMUL R78, R12, R74.reuse ;  /* 0x0000004a0c4e7228 */ /* 0x080fe40000000000 */
[-C--:B------:R-:W-:Y:S02]  /*e1b0*/  DMUL R80, R14, R74.reuse ;  /* 0x0000004a0e507228 */ /* 0x080fe40000000000 */
[-C--:B------:R-:W-:Y:S02]  /*e1c0*/  DMUL R92, R16, R74.reuse ;  /* 0x0000004a105c7228 */ /* 0x080fe40000000000 */
[----:B------:R-:W-:Y:S02]  /*e1d0*/  DMUL R94, R18, R74 ;  /* 0x0000004a125e7228 */ /* 0x000fe40000000000 */
[----:B------:R-:W-:Y:S02]  /*e1e0*/  DADD R24, R116, R120 ;  /* 0x0000000074187229 */ /* 0x000fe40000000078 */
[----:B------:R-:W-:-:S02]  /*e1f0*/  DMUL R74, R46, R76 ;  /* 0x0000004c2e4a7228 */ /* 0x000fc40000000000 */
[C---:B------:R-:W-:Y:S02]  /*e200*/  DMUL R100, R76.reuse, R42 ;  /* 0x0000002a4c647228 */ /* 0x040fe40000000000 */
[----:B------:R-:W-:Y:S02]  /*e210*/  DMUL R104, R76, R48 ;  /* 0x000000304c687228 */ /* 0x000fe40000000000 */
[----:B------:R-:W-:Y:S02]  /*e220*/  DMUL R90, R50, R88 ;  /* 0x00000058325a7228 */ /* 0x000fe40000000000 */
[C---:B------:R-:W-:Y:S02]  /*e230*/  DMUL R106, R88.reuse, R70 ;  /* 0x00000046586a7228 */ /* 0x040fe40000000000 */
[----:B------:R-:W-:Y:S02]  /*e240*/  DMUL R116, R88, R72 ;  /* 0x0000004858747228 */ /* 0x000fe40000000000 */
[----:B------:R-:W-:-:S02]  /*e250*/  DFMA R74, R30, UR34, R74 ;  /* 0x000000221e4a7c2b */ /* 0x000fc4000800004a */
[C---:B------:R-:W-:Y:S02]  /*e260*/  DFMA R100, R30.reuse, UR10, R100 ;  /* 0x0000000a1e647c2b */ /* 0x040fe40008000064 */
[----:B------:R-:W-:Y:S02]  /*e270*/  DFMA R108, R30, UR22, R104 ;  /* 0x000000161e6c7c2b */ /* 0x000fe40008000068 */
[----:B------:R-:W-:Y:S02]  /*e280*/  DMUL R84, R78, UR34 ;  /* 0x000000224e547c28 */ /* 0x000fe40008000000 */
[C---:B------:R-:W-:Y:S02]  /*e290*/  DFMA R90, R86.reuse, UR38, R90 ;  /* 0x00000026565a7c2b */ /* 0x040fe4000800005a */
[C---:B------:R-:W-:Y:S02]  /*e2a0*/  DFMA R106, R86.reuse, UR14, R106 ;  /* 0x0000000e566a7c2b */ /* 0x040fe4000800006a */
[----:B------:R-:W-:-:S02]  /*e2b0*/  DFMA R120, R86, UR26, R116 ;  /* 0x0000001a56787c2b */ /* 0x000fc40008000074 */
[C---:B------:R-:W-:Y:S02]  /*e2c0*/  DMUL R104, R78.reuse, UR10 ;  /* 0x0000000a4e687c28 */ /* 0x040fe40008000000 */
[----:B------:R-:W-:Y:S02]  /*e2d0*/  DMUL R118, R78, UR22 ;  /* 0x000000164e767c28 */ /* 0x000fe40008000000 */
[----:B------:R-:W-:Y:S02]  /*e2e0*/  DFMA R74, R46, R78, R74 ;  /* 0x0000004e2e4a722b */ /* 0x000fe4000000004a */
[C---:B------:R-:W-:Y:S02]  /*e2f0*/  DFMA R100, R78.reuse, R42, R100 ;  /* 0x0000002a4e64722b */ /* 0x040fe40000000064 */
[----:B------:R-:W-:Y:S02]  /*e300*/  DFMA R116, R78, R48, R108 ;  /* 0x000000304e74722b */ /* 0x000fe4000000006c */
[----:B------:R-:W-:-:S02]  /*e310*/  DMUL R78, R92, UR38 ;  /* 0x000000265c4e7c28 */ /* 0x000fc40008000000 */
[----:B------:R-:W-:Y:S02]  /*e320*/  DMUL R108, R92, UR14 ;  /* 0x0000000e5c6c7c28 */ /* 0x000fe40008000000 */
[----:B------:R-:W-:Y:S02]  /*e330*/  DFMA R90, R50, R92, R90 ;  /* 0x0000005c325a722b */ /* 0x000fe4000000005a */
[C---:B------:R-:W-:Y:S02]  /*e340*/  DFMA R106, R92.reuse, R70, R106 ;  /* 0x000000465c6a722b */ /* 0x040fe4000000006a */
[----:B------:R-:W-:Y:S02]  /*e350*/  DFMA R120, R92, R72, R120 ;  /* 0x000000485c78722b */ /* 0x000fe40000000078 */
[----:B------:R-:W-:Y:S02]  /*e360*/  DFMA R84, R46, R80, R84 ;  /* 0x000000502e54722b */ /* 0x000fe40000000054 */
[----:B------:R-:W-:-:S02]  /*e370*/  DMUL R92, R92, UR26 ;  /* 0x0000001a5c5c7c28 */ /* 0x000fc40008000000 */
[C---:B------:R-:W-:Y:S02]  /*e380*/  DFMA R104, R80.reuse, R42, R104 ;  /* 0x0000002a5068722b */ /* 0x040fe40000000068 */
[----:B------:R-:W-:Y:S02]  /*e390*/  DFMA R118, R80, R48, R118 ;  /* 0x000000305076722b */ /* 0x000fe40000000076 */
[----:B------:R-:W-:Y:S02]  /*e3a0*/  DFMA R78, R50, R94, R78 ;  /* 0x0000005e324e722b */ /* 0x000fe4000000004e */
[----:B------:R-:W-:Y:S02]  /*e3b0*/  DFMA R84, R76, UR34, R84 ;  /* 0x000000224c547c2b */ /* 0x000fe40008000054 */
[----:B------:R-:W-:Y:S02]  /*e3c0*/  DFMA R82, R32, -R28, R82 ;  /* 0x8000001c2052722b */ /* 0x000fe40000000052 */
[----:B------:R-:W-:-:S02]  /*e3d0*/  DFMA R108, R94, R70, R108 ;  /* 0x000000465e6c722b */ /* 0x000fc4000000006c */
[----:B------:R-:W-:Y:S02]  /*e3e0*/  DFMA R92, R94, R72, R92 ;  /* 0x000000485e5c722b */ /* 0x000fe4000000005c */
[C---:B------:R-:W-:Y:S02]  /*e3f0*/  DFMA R104, R76.reuse, UR10, R104 ;  /* 0x0000000a4c687c2b */ /* 0x040fe40008000068 */
[----:B------:R-:W-:Y:S02]  /*e400*/  DFMA R118, R76, UR22, R118 ;  /* 0x000000164c767c2b */ /* 0x000fe40008000076 */
[C---:B------:R-:W-:Y:S02]  /*e410*/  DFMA R98, -R28.reuse, R34, R98 ;  /* 0x000000221c62722b */ /* 0x040fe40000000162 */
[----:B------:R-:W-:Y:S02]  /*e420*/  DFMA R112, -R28, R36, R112 ;  /* 0x000000241c70722b */ /* 0x000fe40000000170 */
[----:B------:R-:W-:-:S02]  /*e430*/  DFMA R100, -R80, UR10, R100 ;  /* 0x0000000a50647c2b */ /* 0x000fc40008000164 */
[----:B------:R-:W-:Y:S02]  /*e440*/  DADD R22, R22, R96 ;  /* 0x0000000016167229 */ /* 0x000fe40000000060 */
[----:B------:R-:W-:Y:S02]  /*e450*/  DFMA R78, R88, UR38, R78 ;  /* 0x00000026584e7c2b */ /* 0x000fe4000800004e */
[----:B------:R-:W-:Y:S02]  /*e460*/  DFMA R84, R46, -R30, R84 ;  /* 0x8000001e2e54722b */ /* 0x000fe40000000054 */
[----:B------:R-:W-:Y:S02]  /*e470*/  DADD R26, R26, R82 ;  /* 0x000000001a1a7229 */ /* 0x000fe40000000052 */
[C---:B------:R-:W-:Y:S02]  /*e480*/  DFMA R74, -R80.reuse, UR34, R74 ;  /* 0x00000022504a7c2b */ /* 0x040fe4000800014a */
[----:B------:R-:W-:-:S02]  /*e490*/  DFMA R116, -R80, UR22, R116 ;  /* 0x0000001650747c2b */ /* 0x000fc40008000174 */
[C---:B------:R-:W-:Y:S02]  /*e4a0*/  DFMA R108, R88.reuse, UR14, R108 ;  /* 0x0000000e586c7c2b */ /* 0x040fe4000800006c */
[----:B------:R-:W-:Y:S02]  /*e4b0*/  DFMA R92, R88, UR26, R92 ;  /* 0x0000001a585c7c2b */ /* 0x000fe4000800005c */
[C---:B------:R-:W-:Y:S02]  /*e4c0*/  DFMA R104, -R30.reuse, R42, R104 ;  /* 0x0000002a1e68722b */ /* 0x040fe40000000168 */
[----:B------:R-:W-:Y:S02]  /*e4d0*/  DFMA R118, -R30, R48, R118 ;  /* 0x000000301e76722b */ /* 0x000fe40000000176 */
[----:B------:R-:W-:Y:S02]  /*e4e0*/  DADD R20, R20, R40 ;  /* 0x0000000014147229 */ /* 0x000fe40000000028 */
[----:B------:R-:W-:-:S02]  /*e4f0*/  DADD R24, R24, R110 ;  /* 0x0000000018187229 */ /* 0x000fc4000000006e */
[----:B------:R-:W-:Y:S02]  /*e500*/  DADD R98, R102, R98 ;  /* 0x0000000066627229 */ /* 0x000fe40000000062 */
[----:B------:R-:W-:Y:S02]  /*e510*/  DADD R112, R114, R112 ;  /* 0x0000000072707229 */ /* 0x000fe40000000070 */
[----:B------:R-:W-:Y:S02]  /*e520*/  DFMA R106, -R94, UR14, R106 ;  /* 0x0000000e5e6a7c2b */ /* 0x000fe4000800016a */
[----:B------:R-:W-:Y:S02]  /*e530*/  DADD R22, R22, R100 ;  /* 0x0000000016167229 */ /* 0x000fe40000000064 */
[----:B------:R-:W-:Y:S02]  /*e540*/  DFMA R78, R50, -R86, R78 ;  /* 0x80000056324e722b */ /* 0x000fe4000000004e */
[----:B------:R-:W-:-:S02]  /*e550*/  DADD R26, R26, R84 ;  /* 0x000000001a1a7229 */ /* 0x000fc40000000054 */
[C---:B------:R-:W-:Y:S02]  /*e560*/  DFMA R90, -R94.reuse, UR38, R90 ;  /* 0x000000265e5a7c2b */ /* 0x040fe4000800015a */
[----:B------:R-:W-:Y:S02]  /*e570*/  DFMA R120, -R94, UR26, R120 ;  /* 0x0000001a5e787c2b */ /* 0x000fe40008000178 */
[C---:B------:R-:W-:Y:S02]  /*e580*/  DFMA R108, -R86.reuse, R70, R108 ;  /* 0x00000046566c722b */ /* 0x040fe4000000016c */
[----:B------:R-:W-:Y:S02]  /*e590*/  DFMA R92, -R86, R72, R92 ;  /* 0x00000048565c722b */ /* 0x000fe4000000015c */
        /* <DEDUP_REMOVED lines=10> */
[----:B------:R0:W-:Y:S04]  /*e640*/  STL.128 [R38+0x60], R20 ;  /* 0x0000601426007387 */ /* 0x0001e80000100c00 */
[----:B------:R0:W-:Y:S04]  /*e650*/  STL.128 [R38+0x70], R96 ;  /* 0x0000706026007387 */ /* 0x0001e80000100c00 */
[----:B------:R0:W-:Y:S01]  /*e660*/  STL.128 [R38+0x80], R24 ;  /* 0x0000801826007387 */ /* 0x0001e20000100c00 */
[----:B------:R-:W-:Y:S05]  /*e670*/  BRA.U UP0, `(.L_x_619) ;  /* 0xffffffe900b07547 */ /* 0x000fea000b83ffff */
[----:B------:R-:W2:Y:S04]  /*e680*/  LDL.128 R48, [R1+0x60] ;  /* 0x0000600001307983 */ /* 0x000ea80000100c00 */
[----:B0-----:R-:W3:Y:S04]  /*e690*/  LDL.128 R20, [R1+0x70] ;  /* 0x0000700001147983 */ /* 0x001ee80000100c00 */
[----:B------:R-:W4:Y:S04]  /*e6a0*/  LDL.128 R24, [R1+0x80] ;  /* 0x0000800001187983 */ /* 0x000f280000100c00 */
[----:B------:R-:W5:Y:S04]  /*e6b0*/  LDL.128 R28, [R1+0x90] ;  /* 0x00009000011c7983 */ /* 0x000f680000100c00 */
[----:B------:R-:W5:Y:S04]  /*e6c0*/  LDL.128 R36, [R1+0xc0] ;  /* 0x0000c00001247983 */ /* 0x000f680000100c00 */
[----:B------:R-:W5:Y:S04]  /*e6d0*/  LDL.128 R32, [R1+0xa0] ;  /* 0x0000a00001207983 */ /* 0x000f680000100c00 */
[----:B------:R-:W5:Y:S04]  /*e6e0*/  LDL.128 R12, [R1+0xd0] ;  /* 0x0000d000010c7983 */ /* 0x000f680000100c00 */
[----:B------:R-:W5:Y:S04]  /*e6f0*/  LDL.128 R8, [R1+0xb0] ;  /* 0x0000b00001087983 */ /* 0x000f680000100c00 */
[----:B------:R-:W5:Y:S01]  /*e700*/  LDL.128 R4, [R1+0xe0] ;  /* 0x0000e00001047983 */ /* 0x000f620000100c00 */
[----:B------:R-:W-:Y:S01]  /*e710*/  VIADD R0, R1, 0x18 ;  /* 0x0000001801007836 */ /* 0x000fe20000000000 */
[----:B--2---:R-:W-:-:S02]  /*e720*/  DFMA R18, RZ, R48, R50 ;  /* 0x00000030ff12722b */ /* 0x004fc40000000032 */
[-C--:B------:R-:W-:Y:S02]  /*e730*/  DMUL R2, RZ, R50.reuse ;  /* 0x00000032ff027228 */ /* 0x080fe40000000000 */
[----:B------:R-:W-:-:S04]  /*e740*/  DFMA R16, -RZ, R50, R48 ;  /* 0x00000032ff10722b */ /* 0x000fc80000000130 */
[----:B---3--:R-:W-:Y:S02]  /*e750*/  DFMA R18, RZ, R20, R18 ;  /* 0x00000014ff12722b */ /* 0x008fe40000000012 */
[-CC-:B------:R-:W-:Y:S02]  /*e760*/  DFMA R40, RZ, R48.reuse, -R2.reuse ;  /* 0x00000030ff28722b */ /* 0x180fe40000000802 */
[----:B------:R-:W-:Y:S02]  /*e770*/  DFMA R42, RZ, R48, R2 ;  /* 0x00000030ff2a722b */ /* 0x000fe40000000002 */
[----:B------:R-:W-:Y:S02]  /*e780*/  DFMA R16, RZ, R20, R16 ;  /* 0x00000014ff10722b */ /* 0x000fe40000000010 */
[----:B------:R-:W-:Y:S02]  /*e790*/  DFMA R18, RZ, R22, R18 ;  /* 0x00000016ff12722b */ /* 0x000fe40000000012 */
[----:B------:R-:W-:-:S02]  /*e7a0*/  DADD R2, R20, R40 ;  /* 0x0000000014027229 */ /* 0x000fc40000000028 */
[-C--:B------:R-:W-:Y:S02]  /*e7b0*/  DFMA R40, RZ, R20.reuse, R40 ;  /* 0x00000014ff28722b */ /* 0x080fe40000000028 */
[----:B------:R-:W-:Y:S02]  /*e7c0*/  DFMA R42, RZ, R20, R42 ;  /* 0x00000014ff2a722b */ /* 0x000fe4000000002a */
[----:B------:R-:W-:Y:S02]  /*e7d0*/  DFMA R16, -RZ, R22, R16 ;  /* 0x00000016ff10722b */ /* 0x000fe40000000110 */
[----:B----4-:R-:W-:Y:S02]  /*e7e0*/  DFMA R18, RZ, R24, R18 ;  /* 0x00000018ff12722b */ /* 0x010fe40000000012 */
[-C--:B------:R-:W-:Y:S02]  /*e7f0*/  DFMA R2, -RZ, R22.reuse, R2 ;  /* 0x00000016ff02722b */ /* 0x080fe40000000102 */
[----:B------:R-:W-:-:S02]  /*e800*/  DFMA R46, -RZ, R22, R40 ;  /* 0x00000016ff2e722b */ /* 0x000fc40000000128 */
[----:B------:R-:W-:Y:S02]  /*e810*/  DADD R40, R22, R42 ;  /* 0x0000000016287229 */ /* 0x000fe4000000002a */
[----:B------:R-:W-:Y:S02]  /*e820*/  DFMA R16, RZ, R24, R16 ;  /* 0x00000018ff10722b */ /* 0x000fe40000000010 */
[----:B------:R-:W-:Y:S02]  /*e830*/  DFMA R18, RZ, R26, R18 ;  /* 0x0000001aff12722b */ /* 0x000fe40000000012 */
[----:B------:R-:W-:Y:S02]  /*e840*/  DFMA R22, RZ, R22, R42 ;  /* 0x00000016ff16722b */ /* 0x000fe4000000002a */
[----:B------:R-:W-:Y:S02]  /*e850*/  DFMA R20, RZ, R24, R2 ;  /* 0x00000018ff14722b */ /* 0x000fe40000000002 */
[----:B------:R-:W-:-:S02]  /*e860*/  DADD R46, R24, R46 ;  /* 0x00000000182e7229 */ /* 0x000fc4000000002e */
[----:B------:R-:W-:Y:S02]  /*e870*/  DFMA R40, RZ, R24, R40 ;  /* 0x00000018ff28722b */ /* 0x000fe40000000028 */
[----:B------:R-:W-:Y:S02]  /*e880*/  DFMA R16, -RZ, R26, R16 ;  /* 0x0000001aff10722b */ /* 0x000fe40000000110 */
[----:B------:R-:W-:Y:S02]  /*e890*/  DMUL R2, R18, R18 ;  /* 0x0000001212027228 */ /* 0x000fe40000000000 */
[----:B------:R-:W-:Y:S02]  /*e8a0*/  DFMA R24, RZ, R24, R22 ;  /* 0x00000018ff18722b */ /* 0x000fe40000000016 */
[----:B-----5:R-:W-:Y:S02]  /*e8b0*/  DMUL R18, RZ, R30 ;  /* 0x0000001eff127228 */ /* 0x020fe40000000000 */
[----:B------:R-:W-:-:S02]  /*e8c0*/  DFMA R22, -RZ, R26, R20 ;  /* 0x0000001aff16722b */ /* 0x000fc40000000114 */
[----:B------:R-:W-:Y:S02]  /*e8d0*/  DFMA R2, R16, R16, R2 ;  /* 0x000000101002722b */ /* 0x000fe40000000002 */
[----:B------:R-:W-:Y:S02]  /*e8e0*/  DADD R42, R26, R24 ;  /* 0x000000001a2a7229 */ /* 0x000fe40000000018 */
[----:B------:R-:W-:Y:S02]  /*e8f0*/  DFMA R16, -RZ, R30, R28 ;  /* 0x0000001eff10722b */ /* 0x000fe4000000011c */
[-C--:B------:R-:W-:Y:S01]  /*e900*/  DFMA R30, RZ, R28.reuse, R30 ;  /* 0x0000001cff1e722b */ /* 0x080fe2000000001e */
[----:B------:R0:W-:Y:S01]  /*e910*/  STL.64 [R1+0x18], R2 ;  /* 0x0000180201007387 */ /* 0x0001e20000100a00 */
[-CC-:B------:R-:W-:Y:S02]  /*e920*/  DFMA R24, RZ, R28.reuse, -R18.reuse ;  /* 0x0000001cff18722b */ /* 0x180fe40000000812 */
[----:B------:R-:W-:-:S02]  /*e930*/  DFMA R28, RZ, R28, R18 ;  /* 0x0000001cff1c722b */ /* 0x000fc40000000012 */
[----:B------:R-:W-:Y:S02]  /*e940*/  DMUL R18, RZ, R38 ;  /* 0x00000026ff127228 */ /* 0x000fe40000000000 */
[-C--:B------:R-:W-:Y:S02]  /*e950*/  DFMA R46, -RZ, R26.reuse, R46 ;  /* 0x0000001aff2e722b */ /* 0x080fe4000000012e */
[----:B------:R-:W-:Y:S02]  /*e960*/  DFMA R40, RZ, R26, R40 ;  /* 0x0000001aff28722b */ /* 0x000fe40000000028 */
[-C--:B------:R-:W-:Y:S02]  /*e970*/  DFMA R16, RZ, R32.reuse, R16 ;  /* 0x00000020ff10722b */ /* 0x080fe40000000010 */
[-C--:B------:R-:W-:Y:S02]  /*e980*/  DFMA R30, RZ, R32.reuse, R30 ;  /* 0x00000020ff1e722b */ /* 0x080fe4000000001e */
[----:B------:R-:W-:-:S02]  /*e990*/  DFMA R28, RZ, R32, R28 ;  /* 0x00000020ff1c722b */ /* 0x000fc4000000001c */
[----:B------:R-:W-:Y:S02]  /*e9a0*/  DADD R26, R32, R24 ;  /* 0x00000000201a7229 */ /* 0x000fe40000000018 */
[----:B------:R-:W-:Y:S02]  /*e9b0*/  DFMA R20, -RZ, R38, R36 ;  /* 0x00000026ff14722b */ /* 0x000fe40000000124 */
[----:B------:R-:W-:Y:S02]  /*e9c0*/  DFMA R32, RZ, R32, R24 ;  /* 0x00000020ff20722b */ /* 0x000fe40000000018 */
[-C--:B------:R-:W-:Y:S02]  /*e9d0*/  DFMA R38, RZ, R36.reuse, R38 ;  /* 0x00000024ff26722b */ /* 0x080fe40000000026 */
[-CC-:B------:R-:W-:Y:S02]  /*e9e0*/  DFMA R24, RZ, R36.reuse, -R18.reuse ;  /* 0x00000024ff18722b */ /* 0x180fe40000000812 */
[----:B------:R-:W-:-:S02]  /*e9f0*/  DFMA R36, RZ, R36, R18 ;  /* 0x00000024ff24722b */ /* 0x000fc40000000012 */
[-C--:B------:R-:W-:Y:S02]  /*ea00*/  DFMA R16, -RZ, R34.reuse, R16 ;  /* 0x00000022ff10722b */ /* 0x080fe40000000110 */
[-C--:B------:R-:W-:Y:S02]  /*ea10*/  DFMA R30, RZ, R34.reuse, R30 ;  /* 0x00000022ff1e722b */ /* 0x080fe4000000001e */
[-C--:B------:R-:W-:Y:S02]  /*ea20*/  DFMA R26, -RZ, R34.reuse, R26 ;  /* 0x00000022ff1a722b */ /* 0x080fe4000000011a */
[----:B------:R-:W-:Y:S02]  /*ea30*/  DFMA R32, -RZ, R34, R32 ;  /* 0x00000022ff20722b */ /* 0x000fe40000000120 */
[----:B------:R-:W-:Y:S02]  /*ea40*/  DADD R18, R34, R28 ;  /* 0x0000000022127229 */ /* 0x000fe4000000001c */
[----:B------:R-:W-:-:S02]  /*ea50*/  DFMA R38, RZ, R12, R38 ;  /* 0x0000000cff26722b */ /* 0x000fc40000000026 */
[----:B------:R-:W-:Y:S02]  /*ea60*/  DFMA R34, RZ, R34, R28 ;  /* 0x00000022ff22722b */ /* 0x000fe4000000001c */
[-C--:B------:R-:W-:Y:S02]  /*ea70*/  DFMA R20, RZ, R12.reuse, R20 ;  /* 0x0000000cff14722b */ /* 0x080fe40000000014 */
[-C--:B------:R-:W-:Y:S02]  /*ea80*/  DFMA R36, RZ, R12.reuse, R36 ;  /* 0x0000000cff24722b */ /* 0x080fe40000000024 */
[--C-:B------:R-:W-:Y:S02]  /*ea90*/  DADD R28, R12, R24.reuse ;  /* 0x000000000c1c7229 */ /* 0x100fe40000000018 */
[----:B------:R-:W-:Y:S02]  /*eaa0*/  DFMA R12, RZ, R12, R24 ;  /* 0x0000000cff0c722b */ /* 0x000fe40000000018 */
[----:B------:R-:W-:-:S02]  /*eab0*/  DFMA R38, RZ, R14, R38 ;  /* 0x0000000eff26722b */ /* 0x000fc40000000026 */
[-C--:B------:R-:W-:Y:S02]  /*eac0*/  DFMA R16, RZ, R8.reuse, R16 ;  /* 0x00000008ff10722b */ /* 0x080fe40000000010 */
[-C--:B------:R-:W-:Y:S02]  /*ead0*/  DFMA R30, RZ, R8.reuse, R30 ;  /* 0x00000008ff1e722b */ /* 0x080fe4000000001e */
[-C--:B------:R-:W-:Y:S02]  /*eae0*/  DFMA R26, RZ, R8.reuse, R26 ;  /* 0x00000008ff1a722b */ /* 0x080fe4000000001a */
[----:B------:R-:W-:Y:S02]  /*eaf0*/  DADD R32, R8, R32 ;  /* 0x0000000008207229 */ /* 0x000fe40000000020 */
[-C--:B------:R-:W-:Y:S02]  /*eb00*/  DFMA R18, RZ, R8.reuse, R18 ;  /* 0x00000008ff12722b */ /* 0x080fe40000000012 */
[----:B------:R-:W-:-:S02]  /*eb10*/  DFMA R34, RZ, R8, R34 ;  /* 0x00000008ff22722b */ /* 0x000fc40000000022 */
[-C--:B------:R-:W-:Y:S02]  /*eb20*/  DFMA R20, -RZ, R14.reuse, R20 ;  /* 0x0000000eff14722b */ /* 0x080fe40000000114 */
[-C--:B------:R-:W-:Y:S02]  /*eb30*/  DFMA R28, -RZ, R14.reuse, R28 ;  /* 0x0000000eff1c722b */ /* 0x080fe4000000011c */
[-C--:B------:R-:W-:Y:S02]  /*eb40*/  DFMA R12, -RZ, R14.reuse, R12 ;  /* 0x0000000eff0c722b */ /* 0x080fe4000000010c */
[--C-:B------:R-:W-:Y:S02]  /*eb50*/  DADD R8, R14, R36.reuse ;  /* 0x000000000e087229 */ /* 0x100fe40000000024 */
[----:B------:R-:W-:Y:S01]  /*eb60*/  DFMA R14, RZ, R14, R36 ;  /* 0x0000000eff0e722b */ /* 0x000fe20000000024 */
[----:B------:R-:W1:Y:S01]  /*eb70*/  LDC R36, c[0x0][0x384] ;  /* 0x0000e100ff247b82 */ /* 0x000e620000000800 */
[----:B------:R-:W-:-:S02]  /*eb80*/  DFMA R38, RZ, R4, R38 ;  /* 0x00000004ff26722b */ /* 0x000fc40000000026 */
[-C--:B------:R-:W-:Y:S02]  /*eb90*/  DFMA R18, RZ, R10.reuse, R18 ;  /* 0x0000000aff12722b */ /* 0x080fe40000000012 */
[----:B------:R-:W-:Y:S02]  /*eba0*/  DFMA R30, RZ, R10, R30 ;  /* 0x0000000aff1e722b */ /* 0x000fe4000000001e */
[----:B------:R-:W-:Y:S02]  /*ebb0*/  DADD R12, R4, R12 ;  /* 0x00000000040c7229 */ /* 0x000fe4000000000c */
[-C--:B------:R-:W-:Y:S02]  /*ebc0*/  DFMA R8, RZ, R4.reuse, R8 ;  /* 0x00000004ff08722b */ /* 0x080fe40000000008 */
[-C--:B------:R-:W-:Y:S02]  /*ebd0*/  DFMA R14, RZ, R4.reuse, R14 ;  /* 0x00000004ff0e722b */ /* 0x080fe4000000000e */
[----:B------:R-:W-:-:S02]  /*ebe0*/  DFMA R20, RZ, R4, R20 ;  /* 0x00000004ff14722b */ /* 0x000fc40000000014 */
[----:B------:R-:W-:Y:S02]  /*ebf0*/  DFMA R28, RZ, R4, R28 ;  /* 0x00000004ff1c722b */ /* 0x000fe4000000001c */
[----:B------:R-:W-:Y:S02]  /*ec00*/  DFMA R38, RZ, R6, R38 ;  /* 0x00000006ff26722b */ /* 0x000fe40000000026 */
[-C--:B------:R-:W-:Y:S02]  /*ec10*/  DFMA R16, -RZ, R10.reuse, R16 ;  /* 0x0000000aff10722b */ /* 0x080fe40000000110 */
[-C--:B------:R-:W-:Y:S02]  /*ec20*/  DFMA R26, -RZ, R10.reuse, R26 ;  /* 0x0000000aff1a722b */ /* 0x080fe4000000011a */
[----:B------:R-:W-:Y:S01]  /*ec30*/  DFMA R32, -RZ, R10, R32 ;  /* 0x0000000aff20722b */ /* 0x000fe20000000120 */
[----:B-1----:R-:W-:Y:S01]  /*ec40*/  IABS R36, R36 ;  /* 0x0000002400247213 */ /* 0x002fe20000000000 */
[----:B------:R-:W-:-:S02]  /*ec50*/  DADD R34, R10, R34 ;  /* 0x000000000a227229 */ /* 0x000fc40000000022 */
[----:B------:R-:W-:Y:S02]  /*ec60*/  DMUL R10, R18, R18 ;  /* 0x00000012120a7228 */ /* 0x000fe40000000000 */
[----:B------:R-:W-:Y:S02]  /*ec70*/  DMUL R4, R30, R30 ;  /* 0x0000001e1e047228 */ /* 0x000fe40000000000 */
[----:B------:R-:W-:Y:S02]  /*ec80*/  DMUL R40, R40, R40 ;  /* 0x0000002828287228 */ /* 0x000fe40000000000 */
[-C--:B------:R-:W-:Y:S02]  /*ec90*/  DFMA R18, -RZ, R6.reuse, R12 ;  /* 0x00000006ff12722b */ /* 0x080fe4000000010c */
[----:B------:R-:W-:Y:S02]  /*eca0*/  DFMA R12, RZ, R6, R8 ;  /* 0x00000006ff0c722b */ /* 0x000fe40000000008 */
[----:B------:R-:W-:-:S02]  /*ecb0*/  DADD R24, R6, R14 ;  /* 0x0000000006187229 */ /* 0x000fc4000000000e */
[-C--:B------:R-:W-:Y:S02]  /*ecc0*/  DFMA R20, -RZ, R6.reuse, R20 ;  /* 0x00000006ff14722b */ /* 0x080fe40000000114 */
[----:B------:R-:W-:Y:S02]  /*ecd0*/  DFMA R28, -RZ, R6, R28 ;  /* 0x00000006ff1c722b */ /* 0x000fe4000000011c */
[----:B------:R-:W-:Y:S02]  /*ece0*/  DMUL R6, R38, R38 ;  /* 0x0000002626067228 */ /* 0x000fe40000000000 */
[----:B------:R-:W-:Y:S02]  /*ecf0*/  DFMA R8, R22, R22, R40 ;  /* 0x000000161608722b */ /* 0x000fe40000000028 */
[----:B------:R-:W-:Y:S01]  /*ed00*/  DFMA R4, R16, R16, R4 ;  /* 0x000000101004722b */ /* 0x000fe20000000004 */
[----:B------:R-:W-:Y:S01]  /*ed10*/  IABS R23, R44 ;  /* 0x0000002c00177213 */ /* 0x000fe20000000000 */
[----:B------:R-:W-:-:S02]  /*ed20*/  DMUL R42, R42, R42 ;  /* 0x0000002a2a2a7228 */ /* 0x000fc40000000000 */
[----:B------:R-:W-:Y:S02]  /*ed30*/  DMUL R16, R34, R34 ;  /* 0x0000002222107228 */ /* 0x000fe40000000000 */
[----:B------:R-:W-:Y:S02]  /*ed40*/  DMUL R12, R12, R12 ;  /* 0x0000000c0c0c7228 */ /* 0x000fe40000000000 */
[----:B------:R-:W-:Y:S02]  /*ed50*/  DMUL R24, R24, R24 ;  /* 0x0000001818187228 */ /* 0x000fe40000000000 */
[----:B------:R-:W-:Y:S01]  /*ed60*/  DFMA R6, R20, R20, R6 ;  /* 0x000000141406722b */ /* 0x000fe20000000006 */
[----:B------:R-:W-:Y:S01]  /*ed70*/  IMAD R20, R23, 0x18, R0 ;  /* 0x0000001817147824 */ /* 0x000fe200078e0200 */
[----:B------:R-:W-:Y:S01]  /*ed80*/  DFMA R14, R46, R46, R42 ;  /* 0x0000002e2e0e722b */ /* 0x000fe2000000002a */
[----:B------:R-:W-:Y:S01]  /*ed90*/  IMAD.MOV.U32 R21, RZ, RZ, R36 ;  /* 0x000000ffff157224 */ /* 0x000fe200078e0024 */
[----:B------:R-:W-:Y:S01]  /*eda0*/  DFMA R10, R26, R26, R10 ;  /* 0x0000001a1a0a722b */ /* 0x000fe2000000000a */
[----:B------:R-:W1:Y:S01]  /*edb0*/  S2UR UR4, SR_CTAID.X ;  /* 0x00000000000479c3 */ /* 0x000e620000002500 */
[----:B------:R-:W-:Y:S01]  /*edc0*/  DFMA R16, R32, R32, R16 ;  /* 0x000000202010722b */ /* 0x000fe20000000010 */
[----:B------:R-:W-:Y:S01]  /*edd0*/  STL.128 [R1+0x20], R4 ;  /* 0x0000200401007387 */ /* 0x000fe20000100c00 */
[----:B------:R-:W-:Y:S01]  /*ede0*/  DFMA R12, R28, R28, R12 ;  /* 0x0000001c1c0c722b */ /* 0x000fe2000000000c */
[----:B------:R-:W-:Y:S01]  /*edf0*/  LEA R20, R21, R20, 0x3 ;  /* 0x0000001415147211 */ /* 0x000fe200078e18ff */
[----:B------:R-:W-:Y:S01]  /*ee00*/  DFMA R18, R18, R18, R24 ;  /* 0x000000121212722b */ /* 0x000fe20000000018 */
[----:B------:R-:W-:Y:S02]  /*ee10*/  STL.128 [R1+0x30], R8 ;  /* 0x0000300801007387 */ /* 0x000fe40000100c00 */
[----:B------:R-:W0:Y:S02]  /*ee20*/  LDC.64 R22, c[0x0][0x3a0] ;  /* 0x0000e800ff167b82 */ /* 0x000e240000000a00 */
[----:B------:R-:W-:Y:S04]  /*ee30*/  STL.128 [R1+0x40], R12 ;  /* 0x0000400c01007387 */ /* 0x000fe80000100c00 */
[----:B------:R-:W-:Y:S04]  /*ee40*/  STL.128 [R1+0x50], R16 ;  /* 0x0000501001007387 */ /* 0x000fe80000100c00 */
[----:B------:R-:W2:Y:S01]  /*ee50*/  LDL.64 R20, [R20+-0x20] ;  /* 0xffffe00014147983 */ /* 0x000ea20000100a00 */
[----:B------:R-:W1:Y:S01]  /*ee60*/  LDC R0, c[0x0][0x360] ;  /* 0x0000d800ff007b82 */ /* 0x000e620000000800 */
[----:B------:R-:W1:Y:S02]  /*ee70*/  S2R R25, SR_TID.X ;  /* 0x0000000000197919 */ /* 0x000e640000002100 */
[----:B-1----:R-:W-:-:S04]  /*ee80*/  IMAD R0, R0, UR4, R25 ;  /* 0x0000000400007c24 */ /* 0x002fc8000f8e0219 */
[----:B0-----:R-:W-:-:S05]  /*ee90*/  IMAD.WIDE R2, R0, 0x8, R22 ;  /* 0x0000000800027825 */ /* 0x001fca00078e0216 */
[----:B--2---:R-:W-:Y:S01]  /*eea0*/  STG.E.64 desc[UR6][R2.64], R20 ;  /* 0x0000001402007986 */ /* 0x004fe2000c101b06 */
[----:B------:R-:W-:Y:S05]  /*eeb0*/  EXIT ;  /* 0x000000000000794d */ /* 0x000fea0003800000 */
        .weak           $__internal_4_$__cuda_sm20_div_rn_f64_full
        .type           $__internal_4_$__cuda_sm20_div_rn_f64_full,@function
        .size           $__internal_4_$__cuda_sm20_div_rn_f64_full,($__internal_5_$__cuda_sm20_dsqrt_rn_f64_mediumpath_v1 - $__internal_4_$__cuda_sm20_div_rn_f64_full)
$__internal_4_$__cuda_sm20_div_rn_f64_full:
[C---:B------:R-:W-:Y:S01]  /*eec0*/  FSETP.GEU.AND P0, PT, |R113|.reuse, 1.469367938527859385e-39, PT ;  /* 0x001000007100780b */ /* 0x040fe20003f0e200 */
[----:B------:R-:W-:Y:S01]  /*eed0*/  IMAD.MOV.U32 R116, RZ, RZ, 0x1 ;  /* 0x00000001ff747424 */ /* 0x000fe200078e00ff */
[----:B------:R-:W-:Y:S01]  /*eee0*/  LOP3.LUT R110, R113, 0x800fffff, RZ, 0xc0, !PT ;  /* 0x800fffff716e7812 */ /* 0x000fe200078ec0ff */
[----:B------:R-:W-:Y:S01]  /*eef0*/  BSSY.RECONVERGENT B0, `(.L_x_620) ;  /* 0x0000055000007945 */ /* 0x000fe20003800200 */
[C---:B------:R-:W-:Y:S02]  /*ef00*/  FSETP.GEU.AND P3, PT, |R115|.reuse, 1.469367938527859385e-39, PT ;  /* 0x001000007300780b */ /* 0x040fe40003f6e200 */
[----:B------:R-:W-:Y:S01]  /*ef10*/  LOP3.LUT R111, R110, 0x3ff00000, RZ, 0xfc, !PT ;  /* 0x3ff000006e6f7812 */ /* 0x000fe200078efcff */
[----:B------:R-:W-:Y:S01]  /*ef20*/  IMAD.MOV.U32 R110, RZ, RZ, R112 ;  /* 0x000000ffff6e7224 */ /* 0x000fe200078e0070 */
[----:B------:R-:W-:Y:S02]  /*ef30*/  LOP3.LUT R122, R115, 0x7ff00000, RZ, 0xc0, !PT ;  /* 0x7ff00000737a7812 */ /* 0x000fe400078ec0ff */
[----:B------:R-:W-:-:S03]  /*ef40*/  LOP3.LUT R139, R113, 0x7ff00000, RZ, 0xc0, !PT ;  /* 0x7ff00000718b7812 */ /* 0x000fc600078ec0ff */
[----:B------:R-:W-:Y:S01]  /*ef50*/  @!P0 DMUL R110, R112, 8.98846567431157953865e+307 ;  /* 0x7fe00000706e8828 */ /* 0x000fe20000000000 */
[----:B------:R-:W-:-:S03]  /*ef60*/  ISETP.GE.U32.AND P2, PT, R122, R139, PT ;  /* 0x0000008b7a00720c */ /* 0x000fc60003f46070 */
[----:B------:R-:W-:Y:S02]  /*ef70*/  @!P3 LOP3.LUT R123, R113, 0x7ff00000, RZ, 0xc0, !PT ;  /* 0x7ff00000717bb812 */ /* 0x000fe400078ec0ff */
[----:B------:R-:W0:Y:S02]  /*ef80*/  MUFU.RCP64H R117, R111 ;  /* 0x0000006f00757308 */ /* 0x000e240000001800 */
[----:B------:R-:W-:Y:S01]  /*ef90*/  @!P3 ISETP.GE.U32.AND P4, PT, R122, R123, PT ;  /* 0x0000007b7a00b20c */ /* 0x000fe20003f86070 */
[----:B------:R-:W-:-:S05]  /*efa0*/  IMAD.MOV.U32 R123, RZ, RZ, 0x1ca00000 ;  /* 0x1ca00000ff7b7424 */ /* 0x000fca00078e00ff */
[----:B------:R-:W-:-:S04]  /*efb0*/  @!P3 SEL R143, R123, 0x63400000, !P4 ;  /* 0x634000007b8fb807 */ /* 0x000fc80006000000 */
[----:B------:R-:W-:-:S04]  /*efc0*/  @!P3 LOP3.LUT R168, R143, 0x80000000, R115, 0xf8, !PT ;  /* 0x800000008fa8b812 */ /* 0x000fc800078ef873 */
[----:B------:R-:W-:Y:S01]  /*efd0*/  @!P3 LOP3.LUT R169, R168, 0x100000, RZ, 0xfc, !PT ;  /* 0x00100000a8a9b812 */ /* 0x000fe200078efcff */
[----:B0-----:R-:W-:Y:S01]  /*efe0*/  DFMA R140, R116, -R110, 1 ;  /* 0x3ff00000748c742b */ /* 0x001fe2000000086e */
[----:B------:R-:W-:-:S07]  /*eff0*/  @!P3 MOV R168, RZ ;  /* 0x000000ff00a8b202 */ /* 0x000fce0000000f00 */
[----:B------:R-:W-:-:S08]  /*f000*/  DFMA R140, R140, R140, R140 ;  /* 0x0000008c8c8c722b */ /* 0x000fd0000000008c */
[----:B------:R-:W-:Y:S01]  /*f010*/  DFMA R140, R116, R140, R116 ;  /* 0x0000008c748c722b */ /* 0x000fe20000000074 */
[----:B------:R-:W-:Y:S01]  /*f020*/  SEL R117, R123, 0x63400000, !P2 ;  /* 0x634000007b757807 */ /* 0x000fe20005000000 */
[----:B------:R-:W-:-:S03]  /*f030*/  IMAD.MOV.U32 R116, RZ, RZ, R114 ;  /* 0x000000ffff747224 */ /* 0x000fc600078e0072 */
[----:B------:R-:W-:-:S03]  /*f040*/  LOP3.LUT R117, R117, 0x800fffff, R115, 0xf8, !PT ;  /* 0x800fffff75757812 */ /* 0x000fc600078ef873 */
[----:B------:R-:W-:-:S03]  /*f050*/  DFMA R142, R140, -R110, 1 ;  /* 0x3ff000008c8e742b */ /* 0x000fc6000000086e */
[----:B------:R-:W-:Y:S01]  /*f060*/  @!P3 DFMA R116, R116, 2, -R168 ;  /* 0x400000007474b82b */ /* 0x000fe200000008a8 */
[----:B------:R-:W-:-:S04]  /*f070*/  IMAD.MOV.U32 R168, RZ, RZ, R122 ;  /* 0x000000ffffa87224 */ /* 0x000fc800078e007a */
[----:B------:R-:W-:Y:S01]  /*f080*/  DFMA R140, R140, R142, R140 ;  /* 0x0000008e8c8c722b */ /* 0x000fe2000000008c */
[----:B------:R-:W-:Y:S01]  /*f090*/  IMAD.MOV.U32 R169, RZ, RZ, R139 ;  /* 0x000000ffffa97224 */ /* 0x000fe200078e008b */
[----:B------:R-:W-:-:S03]  /*f0a0*/  @!P0 LOP3.LUT R169, R111, 0x7ff00000, RZ, 0xc0, !PT ;  /* 0x7ff000006fa98812 */ /* 0x000fc600078ec0ff */
[----:B------:R-:W-:Y:S02]  /*f0b0*/  @!P3 LOP3.LUT R168, R117, 0x7ff00000, RZ, 0xc0, !PT ;  /* 0x7ff0000075a8b812 */ /* 0x000fe400078ec0ff */
[----:B------:R-:W-:Y:S01]  /*f0c0*/  VIADD R191, R169, 0xffffffff ;  /* 0xffffffffa9bf7836 */ /* 0x000fe20000000000 */
[----:B------:R-:W-:Y:S02]  /*f0d0*/  DMUL R142, R140, R116 ;  /* 0x000000748c8e7228 */ /* 0x000fe40000000000 */
[----:B------:R-:W-:-:S05]  /*f0e0*/  VIADD R190, R168, 0xffffffff ;  /* 0xffffffffa8be7836 */ /* 0x000fca0000000000 */
[----:B------:R-:W-:Y:S01]  /*f0f0*/  ISETP.GT.U32.AND P0, PT, R190, 0x7feffffe, PT ;  /* 0x7feffffebe00780c */ /* 0x000fe20003f04070 */
[----:B------:R-:W-:-:S03]  /*f100*/  DFMA R138, R142, -R110, R116 ;  /* 0x8000006e8e8a722b */ /* 0x000fc60000000074 */
[----:B------:R-:W-:-:S05]  /*f110*/  ISETP.GT.U32.OR P0, PT, R191, 0x7feffffe, P0 ;  /* 0x7feffffebf00780c */ /* 0x000fca0000704470 */
[----:B------:R-:W-:-:S08]  /*f120*/  DFMA R138, R140, R138, R142 ;  /* 0x0000008a8c8a722b */ /* 0x000fd0000000008e */
[----:B------:R-:W-:Y:S05]  /*f130*/  @P0 BRA `(.L_x_621) ;  /* 0x00000000006c0947 */ /* 0x000fea0003800000 */
[----:B------:R-:W-:Y:S01]  /*f140*/  LOP3.LUT R115, R113, 0x7ff00000, RZ, 0xc0, !PT ;  /* 0x7ff0000071737812 */ /* 0x000fe200078ec0ff */
[----:B------:R-:W-:-:S03]  /*f150*/  IMAD.MOV.U32 R140, RZ, RZ, RZ ;  /* 0x000000ffff8c7224 */ /* 0x000fc600078e00ff */
[CC--:B------:R-:W-:Y:S02]  /*f160*/  VIADDMNMX R114, R122.reuse, -R115.reuse, 0xb9600000, !PT ;  /* 0xb96000007a727446 */ /* 0x0c0fe40007800973 */
[----:B------:R-:W-:Y:S02]  /*f170*/  ISETP.GE.U32.AND P0, PT, R122, R115, PT ;  /* 0x000000737a00720c */ /* 0x000fe40003f06070 */
[----:B------:R-:W-:Y:S02]  /*f180*/  VIMNMX R114, PT, PT, R114, 0x46a00000, PT ;  /* 0x46a0000072727848 */ /* 0x000fe40003fe0100 */
[----:B------:R-:W-:-:S04]  /*f190*/  SEL R123, R123, 0x63400000, !P0 ;  /* 0x634000007b7b7807 */ /* 0x000fc80004000000 */
[----:B------:R-:W-:-:S05]  /*f1a0*/  IADD3 R114, PT, PT, -R123, R114, RZ ;  /* 0x000000727b727210 */ /* 0x000fca0007ffe1ff */
[----:B------:R-:W-:-:S06]  /*f1b0*/  VIADD R141, R114, 0x7fe00000 ;  /* 0x7fe00000728d7836 */ /* 0x000fcc0000000000 */
        /* <DEDUP_REMOVED lines=10> */
[----:B------:R-:W-:-:S06]  /*f260*/  MOV R110, RZ ;  /* 0x000000ff006e7202 */ /* 0x000fcc0000000f00 */
[----:B------:R-:W-:Y:S02]  /*f270*/  DFMA R110, R122, -R110, R138 ;  /* 0x8000006e7a6e722b */ /* 0x000fe4000000008a */
[----:B------:R-:W-:-:S04]  /*f280*/  DMUL.RP R138, R138, R140 ;  /* 0x0000008c8a8a7228 */ /* 0x000fc80000008000 */
[----:B------:R-:W-:-:S04]  /*f290*/  IADD3 R110, PT, PT, -R114, -0x43300000, RZ ;  /* 0xbcd00000726e7810 */ /* 0x000fc80007ffe1ff */
[----:B------:R-:W-:Y:S02]  /*f2a0*/  FSETP.NEU.AND P0, PT, |R111|, R110, PT ;  /* 0x0000006e6f00720b */ /* 0x000fe40003f0d200 */
[----:B------:R-:W-:Y:S02]  /*f2b0*/  LOP3.LUT R113, R139, R113, RZ, 0x3c, !PT ;  /* 0x000000718b717212 */ /* 0x000fe400078e3cff */
[----:B------:R-:W-:Y:S02]  /*f2c0*/  FSEL R122, R138, R122, !P0 ;  /* 0x0000007a8a7a7208 */ /* 0x000fe40004000000 */
[----:B------:R-:W-:Y:S01]  /*f2d0*/  FSEL R123, R113, R123, !P0 ;  /* 0x0000007b717b7208 */ /* 0x000fe20004000000 */
[----:B------:R-:W-:Y:S06]  /*f2e0*/  BRA `(.L_x_622) ;  /* 0x0000000000547947 */ /* 0x000fec0003800000 */
.L_x_621:
[----:B------:R-:W-:-:S14]  /*f2f0*/  DSETP.NAN.AND P0, PT, R114, R114, PT ;  /* 0x000000727200722a */ /* 0x000fdc0003f08000 */
[----:B------:R-:W-:Y:S05]  /*f300*/  @P0 BRA `(.L_x_623) ;  /* 0x0000000000440947 */ /* 0x000fea0003800000 */
[----:B------:R-:W-:-:S14]  /*f310*/  DSETP.NAN.AND P0, PT, R112, R112, PT ;  /* 0x000000707000722a */ /* 0x000fdc0003f08000 */
[----:B------:R-:W-:Y:S05]  /*f320*/  @P0 BRA `(.L_x_624) ;  /* 0x0000000000300947 */ /* 0x000fea0003800000 */
[----:B------:R-:W-:Y:S01]  /*f330*/  ISETP.NE.AND P0, PT, R168, R169, PT ;  /* 0x000000a9a800720c */ /* 0x000fe20003f05270 */
[----:B------:R-:W-:Y:S02]  /*f340*/  IMAD.MOV.U32 R122, RZ, RZ, 0x0 ;  /* 0x00000000ff7a7424 */ /* 0x000fe400078e00ff */
[----:B------:R-:W-:-:S10]  /*f350*/  IMAD.MOV.U32 R123, RZ, RZ, -0x80000 ;  /* 0xfff80000ff7b7424 */ /* 0x000fd400078e00ff */
[----:B------:R-:W-:Y:S05]  /*f360*/  @!P0 BRA `(.L_x_622) ;  /* 0x0000000000348947 */ /* 0x000fea0003800000 */
[----:B------:R-:W-:Y:S02]  /*f370*/  ISETP.NE.AND P0, PT, R168, 0x7ff00000, PT ;  /* 0x7ff00000a800780c */ /* 0x000fe40003f05270 */
[----:B------:R-:W-:Y:S02]  /*f380*/  LOP3.LUT R123, R115, 0x80000000, R113, 0x48, !PT ;  /* 0x80000000737b7812 */ /* 0x000fe400078e4871 */
[----:B------:R-:W-:-:S13]  /*f390*/  ISETP.EQ.OR P0, PT, R169, RZ, !P0 ;  /* 0x000000ffa900720c */ /* 0x000fda0004702670 */
[----:B------:R-:W-:Y:S01]  /*f3a0*/  @P0 LOP3.LUT R110, R123, 0x7ff00000, RZ, 0xfc, !PT ;  /* 0x7ff000007b6e0812 */ /* 0x000fe200078efcff */
[----:B------:R-:W-:Y:S02]  /*f3b0*/  @!P0 IMAD.MOV.U32 R122, RZ, RZ, RZ ;  /* 0x000000ffff7a8224 */ /* 0x000fe400078e00ff */
[----:B------:R-:W-:Y:S01]  /*f3c0*/  @P0 IMAD.MOV.U32 R122, RZ, RZ, RZ ;  /* 0x000000ffff7a0224 */ /* 0x000fe200078e00ff */
[----:B------:R-:W-:Y:S01]  /*f3d0*/  @P0 MOV R123, R110 ;  /* 0x0000006e007b0202 */ /* 0x000fe20000000f00 */
[----:B------:R-:W-:Y:S06]  /*f3e0*/  BRA `(.L_x_622) ;  /* 0x0000000000147947 */ /* 0x000fec0003800000 */
.L_x_624:
[----:B------:R-:W-:Y:S01]  /*f3f0*/  LOP3.LUT R123, R113, 0x80000, RZ, 0xfc, !PT ;  /* 0x00080000717b7812 */ /* 0x000fe200078efcff */
[----:B------:R-:W-:Y:S01]  /*f400*/  IMAD.MOV.U32 R122, RZ, RZ, R112 ;  /* 0x000000ffff7a7224 */ /* 0x000fe200078e0070 */
[----:B------:R-:W-:Y:S06]  /*f410*/  BRA `(.L_x_622) ;  /* 0x0000000000087947 */ /* 0x000fec0003800000 */
.L_x_623:
[----:B------:R-:W-:Y:S01]  /*f420*/  LOP3.LUT R123, R115, 0x80000, RZ, 0xfc, !PT ;  /* 0x00080000737b7812 */ /* 0x000fe200078efcff */
[----:B------:R-:W-:-:S07]  /*f430*/  IMAD.MOV.U32 R122, RZ, RZ, R114 ;  /* 0x000000ffff7a7224 */ /* 0x000fce00078e0072 */
.L_x_622:
[----:B------:R-:W-:Y:S05]  /*f440*/  BSYNC.RECONVERGENT B0 ;  /* 0x0000000000007941 */ /* 0x000fea0003800200 */
.L_x_620:
[----:B------:R-:W-:Y:S01]  /*f450*/  MOV R110, R0 ;  /* 0x00000000006e7202 */ /* 0x000fe20000000f00 */
[----:B------:R-:W-:Y:S02]  /*f460*/  IMAD.MOV.U32 R111, RZ, RZ, 0x0 ;  /* 0x00000000ff6f7424 */ /* 0x000fe400078e00ff */
[----:B------:R-:W-:Y:S02]  /*f470*/  IMAD.MOV.U32 R114, RZ, RZ, R122 ;  /* 0x000000ffff727224 */ /* 0x000fe400078e007a */
[----:B------:R-:W-:Y:S01]  /*f480*/  IMAD.MOV.U32 R115, RZ, RZ, R123 ;  /* 0x000000ffff737224 */ /* 0x000fe200078e007b */
[----:B------:R-:W-:Y:S06]  /*f490*/  RET.REL.NODEC R110 `(_Z15propagateLineariiddPdS_i) ;  /* 0xffffff086ed87950 */ /* 0x000fec0003c3ffff */
        .weak           $__internal_5_$__cuda_sm20_dsqrt_rn_f64_mediumpath_v1
        .type           $__internal_5_$__cuda_sm20_dsqrt_rn_f64_mediumpath_v1,@function
        .size           $__internal_5_$__cuda_sm20_dsqrt_rn_f64_mediumpath_v1,($_Z15propagateLineariiddPdS_i$__internal_trig_reduction_slowpathd - $__internal_5_$__cuda_sm20_dsqrt_rn_f64_mediumpath_v1)
$__internal_5_$__cuda_sm20_dsqrt_rn_f64_mediumpath_v1:
[----:B------:R-:W-:Y:S01]  /*f4a0*/  ISETP.GE.U32.AND P0, PT, R22, -0x3400000, PT ;  /* 0xfcc000001600780c */ /* 0x000fe20003f06070 */
[----:B------:R-:W-:Y:S01]  /*f4b0*/  BSSY.RECONVERGENT B1, `(.L_x_625) ;  /* 0x0000028000017945 */ /* 0x000fe20003800200 */
[----:B------:R-:W-:Y:S01]  /*f4c0*/  IMAD.MOV.U32 R22, RZ, RZ, R0 ;  /* 0x000000ffff167224 */ /* 0x000fe200078e0000 */
[----:B------:R-:W-:Y:S01]  /*f4d0*/  MOV R25, R31 ;  /* 0x0000001f00197202 */ /* 0x000fe20000000f00 */
[----:B------:R-:W-:Y:S02]  /*f4e0*/  IMAD.MOV.U32 R15, RZ, RZ, R29 ;  /* 0x000000ffff0f7224 */ /* 0x000fe400078e001d */
[----:B------:R-:W-:Y:S02]  /*f4f0*/  IMAD.MOV.U32 R24, RZ, RZ, R30 ;  /* 0x000000ffff187224 */ /* 0x000fe400078e001e */
[----:B------:R-:W-:-:S05]  /*f500*/  IMAD.MOV.U32 R27, RZ, RZ, R33 ;  /* 0x000000ffff1b7224 */ /* 0x000fca00078e0021 */
        /* <DEDUP_REMOVED lines=9> */
.L_x_626:
        /* <DEDUP_REMOVED lines=24> */
.L_x_628:
[----:B------:R-:W-:-:S11]  /*f720*/  DADD R14, R22, R22 ;  /* 0x00000000160e7229 */ /* 0x000fd60000000016 */
.L_x_627:
[----:B------:R-:W-:Y:S05]  /*f730*/  BSYNC.RECONVERGENT B1 ;  /* 0x0000000000017941 */ /* 0x000fea0003800200 */
.L_x_625:
[----:B------:R-:W-:Y:S01]  /*f740*/  MOV R0, R14 ;  /* 0x0000000e00007202 */ /* 0x000fe20000000f00 */
[----:B------:R-:W-:Y:S02]  /*f750*/  IMAD.MOV.U32 R23, RZ, RZ, R15 ;  /* 0x000000ffff177224 */ /* 0x000fe400078e000f */
[----:B------:R-:W-:Y:S02]  /*f760*/  IMAD.MOV.U32 R14, RZ, RZ, R28 ;  /* 0x000000ffff0e7224 */ /* 0x000fe400078e001c */
[----:B------:R-:W-:-:S04]  /*f770*/  IMAD.MOV.U32 R15, RZ, RZ, 0x0 ;  /* 0x00000000ff0f7424 */ /* 0x000fc800078e00ff */
[----:B------:R-:W-:Y:S05]  /*f780*/  RET.REL.NODEC R14 `(_Z15propagateLineariiddPdS_i) ;  /* 0xffffff080e1c7950 */ /* 0x000fea0003c3ffff */
        .type           $_Z15propagateLineariiddPdS_i$__internal_trig_reduction_slowpathd,@function
        .size           $_Z15propagateLineariiddPdS_i$__internal_trig_reduction_slowpathd,(.L_x_667 - $_Z15propagateLineariiddPdS_i$__internal_trig_reduction_slowpathd)
$_Z15propagateLineariiddPdS_i$__internal_trig_reduction_slowpathd:
        /* <DEDUP_REMOVED lines=26> */
.L_x_633:
        /* <DEDUP_REMOVED lines=29> */
.L_x_632:
[----:B------:R-:W-:-:S07]  /*fb00*/  MOV R125, R113 ;  /* 0x00000071007d7202 */ /* 0x000fce0000000f00 */
.L_x_631:
[----:B------:R-:W-:Y:S05]  /*fb10*/  BSYNC.RECONVERGENT B0 ;  /* 0x0000000000007941 */ /* 0x000fea0003800200 */
.L_x_630:
        /* <DEDUP_REMOVED lines=60> */
.L_x_635:
[----:B------:R-:W-:Y:S05]  /*fee0*/  BSYNC.RECONVERGENT B0 ;  /* 0x0000000000007941 */ /* 0x000fea0003800200 */
.L_x_634:
        /* <DEDUP_REMOVED lines=36> */
.L_x_629:
[----:B------:R-:W-:Y:S02]  /*10130*/  IMAD.MOV.U32 R121, RZ, RZ, 0x0 ;  /* 0x00000000ff797424 */ /* 0x000fe400078e00ff */
[----:B------:R-:W-:Y:S02]  /*10140*/  IMAD.MOV.U32 R0, RZ, RZ, R112 ;  /* 0x000000ffff007224 */ /* 0x000fe400078e0070 */
[----:B------:R-:W-:Y:S01]  /*10150*/  IMAD.MOV.U32 R110, RZ, RZ, R117 ;  /* 0x000000ffff6e7224 */ /* 0x000fe200078e0075 */
[----:B------:R-:W-:Y:S06]  /*10160*/  RET.REL.NODEC R120 `(_Z15propagateLineariiddPdS_i) ;  /* 0xfffffefc78a47950 */ /* 0x000fec0003c3ffff */
.L_x_636:
        /* <DEDUP_REMOVED lines=9> */
.L_x_667:


//--------------------- .text._Z22get_vacuum_probabilityPA3_A2_diiPdidS2_dd --------------------------
	.section	.text._Z22get_vacuum_probabilityPA3_A2_diiPdidS2_dd,"ax",@progbits
	.align	128
        .global         _Z22get_vacuum_probabilityPA3_A2_diiPdidS2_dd
        .type           _Z22get_vacuum_probabilityPA3_A2_diiPdidS2_dd,@function
        .size           _Z22get_vacuum_probabilityPA3_A2_diiPdidS2_dd,(.L_x_669 - _Z22get_vacuum_probabilityPA3_A2_diiPdidS2_dd)
        .other          _Z22get_vacuum_probabilityPA3_A2_diiPdidS2_dd,@"STO_CUDA_ENTRY STV_DEFAULT"
_Z22get_vacuum_probabilityPA3_A2_diiPdidS2_dd:
.text._Z22get_vacuum_probabilityPA3_A2_diiPdidS2_dd:
[----:B------:R-:W0:Y:S01]  /*0000*/  LDC R1, c[0x0][0x37c] ;  /* 0x0000df00ff017b82 */ /* 0x000e220000000800 */
[----:B------:R-:W1:Y:S07]  /*0010*/  S2R R3, SR_TID.X ;  /* 0x0000000000037919 */ /* 0x000e6e0000002100 */
[----:B------:R-:W1:Y:S01]  /*0020*/  S2UR UR6, SR_CTAID.X ;  /* 0x00000000000679c3 */ /* 0x000e620000002500 */
[----:B------:R-:W2:Y:S01]  /*0030*/  LDCU.64 UR4, c[0x0][0x358] ;  /* 0x00006b00ff0477ac */ /* 0x000ea20008000a00 */
[----:B0-----:R-:W-:-:S06]  /*0040*/  VIADD R1, R1, 0xffffff90 ;  /* 0xffffff9001017836 */ /* 0x001fcc0000000000 */
[----:B------:R-:W1:Y:S08]  /*0050*/  LDC R0, c[0x0][0x360] ;  /* 0x0000d800ff007b82 */ /* 0x000e700000000800 */
[----:B------:R-:W0:Y:S01]  /*0060*/  LDC.64 R4, c[0x0][0x390] ;  /* 0x0000e400ff047b82 */ /* 0x000e220000000a00 */
[----:B-1----:R-:W-:Y:S01]  /*0070*/  IMAD R0, R0, UR6, R3 ;  /* 0x0000000600007c24 */ /* 0x002fe2000f8e0203 */
[----:B------:R-:W1:Y:S03]  /*0080*/  LDCU.64 UR6, c[0x0][0x3a0] ;  /* 0x00007400ff0677ac */ /* 0x000e660008000a00 */
[----:B0-----:R-:W-:-:S06]  /*0090*/  IMAD.WIDE R4, R0, 0x8, R4 ;  /* 0x0000000800047825 */ /* 0x001fcc00078e0204 */
[----:B--2---:R-:W2:Y:S01]  /*00a0*/  LDG.E.64 R4, desc[UR4][R4.64] ;  /* 0x0000000404047981 */ /* 0x004ea2000c1e1b00 */
[----:B------:R-:W-:Y:S01]  /*00b0*/  IMAD.MOV.U32 R2, RZ, RZ, 0x1 ;  /* 0x00000001ff027424 */ /* 0x000fe200078e00ff */
[----:B------:R-:W-:Y:S01]  /*00c0*/  BSSY.RECONVERGENT B0, `(.L_x_637) ;  /* 0x0000015000007945 */ /* 0x000fe20003800200 */
[----:B------:R-:W-:Y:S02]  /*00d0*/  IMAD.MOV.U32 R10, RZ, RZ, 0x5692debf ;  /* 0x5692debfff0a7424 */ /* 0x000fe400078e00ff */
[----:B------:R-:W-:-:S06]  /*00e0*/  IMAD.MOV.U32 R11, RZ, RZ, 0x3ff4455b ;  /* 0x3ff4455bff0b7424 */ /* 0x000fcc00078e00ff */
[----:B-1----:R-:W-:-:S10]  /*00f0*/  DMUL R10, R10, UR6 ;  /* 0x000000060a0a7c28 */ /* 0x002fd40008000000 */
[----:B------:R-:W-:Y:S01]  /*0100*/  FSETP.GEU.AND P1, PT, |R11|, 6.5827683646048100446e-37, PT ;  /* 0x036000000b00780b */ /* 0x000fe20003f2e200 */
[----:B--2---:R-:W0:Y:S02]  /*0110*/  MUFU.RCP64H R3, R5 ;  /* 0x0000000500037308 */ /* 0x004e240000001800 */
        /* <DEDUP_REMOVED lines=12> */
[----:B------:R-:W-:Y:S05]  /*01e0*/  CALL.REL.NOINC `($__internal_6_$__cuda_sm20_div_rn_f64_full) ;  /* 0x00000010008c7944 */ /* 0x000fea0003c00000 */
[----:B------:R-:W-:Y:S02]  /*01f0*/  IMAD.MOV.U32 R6, RZ, RZ, R14 ;  /* 0x000000ffff067224 */ /* 0x000fe400078e000e */
[----:B------:R-:W-:-:S07]  /*0200*/  IMAD.MOV.U32 R7, RZ, RZ, R15 ;  /* 0x000000ffff077224 */ /* 0x000fce00078e000f */
.L_x_638:
[----:B------:R-:W-:Y:S05]  /*0210*/  BSYNC.RECONVERGENT B0 ;  /* 0x0000000000007941 */ /* 0x000fea0003800200 */
.L_x_637:
[----:B------:R-:W0:Y:S01]  /*0220*/  LDCU.64 UR6, c[0x0][0x3b0] ;  /* 0x00007600ff0677ac */ /* 0x000e220008000a00 */
[----:B------:R-:W-:Y:S01]  /*0230*/  BSSY.RECONVERGENT B0, `(.L_x_639) ;  /* 0x0000018000007945 */ /* 0x000fe20003800200 */
[----:B0-----:R-:W-:-:S08]  /*0240*/  DMUL R18, R6, UR6 ;  /* 0x0000000606127c28 */ /* 0x001fd00008000000 */
[----:B------:R-:W-:-:S14]  /*0250*/  DSETP.NEU.AND P0, PT, |R18|, +INF , PT ;  /* 0x7ff000001200742a */ /* 0x000fdc0003f0d200 */
[----:B------:R-:W-:Y:S01]  /*0260*/  @!P0 DMUL R4, RZ, R18 ;  /* 0x00000012ff048228 */ /* 0x000fe20000000000 */
[----:B------:R-:W-:Y:S01]  /*0270*/  @!P0 IMAD.MOV.U32 R2, RZ, RZ, RZ ;  /* 0x000000ffff028224 */ /* 0x000fe200078e00ff */
[----:B------:R-:W-:Y:S09]  /*0280*/  @!P0 BRA `(.L_x_640) ;  /* 0x0000000000488947 */ /* 0x000ff20003800000 */
[----:B------:R-:W-:Y:S01]  /*0290*/  UMOV UR6, 0x6dc9c883 ;  /* 0x6dc9c88300067882 */ /* 0x000fe20000000000 */
[----:B------:R-:W-:Y:S01]  /*02a0*/  UMOV UR7, 0x3fe45f30 ;  /* 0x3fe45f3000077882 */ /* 0x000fe20000000000 */
[C---:B------:R-:W-:Y:S02]  /*02b0*/  DSETP.GE.AND P0, PT, |R18|.reuse, 2.14748364800000000000e+09, PT ;  /* 0x41e000001200742a */ /* 0x040fe40003f06200 */
        /* <DEDUP_REMOVED lines=13> */
[----:B------:R-:W-:-:S07]  /*0390*/  MOV R14, 0x3b0 ;  /* 0x000003b0000e7802 */ /* 0x000fce0000000f00 */
[----:B------:R-:W-:Y:S05]  /*03a0*/  CALL.REL.NOINC `($_Z22get_vacuum_probabilityPA3_A2_diiPdidS2_dd$__internal_trig_reduction_slowpathd) ;  /* 0x00000014008c7944 */ /* 0x000fea0003c00000 */
.L_x_640:
[----:B------:R-:W-:Y:S05]  /*03b0*/  BSYNC.RECONVERGENT B0 ;  /* 0x0000000000007941 */ /* 0x000fea0003800200 */
.L_x_639:
[----:B------:R-:W0:Y:S01]  /*03c0*/  LDCU.64 UR6, c[0x4][0x8] ;  /* 0x01000100ff0677ac */ /* 0x000e220008000a00 */
[----:B------:R-:W-:-:S05]  /*03d0*/  IMAD.SHL.U32 R3, R2, 0x40, RZ ;  /* 0x0000004002037824 */ /* 0x000fca00078e00ff */
[----:B------:R-:W-:-:S04]  /*03e0*/  LOP3.LUT R3, R3, 0x40, RZ, 0xc0, !PT ;  /* 0x0000004003037812 */ /* 0x000fc800078ec0ff */
[----:B0-----:R-:W-:-:S05]  /*03f0*/  IADD3 R22, P0, PT, R3, UR6, RZ ;  /* 0x0000000603167c10 */ /* 0x001fca000ff1e0ff */
[----:B------:R-:W-:Y:S01]  /*0400*/  IMAD.X R23, RZ, RZ, UR7, P0 ;  /* 0x00000007ff177e24 */ /* 0x000fe200080e06ff */
[----:B------:R-:W-:Y:S01]  /*0410*/  LOP3.LUT R3, R2, 0x1, RZ, 0xc0, !PT ;  /* 0x0000000102037812 */ /* 0x000fe200078ec0ff */
[----:B------:R-:W-:Y:S01]  /*0420*/  IMAD.MOV.U32 R24, RZ, RZ, 0x20fd8164 ;  /* 0x20fd8164ff187424 */ /* 0x000fe200078e00ff */
[----:B------:R-:W-:Y:S01]  /*0430*/  DMUL R20, R4, R4 ;  /* 0x0000000404147228 */ /* 0x000fe20000000000 */
[----:B------:R-:W0:Y:S01]  /*0440*/  LDCU.64 UR6, c[0x0][0x3b8] ;  /* 0x00007700ff0677ac */ /* 0x000e220008000a00 */
[----:B------:R-:W2:Y:S04]  /*0450*/  LDG.E.128.CONSTANT R8, desc[UR4][R22.64] ;  /* 0x0000000416087981 */ /* 0x000ea8000c1e9d00 */
[----:B------:R-:W3:Y:S04]  /*0460*/  LDG.E.128.CONSTANT R12, desc[UR4][R22.64+0x10] ;  /* 0x00001004160c7981 */ /* 0x000ee8000c1e9d00 */
[----:B------:R-:W4:Y:S01]  /*0470*/  LDG.E.128.CONSTANT R16, desc[UR4][R22.64+0x20] ;  /* 0x0000200416107981 */ /* 0x000f22000c1e9d00 */
[----:B------:R-:W-:Y:S01]  /*0480*/  ISETP.NE.U32.AND P0, PT, R3, 0x1, PT ;  /* 0x000000010300780c */ /* 0x000fe20003f05070 */
[----:B------:R-:W-:Y:S01]  /*0490*/  IMAD.MOV.U32 R3, RZ, RZ, 0x3da8ff83 ;  /* 0x3da8ff83ff037424 */ /* 0x000fe200078e00ff */
        /* <DEDUP_REMOVED lines=8> */
[----:B------:R-:W-:Y:S02]  /*0520*/  DFMA R8, R20, R8, R18 ;  /* 0x000000081408722b */ /* 0x000fe40000000012 */
[----:B0-----:R-:W-:-:S06]  /*0530*/  DMUL R18, R6, UR6 ;  /* 0x0000000606127c28 */ /* 0x001fcc0008000000 */
[----:B------:R-:W-:Y:S02]  /*0540*/  DFMA R4, R8, R4, R4 ;  /* 0x000000040804722b */ /* 0x000fe40000000004 */
[----:B------:R-:W-:Y:S02]  /*0550*/  DFMA R8, R20, R8, 1 ;  /* 0x3ff000001408742b */ /* 0x000fe40000000008 */
[----:B------:R-:W-:-:S08]  /*0560*/  DSETP.NEU.AND P1, PT, |R18|, +INF , PT ;  /* 0x7ff000001200742a */ /* 0x000fd00003f2d200 */
[----:B------:R-:W-:Y:S02]  /*0570*/  FSEL R10, R8, R4, !P0 ;  /* 0x00000004080a7208 */ /* 0x000fe40004000000 */
[----:B------:R-:W-:Y:S02]  /*0580*/  FSEL R11, R9, R5, !P0 ;  /* 0x00000005090b7208 */ /* 0x000fe40004000000 */
[----:B------:R-:W-:Y:S02]  /*0590*/  LOP3.LUT P0, RZ, R2, 0x2, RZ, 0xc0, !PT ;  /* 0x0000000202ff7812 */ /* 0x000fe4000780c0ff */
[----:B------:R-:W-:Y:S01]  /*05a0*/  @!P1 DMUL R4, RZ, R18 ;  /* 0x00000012ff049228 */ /* 0x000fe20000000000 */
[----:B------:R-:W-:Y:S01]  /*05b0*/  @!P1 IMAD.MOV.U32 R2, RZ, RZ, RZ ;  /* 0x000000ffff029224 */ /* 0x000fe200078e00ff */
        /* <DEDUP_REMOVED lines=22> */
.L_x_642:
[----:B------:R-:W-:Y:S05]  /*0720*/  BSYNC.RECONVERGENT B0 ;  /* 0x0000000000007941 */ /* 0x000fea0003800200 */
.L_x_641:
        /* <DEDUP_REMOVED lines=10> */
[----:B------:R-:W-:Y:S01]  /*07d0*/  DMUL R20, R4, R4 ;  /* 0x0000000404147228 */ /* 0x000fe20000000000 */
[----:B------:R-:W-:Y:S01]  /*07e0*/  BSSY.RECONVERGENT B0, `(.L_x_643) ;  /* 0x000002f000007945 */ /* 0x000fe20003800200 */
[----:B------:R-:W-:Y:S01]  /*07f0*/  ISETP.NE.U32.AND P0, PT, R3, 0x1, PT ;  /* 0x000000010300780c */ /* 0x000fe20003f05070 */
[----:B------:R-:W-:-:S03]  /*0800*/  IMAD.MOV.U32 R3, RZ, RZ, 0x3da8ff83 ;  /* 0x3da8ff83ff037424 */ /* 0x000fc600078e00ff */
[----:B------:R-:W-:Y:S02]  /*0810*/  FSEL R24, R24, -8.06006814911005101289e+34, !P0 ;  /* 0xf9785eba18187808 */ /* 0x000fe40004000000 */
[----:B------:R-:W-:-:S06]  /*0820*/  FSEL R25, -R3, 0.11223486810922622681, !P0 ;  /* 0x3de5db6503197808 */ /* 0x000fcc0004000100 */
[----:B--2---:R-:W-:-:S08]  /*0830*/  DFMA R16, R20, R24, R16 ;  /* 0x000000181410722b */ /* 0x004fd00000000010 */
[C---:B------:R-:W-:Y:S01]  /*0840*/  DFMA R16, R20.reuse, R16, R18 ;  /* 0x000000101410722b */ /* 0x040fe20000000012 */
[----:B------:R-:W0:Y:S07]  /*0850*/  LDC.64 R18, c[0x0][0x3b8] ;  /* 0x0000ee00ff127b82 */ /* 0x000e2e0000000a00 */
[C---:B---3--:R-:W-:Y:S02]  /*0860*/  DFMA R12, R20.reuse, R16, R12 ;  /* 0x00000010140c722b */ /* 0x048fe4000000000c */
[----:B------:R-:W0:Y:S06]  /*0870*/  LDC.64 R16, c[0x0][0x3b0] ;  /* 0x0000ec00ff107b82 */ /* 0x000e2c0000000a00 */
[----:B------:R-:W-:-:S08]  /*0880*/  DFMA R12, R20, R12, R14 ;  /* 0x0000000c140c722b */ /* 0x000fd0000000000e */
[----:B----4-:R-:W-:-:S08]  /*0890*/  DFMA R8, R20, R12, R8 ;  /* 0x0000000c1408722b */ /* 0x010fd00000000008 */
[----:B------:R-:W-:Y:S02]  /*08a0*/  DFMA R8, R20, R8, R10 ;  /* 0x000000081408722b */ /* 0x000fe4000000000a */
[----:B0-----:R-:W-:-:S06]  /*08b0*/  DADD R10, R16, R18 ;  /* 0x00000000100a7229 */ /* 0x001fcc0000000012 */
[----:B------:R-:W-:Y:S02]  /*08c0*/  DFMA R4, R8, R4, R4 ;  /* 0x000000040804722b */ /* 0x000fe40000000004 */
[----:B------:R-:W-:Y:S02]  /*08d0*/  DFMA R8, R20, R8, 1 ;  /* 0x3ff000001408742b */ /* 0x000fe40000000008 */
[----:B------:R-:W-:-:S08]  /*08e0*/  DMUL R18, R10, R6 ;  /* 0x000000060a127228 */ /* 0x000fd00000000000 */
[----:B------:R-:W-:Y:S01]  /*08f0*/  FSEL R6, R8, R4, !P0 ;  /* 0x0000000408067208 */ /* 0x000fe20004000000 */
[----:B------:R-:W-:Y:S01]  /*0900*/  DSETP.NEU.AND P1, PT, |R18|, +INF , PT ;  /* 0x7ff000001200742a */ /* 0x000fe20003f2d200 */
[----:B------:R-:W-:Y:S02]  /*0910*/  FSEL R7, R9, R5, !P0 ;  /* 0x0000000509077208 */ /* 0x000fe40004000000 */
[----:B------:R-:W-:-:S04]  /*0920*/  LOP3.LUT P0, RZ, R2, 0x2, RZ, 0xc0, !PT ;  /* 0x0000000202ff7812 */ /* 0x000fc8000780c0ff */
[----:B------:R-:W-:-:S07]  /*0930*/  DADD R4, RZ, -R6 ;  /* 0x00000000ff047229 */ /* 0x000fce0000000806 */
[----:B------:R-:W-:Y:S01]  /*0940*/  @!P1 DMUL R26, RZ, R18 ;  /* 0x00000012ff1a9228 */ /* 0x000fe20000000000 */
[----:B------:R-:W-:Y:S02]  /*0950*/  @!P1 IMAD.MOV.U32 R2, RZ, RZ, RZ ;  /* 0x000000ffff029224 */ /* 0x000fe400078e00ff */
        /* <DEDUP_REMOVED lines=21> */
[----:B------:R-:W-:Y:S02]  /*0ab0*/  IMAD.MOV.U32 R26, RZ, RZ, R4 ;  /* 0x000000ffff1a7224 */ /* 0x000fe400078e0004 */
[----:B------:R-:W-:-:S07]  /*0ac0*/  IMAD.MOV.U32 R27, RZ, RZ, R5 ;  /* 0x000000ffff1b7224 */ /* 0x000fce00078e0005 */
.L_x_644:
[----:B------:R-:W-:Y:S05]  /*0ad0*/  BSYNC.RECONVERGENT B0 ;  /* 0x0000000000007941 */ /* 0x000fea0003800200 */
.L_x_643:
[----:B------:R-:W0:Y:S01]  /*0ae0*/  LDCU.64 UR6, c[0x4][0x8] ;  /* 0x01000100ff0677ac */ /* 0x000e220008000a00 */
[----:B------:R-:W-:-:S05]  /*0af0*/  IMAD.SHL.U32 R3, R2, 0x40, RZ ;  /* 0x0000004002037824 */ /* 0x000fca00078e00ff */
[----:B------:R-:W-:-:S04]  /*0b00*/  LOP3.LUT R3, R3, 0x40, RZ, 0xc0, !PT ;  /* 0x0000004003037812 */ /* 0x000fc800078ec0ff */
[----:B0-----:R-:W-:-:S05]  /*0b10*/  IADD3 R34, P0, PT, R3, UR6, RZ ;  /* 0x0000000603227c10 */ /* 0x001fca000ff1e0ff */
[----:B------:R-:W-:-:S05]  /*0b20*/  IMAD.X R35, RZ, RZ, UR7, P0 ;  /* 0x00000007ff237e24 */ /* 0x000fca00080e06ff */
[----:B------:R-:W2:Y:S04]  /*0b30*/  LDG.E.128.CONSTANT R8, desc[UR4][R34.64] ;  /* 0x0000000422087981 */ /* 0x000ea8000c1e9d00 */
[----:B------:R-:W3:Y:S01]  /*0b40*/  LDG.E.128.CONSTANT R16, desc[UR4][R34.64+0x10] ;  /* 0x0000100422107981 */ /* 0x000ee2000c1e9d00 */
[----:B------:R-:W0:Y:S03]  /*0b50*/  LDC.64 R32, c[0x0][0x380] ;  /* 0x0000e000ff207b82 */ /* 0x000e260000000a00 */
[----:B------:R1:W4:Y:S01]  /*0b60*/  LDG.E.128.CONSTANT R12, desc[UR4][R34.64+0x20] ;  /* 0x00002004220c7981 */ /* 0x000322000c1e9d00 */
[----:B------:R-:W-:Y:S01]  /*0b70*/  LOP3.LUT R3, R2, 0x1, RZ, 0xc0, !PT ;  /* 0x0000000102037812 */ /* 0x000fe200078ec0ff */
[----:B------:R-:W-:-:S03]  /*0b80*/  IMAD.MOV.U32 R30, RZ, RZ, 0x20fd8164 ;  /* 0x20fd8164ff1e7424 */ /* 0x000fc600078e00ff */
[----:B------:R-:W-:Y:S01]  /*0b90*/  ISETP.NE.U32.AND P0, PT, R3, 0x1, PT ;  /* 0x000000010300780c */ /* 0x000fe20003f05070 */
[----:B------:R-:W-:Y:S01]  /*0ba0*/  IMAD.MOV.U32 R3, RZ, RZ, 0x3da8ff83 ;  /* 0x3da8ff83ff037424 */ /* 0x000fe200078e00ff */
[----:B0-----:R-:W5:Y:S04]  /*0bb0*/  LDG.E.64 R20, desc[UR4][R32.64+0x10] ;  /* 0x0000100420147981 */ /* 0x001f68000c1e1b00 */
[----:B------:R-:W4:Y:S04]  /*0bc0*/  LDG.E.64 R6, desc[UR4][R32.64] ;  /* 0x0000000420067981 */ /* 0x000f28000c1e1b00 */
[----:B------:R-:W4:Y:S01]  /*0bd0*/  LDG.E.64 R4, desc[UR4][R32.64+0x20] ;  /* 0x0000200420047981 */ /* 0x000f22000c1e1b00 */
[----:B------:R-:W-:Y:S01]  /*0be0*/  DMUL R22, R26, R26 ;  /* 0x0000001a1a167228 */ /* 0x000fe20000000000 */
[----:B------:R-:W-:-:S02]  /*0bf0*/  FSEL R30, R30, -8.06006814911005101289e+34, !P0 ;  /* 0xf9785eba1e1e7808 */ /* 0x000fc40004000000 */
[----:B------:R-:W-:-:S06]  /*0c00*/  FSEL R31, -R3, 0.11223486810922622681, !P0 ;  /* 0x3de5db65031f7808 */ /* 0x000fcc0004000100 */
[C---:B--2---:R-:W-:Y:S01]  /*0c10*/  DFMA R30, R22.reuse, R30, R8 ;  /* 0x0000001e161e722b */ /* 0x044fe20000000008 */
[----:B------:R-:W0:Y:S07]  /*0c20*/  LDC.64 R8, c[0x0][0x380] ;  /* 0x0000e000ff087b82 */ /* 0x000e2e0000000a00 */
[C---:B-1----:R-:W-:Y:S01]  /*0c30*/  DFMA R34, R22.reuse, R30, R10 ;  /* 0x0000001e1622722b */ /* 0x042fe2000000000a */
[----:B------:R-:W2:Y:S04]  /*0c40*/  LDG.E.64 R10, desc[UR4][R32.64+0x40] ;  /* 0x00004004200a7981 */ /* 0x000ea8000c1e1b00 */
[----:B------:R-:W2:Y:S03]  /*0c50*/  LDG.E.64 R30, desc[UR4][R32.64+0x30] ;  /* 0x00003004201e7981 */ /* 0x000ea6000c1e1b00 */
[C---:B---3--:R-:W-:Y:S01]  /*0c60*/  DFMA R34, R22.reuse, R34, R16 ;  /* 0x000000221622722b */ /* 0x048fe20000000010 */
[----:B0-----:R-:W3:Y:S07]  /*0c70*/  LDG.E.64 R16, desc[UR4][R8.64+0x50] ;  /* 0x0000500408107981 */ /* 0x001eee000c1e1b00 */
[----:B------:R-:W-:-:S02]  /*0c80*/  DFMA R18, R22, R34, R18 ;  /* 0x000000221612722b */ /* 0x000fc40000000012 */
[----:B-----5:R-:W-:Y:S01]  /*0c90*/  DMUL R34, R20, R20 ;  /* 0x0000001414227228 */ /* 0x020fe20000000000 */
[----:B------:R-:W5:Y:S01]  /*0ca0*/  LDG.E.64 R32, desc[UR4][R8.64+0x70] ;  /* 0x0000700408207981 */ /* 0x000f62000c1e1b00 */
[----:B------:R-:W-:Y:S02]  /*0cb0*/  DMUL R24, R24, R24 ;  /* 0x0000001818187228 */ /* 0x000fe40000000000 */
[----:B------:R-:W-:Y:S01]  /*0cc0*/  DMUL R28, R28, R28 ;  /* 0x0000001c1c1c7228 */ /* 0x000fe20000000000 */
[----:B------:R0:W5:Y:S01]  /*0cd0*/  LDG.E.64 R36, desc[UR4][R8.64+0x80] ;  /* 0x0000800408247981 */ /* 0x000162000c1e1b00 */
[----:B----4-:R-:W-:Y:S02]  /*0ce0*/  DFMA R18, R22, R18, R12 ;  /* 0x000000121612722b */ /* 0x010fe4000000000c */
[----:B------:R-:W-:-:S06]  /*0cf0*/  DMUL R12, R6, R6 ;  /* 0x00000006060c7228 */ /* 0x000fcc0000000000 */
[----:B------:R-:W-:Y:S02]  /*0d00*/  DFMA R18, R22, R18, R14 ;  /* 0x000000121612722b */ /* 0x000fe4000000000e */
[----:B------:R-:W-:Y:S02]  /*0d10*/  DMUL R14, R4, R34 ;  /* 0x00000022040e7228 */ /* 0x000fe40000000000 */
[----:B------:R-:W-:-:S04]  /*0d20*/  DMUL R12, R20, R12 ;  /* 0x0000000c140c7228 */ /* 0x000fc80000000000 */
[----:B------:R-:W-:Y:S02]  /*0d30*/  DFMA R26, R18, R26, R26 ;  /* 0x0000001a121a722b */ /* 0x000fe4000000001a */
[----:B------:R-:W-:Y:S02]  /*0d40*/  DFMA R18, R22, R18, 1 ;  /* 0x3ff000001612742b */ /* 0x000fe40000000012 */
[----:B------:R-:W-:-:S08]  /*0d50*/  DMUL R22, R4, R14 ;  /* 0x0000000e04167228 */ /* 0x000fd00000000000 */
[----:B------:R-:W-:Y:S01]  /*0d60*/  FSEL R14, R18, R26, !P0 ;  /* 0x0000001a120e7208 */ /* 0x000fe20004000000 */
[----:B------:R-:W-:Y:S01]  /*0d70*/  DMUL R22, R24, R22 ;  /* 0x0000001618167228 */ /* 0x000fe20000000000 */
[----:B------:R-:W-:Y:S01]  /*0d80*/  FSEL R15, R19, R27, !P0 ;  /* 0x0000001b130f7208 */ /* 0x000fe20004000000 */
[----:B------:R-:W-:Y:S01]  /*0d90*/  DMUL R26, R20, R12 ;  /* 0x0000000c141a7228 */ /* 0x000fe20000000000 */
[----:B------:R-:W-:-:S04]  /*0da0*/  LOP3.LUT P0, RZ, R2, 0x2, RZ, 0xc0, !PT ;  /* 0x0000000202ff7812 */ /* 0x000fc8000780c0ff */
[----:B------:R-:W-:-:S03]  /*0db0*/  DADD R18, RZ, -R14 ;  /* 0x00000000ff127229 */ /* 0x000fc6000000080e */
[----:B------:R-:W-:Y:S02]  /*0dc0*/  DFMA R2, R28, R26, R22 ;  /* 0x0000001a1c02722b */ /* 0x000fe40000000016 */
[----:B------:R-:W-:-:S05]  /*0dd0*/  DMUL R22, R4, R4 ;  /* 0x0000000404167228 */ /* 0x000fca0000000000 */
[----:B------:R-:W-:Y:S02]  /*0de0*/  FSEL R34, R14, R18, !P0 ;  /* 0x000000120e227208 */ /* 0x000fe40004000000 */
[----:B------:R-:W-:Y:S01]  /*0df0*/  FSEL R35, R15, R19, !P0 ;  /* 0x000000130f237208 */ /* 0x000fe20004000000 */
[----:B------:R-:W-:-:S05]  /*0e00*/  DMUL R26, R6, R22 ;  /* 0x00000016061a7228 */ /* 0x000fca0000000000 */
[----:B------:R-:W-:Y:S02]  /*0e10*/  DMUL R34, R34, R34 ;  /* 0x0000002222227228 */ /* 0x000fe40000000000 */
[----:B--2---:R-:W-:Y:S02]  /*0e20*/  DMUL R12, R20, R10 ;  /* 0x0000000a140c7228 */ /* 0x004fe40000000000 */
[----:B------:R-:W-:-:S06]  /*0e30*/  DMUL R18, R6, R30 ;  /* 0x0000001e06127228 */ /* 0x000fcc0000000000 */
[----:B------:R-:W-:Y:S02]  /*0e40*/  DMUL R14, R4, R12 ;  /* 0x0000000c040e7228 */ /* 0x000fe40000000000 */
[----:B------:R-:W-:-:S06]  /*0e50*/  DMUL R18, R20, R18 ;  /* 0x0000001214127228 */ /* 0x000fcc0000000000 */
[----:B---3--:R-:W-:Y:S02]  /*0e60*/  DMUL R22, R14, R16 ;  /* 0x000000100e167228 */ /* 0x008fe40000000000 */
[----:B------:R-:W-:Y:S02]  /*0e70*/  DMUL R14, R6, R26 ;  /* 0x0000001a060e7228 */ /* 0x000fe40000000000 */
[----:B------:R-:W-:Y:S02]  /*0e80*/  DMUL R18, R18, R10 ;  /* 0x0000000a12127228 */ /* 0x000fe40000000000 */
[----:B------:R-:W-:Y:S02]  /*0e90*/  DMUL R26, R12, R16 ;  /* 0x000000100c1a7228 */ /* 0x000fe40000000000 */
[----:B------:R-:W-:Y:S02]  /*0ea0*/  DMUL R22, R24, R22 ;  /* 0x0000001618167228 */ /* 0x000fe40000000000 */
[----:B------:R-:W-:-:S02]  /*0eb0*/  DFMA R2, R34, R14, R2 ;  /* 0x0000000e2202722b */ /* 0x000fc40000000002 */
[----:B------:R-:W-:Y:S02]  /*0ec0*/  DMUL R14, R6, R30 ;  /* 0x0000001e060e7228 */ /* 0x000fe40000000000 */
[----:B------:R-:W-:Y:S02]  /*0ed0*/  DMUL R12, R4, R16 ;  /* 0x00000010040c7228 */ /* 0x000fe40000000000 */
[----:B------:R-:W-:Y:S02]  /*0ee0*/  DFMA R18, R28, R18, R22 ;  /* 0x000000121c12722b */ /* 0x000fe40000000016 */
[----:B------:R-:W-:Y:S02]  /*0ef0*/  DMUL R26, R4, R26 ;  /* 0x0000001a041a7228 */ /* 0x000fe40000000000 */
[----:B------:R-:W-:Y:S02]  /*0f00*/  DMUL R14, R14, R10 ;  /* 0x0000000a0e0e7228 */ /* 0x000fe40000000000 */
[----:B------:R-:W-:-:S04]  /*0f10*/  DMUL R22, R6, R12 ;  /* 0x0000000c06167228 */ /* 0x000fc80000000000 */
[----:B------:R-:W-:Y:S02]  /*0f20*/  DMUL R26, R24, R26 ;  /* 0x0000001a181a7228 */ /* 0x000fe40000000000 */
[----:B------:R-:W-:Y:S02]  /*0f30*/  DMUL R14, R20, R14 ;  /* 0x0000000e140e7228 */ /* 0x000fe40000000000 */
[----:B------:R-:W-:-:S06]  /*0f40*/  DMUL R22, R30, R22 ;  /* 0x000000161e167228 */ /* 0x000fcc0000000000 */
[----:B------:R-:W-:Y:S02]  /*0f50*/  DFMA R14, R28, R14, R26 ;  /* 0x0000000e1c0e722b */ /* 0x000fe4000000001a */
[----:B------:R-:W-:Y:S02]  /*0f60*/  DFMA R18, R34, R22, R18 ;  /* 0x000000162212722b */ /* 0x000fe40000000012 */
[----:B------:R-:W-:Y:S01]  /*0f70*/  DMUL R26, R10, R10 ;  /* 0x0000000a0a1a7228 */ /* 0x000fe20000000000 */
[----:B------:R-:W-:Y:S02]  /*0f80*/  IMAD.MOV.U32 R22, RZ, RZ, 0x0 ;  /* 0x00000000ff167424 */ /* 0x000fe400078e00ff */
[----:B------:R-:W-:-:S05]  /*0f90*/  IMAD.MOV.U32 R23, RZ, RZ, 0x40100000 ;  /* 0x40100000ff177424 */ /* 0x000fca00078e00ff */
[----:B------:R-:W-:Y:S02]  /*0fa0*/  DMUL R26, R16, R26 ;  /* 0x0000001a101a7228 */ /* 0x000fe40000000000 */
[----:B------:R-:W-:Y:S02]  /*0fb0*/  DFMA R2, R2, -R22, 1 ;  /* 0x3ff000000202742b */ /* 0x000fe40000000816 */
[----:B------:R-:W-:-:S04]  /*0fc0*/  DMUL R22, R30, R30 ;  /* 0x0000001e1e167228 */ /* 0x000fc80000000000 */
[----:B------:R-:W-:-:S04]  /*0fd0*/  DMUL R26, R16, R26 ;  /* 0x0000001a101a7228 */ /* 0x000fc80000000000 */
[----:B------:R-:W-:-:S04]  /*0fe0*/  DMUL R22, R10, R22 ;  /* 0x000000160a167228 */ /* 0x000fc80000000000 */
[----:B------:R-:W-:-:S04]  /*0ff0*/  DMUL R26, R24, R26 ;  /* 0x0000001a181a7228 */ /* 0x000fc80000000000 */
[----:B------:R-:W-:-:S08]  /*1000*/  DMUL R22, R10, R22 ;  /* 0x000000160a167228 */ /* 0x000fd00000000000 */
[----:B------:R-:W-:Y:S02]  /*1010*/  DFMA R22, R28, R22, R26 ;  /* 0x000000161c16722b */ /* 0x000fe4000000001a */
[----:B------:R-:W-:-:S08]  /*1020*/  DMUL R26, R16, R16 ;  /* 0x00000010101a7228 */ /* 0x000fd00000000000 */
[----:B------:R-:W-:-:S08]  /*1030*/  DMUL R26, R30, R26 ;  /* 0x0000001a1e1a7228 */ /* 0x000fd00000000000 */
[----:B------:R-:W-:-:S08]  /*1040*/  DMUL R26, R30, R26 ;  /* 0x0000001a1e1a7228 */ /* 0x000fd00000000000 */
[----:B------:R-:W-:Y:S02]  /*1050*/  DFMA R22, R34, R26, R22 ;  /* 0x0000001a2216722b */ /* 0x000fe40000000016 */
[----:B------:R-:W0:Y:S01]  /*1060*/  LDG.E.64 R26, desc[UR4][R8.64+0x60] ;  /* 0x00006004081a7981 */ /* 0x000e22000c1e1b00 */
[----:B------:R-:W-:-:S08]  /*1070*/  DMUL R12, R30, R12 ;  /* 0x0000000c1e0c7228 */ /* 0x000fd00000000000 */
[----:B------:R-:W-:-:S08]  /*1080*/  DMUL R12, R6, R12 ;  /* 0x0000000c060c7228 */ /* 0x000fd00000000000 */
[----:B------:R-:W-:Y:S01]  /*1090*/  DFMA R14, R34, R12, R14 ;  /* 0x0000000c220e722b */ /* 0x000fe2000000000e */
[----:B------:R-:W-:Y:S02]  /*10a0*/  IMAD.MOV.U32 R12, RZ, RZ, 0x0 ;  /* 0x00000000ff0c7424 */ /* 0x000fe400078e00ff */
[----:B------:R-:W-:Y:S01]  /*10b0*/  IMAD.MOV.U32 R13, RZ, RZ, 0x40100000 ;  /* 0x40100000ff0d7424 */ /* 0x000fe200078e00ff */
[----:B------:R1:W-:Y:S05]  /*10c0*/  STL.64 [R1], R2 ;  /* 0x0000000201007387 */ /* 0x0003ea0000100a00 */
[----:B------:R-:W-:Y:S02]  /*10d0*/  DFMA R12, R22, -R12, 1 ;  /* 0x3ff00000160c742b */ /* 0x000fe4000000080c */
[----:B------:R-:W-:-:S02]  /*10e0*/  DADD R22, -R2, 1 ;  /* 0x3ff0000002167429 */ /* 0x000fc40000000100 */
[----:B------:R-:W-:Y:S02]  /*10f0*/  DMUL R14, R14, -4 ;  /* 0xc01000000e0e7828 */ /* 0x000fe40000000000 */
[----:B------:R-:W-:Y:S01]  /*1100*/  DMUL R18, R18, -4 ;  /* 0xc010000012127828 */ /* 0x000fe20000000000 */
[----:B------:R-:W-:Y:S07]  /*1110*/  STL.64 [R1+0x20], R12 ;  /* 0x0000200c01007387 */ /* 0x000fee0000100a00 */
[----:B------:R-:W-:Y:S01]  /*1120*/  DADD R22, -R18, R22 ;  /* 0x0000000012167229 */ /* 0x000fe20000000116 */
[----:B------:R-:W-:Y:S04]  /*1130*/  STL.64 [R1+0x8], R18 ;  /* 0x0000081201007387 */ /* 0x000fe80000100a00 */
[----:B------:R2:W-:Y:S04]  /*1140*/  STL.64 [R1+0x18], R14 ;  /* 0x0000180e01007387 */ /* 0x0005e80000100a00 */
[----:B------:R-:W-:Y:S01]  /*1150*/  STL.64 [R1+0x10], R22 ;  /* 0x0000101601007387 */ /* 0x000fe20000100a00 */
[----:B0-----:R-:W-:-:S08]  /*1160*/  DMUL R8, R6, R26 ;  /* 0x0000001a06087228 */ /* 0x001fd00000000000 */
[----:B-----5:R-:W-:-:S08]  /*1170*/  DMUL R8, R32, R8 ;  /* 0x0000000820087228 */ /* 0x020fd00000000000 */
[C---:B------:R-:W-:Y:S02]  /*1180*/  DMUL R8, R20.reuse, R8 ;  /* 0x0000000814087228 */ /* 0x040fe40000000000 */
[----:B------:R-:W-:-:S08]  /*1190*/  DMUL R20, R20, R32 ;  /* 0x0000002014147228 */ /* 0x000fd00000000000 */
[----:B------:R-:W-:-:S08]  /*11a0*/  DMUL R20, R36, R20 ;  /* 0x0000001424147228 */ /* 0x000fd00000000000 */
[C---:B------:R-:W-:Y:S02]  /*11b0*/  DMUL R20, R4.reuse, R20 ;  /* 0x0000001404147228 */ /* 0x040fe40000000000 */
[----:B------:R-:W-:-:S08]  /*11c0*/  DMUL R4, R4, R36 ;  /* 0x0000002404047228 */ /* 0x000fd00000000000 */
[----:B------:R-:W-:-:S08]  /*11d0*/  DMUL R4, R26, R4 ;  /* 0x000000041a047228 */ /* 0x000fd00000000000 */
[----:B------:R-:W-:Y:S02]  /*11e0*/  DMUL R6, R6, R4 ;  /* 0x0000000406067228 */ /* 0x000fe40000000000 */
[----:B------:R-:W-:Y:S02]  /*11f0*/  DMUL R4, R10, R32 ;  /* 0x000000200a047228 */ /* 0x000fe40000000000 */
[----:B-1----:R-:W-:-:S06]  /*1200*/  DMUL R2, R30, R26 ;  /* 0x0000001a1e027228 */ /* 0x002fcc0000000000 */
[----:B------:R-:W-:Y:S02]  /*1210*/  DMUL R4, R36, R4 ;  /* 0x0000000424047228 */ /* 0x000fe40000000000 */
[----:B------:R-:W-:Y:S02]  /*1220*/  DMUL R2, R32, R2 ;  /* 0x0000000220027228 */ /* 0x000fe40000000000 */
[----:B------:R-:W-:Y:S02]  /*1230*/  DMUL R36, R16, R36 ;  /* 0x0000002410247228 */ /* 0x000fe40000000000 */
[----:B------:R-:W-:Y:S02]  /*1240*/  DMUL R20, R24, R20 ;  /* 0x0000001418147228 */ /* 0x000fe40000000000 */
[----:B------:R-:W-:Y:S02]  /*1250*/  DMUL R4, R16, R4 ;  /* 0x0000000410047228 */ /* 0x000fe40000000000 */
[----:B------:R-:W-:-:S02]  /*1260*/  DMUL R2, R10, R2 ;  /* 0x000000020a027228 */ /* 0x000fc40000000000 */
[----:B------:R-:W-:Y:S01]  /*1270*/  DMUL R36, R26, R36 ;  /* 0x000000241a247228 */ /* 0x000fe20000000000 */
[----:B------:R-:W0:Y:S01]  /*1280*/  LDC.64 R10, c[0x0][0x388] ;  /* 0x0000e200ff0a7b82 */ /* 0x000e220000000a00 */
[----:B------:R-:W-:Y:S02]  /*1290*/  DFMA R8, R28, R8, R20 ;  /* 0x000000081c08722b */ /* 0x000fe40000000014 */
[----:B------:R-:W-:-:S04]  /*12a0*/  DMUL R4, R24, R4 ;  /* 0x0000000418047228 */ /* 0x000fc80000000000 */
[----:B------:R-:W-:-:S04]  /*12b0*/  DMUL R36, R30, R36 ;  /* 0x000000241e247228 */ /* 0x000fc80000000000 */
[----:B------:R-:W-:Y:S02]  /*12c0*/  DFMA R4, R28, R2, R4 ;  /* 0x000000021c04722b */ /* 0x000fe40000000004 */
[----:B------:R-:W-:-:S06]  /*12d0*/  DFMA R2, R34, R6, R8 ;  /* 0x000000062202722b */ /* 0x000fcc0000000008 */
[----:B------:R-:W-:Y:S02]  /*12e0*/  DFMA R6, R34, R36, R4 ;  /* 0x000000242206722b */ /* 0x000fe40000000004 */
[----:B------:R-:W-:Y:S02]  /*12f0*/  DMUL R2, R2, -4 ;  /* 0xc010000002027828 */ /* 0x000fe40000000000 */
[----:B------:R-:W-:Y:S01]  /*1300*/  DADD R4, -R14, 1 ;  /* 0x3ff000000e047429 */ /* 0x000fe20000000100 */
[----:B0-----:R-:W-:Y:S01]  /*1310*/  IABS R10, R10 ;  /* 0x0000000a000a7213 */ /* 0x001fe20000000000 */
[----:B--2---:R-:W0:Y:S02]  /*1320*/  LDC.64 R14, c[0x0][0x3a8] ;  /* 0x0000ea00ff0e7b82 */ /* 0x004e240000000a00 */
[----:B------:R-:W-:Y:S02]  /*1330*/  DMUL R6, R6, -4 ;  /* 0xc010000006067828 */ /* 0x000fe40000000000 */
[----:B------:R-:W-:Y:S01]  /*1340*/  DADD R8, -R2, 1 ;  /* 0x3ff0000002087429 */ /* 0x000fe20000000100 */
[----:B------:R-:W-:Y:S01]  /*1350*/  IABS R11, R11 ;  /* 0x0000000b000b7213 */ /* 0x000fe20000000000 */
[----:B------:R-:W-:Y:S01]  /*1360*/  IMAD R10, R10, 0x18, R1 ;  /* 0x000000180a0a7824 */ /* 0x000fe200078e0201 */
[----:B------:R-:W-:-:S03]  /*1370*/  DADD R4, -R12, R4 ;  /* 0x000000000c047229 */ /* 0x000fc60000000104 */
[----:B------:R-:W-:Y:S02]  /*1380*/  IMAD R10, R11, 0x8, R10 ;  /* 0x000000080b0a7824 */ /* 0x000fe400078e020a */
[----:B------:R-:W-:Y:S01]  /*1390*/  DADD R8, -R6, R8 ;  /* 0x0000000006087229 */ /* 0x000fe20000000108 */
[----:B------:R-:W-:Y:S04]  /*13a0*/  STL.64 [R1+0x30], R2 ;  /* 0x0000300201007387 */ /* 0x000fe80000100a00 */
[----:B------:R-:W-:Y:S04]  /*13b0*/  STL.64 [R1+0x28], R4 ;  /* 0x0000280401007387 */ /* 0x000fe80000100a00 */
[----:B------:R-:W-:Y:S04]  /*13c0*/  STL.64 [R1+0x38], R6 ;  /* 0x0000380601007387 */ /* 0x000fe80000100a00 */
[----:B------:R-:W-:Y:S04]  /*13d0*/  STL.64 [R1+0x40], R8 ;  /* 0x0000400801007387 */ /* 0x000fe80000100a00 */
[----:B------:R-:W2:Y:S01]  /*13e0*/  LDL.64 R10, [R10+-0x20] ;  /* 0xffffe0000a0a7983 */ /* 0x000ea20000100a00 */
[----:B0-----:R-:W-:-:S05]  /*13f0*/  IMAD.WIDE R14, R0, 0x8, R14 ;  /* 0x00000008000e7825 */ /* 0x001fca00078e020e */
[----:B--2---:R-:W-:Y:S01]  /*1400*/  STG.E.64 desc[UR4][R14.64], R10 ;  /* 0x0000000a0e007986 */ /* 0x004fe2000c101b04 */
[----:B------:R-:W-:Y:S05]  /*1410*/  EXIT ;  /* 0x000000000000794d */ /* 0x000fea0003800000 */
        .weak           $__internal_6_$__cuda_sm20_div_rn_f64_full
        .type           $__internal_6_$__cuda_sm20_div_rn_f64_full,@function
        .size           $__internal_6_$__cuda_sm20_div_rn_f64_full,($_Z22get_vacuum_probabilityPA3_A2_diiPdidS2_dd$__internal_trig_reduction_slowpathd - $__internal_6_$__cuda_sm20_div_rn_f64_full)
$__internal_6_$__cuda_sm20_div_rn_f64_full:
[C---:B------:R-:W-:Y:S01]  /*1420*/  FSETP.GEU.AND P0, PT, |R5|.reuse, 1.469367938527859385e-39, PT ;  /* 0x001000000500780b */ /* 0x040fe20003f0e200 */
[----:B------:R-:W-:Y:S01]  /*1430*/  IMAD.MOV.U32 R8, RZ, RZ, 0x1 ;  /* 0x00000001ff087424 */ /* 0x000fe200078e00ff */
[C---:B------:R-:W-:Y:S01]  /*1440*/  LOP3.LUT R2, R5.reuse, 0x800fffff, RZ, 0xc0, !PT ;  /* 0x800fffff05027812 */ /* 0x040fe200078ec0ff */
[----:B------:R-:W-:Y:S01]  /*1450*/  IMAD.MOV.U32 R7, RZ, RZ, 0x1ca00000 ;  /* 0x1ca00000ff077424 */ /* 0x000fe200078e00ff */
[----:B------:R-:W-:Y:S02]  /*1460*/  LOP3.LUT R16, R5, 0x7ff00000, RZ, 0xc0, !PT ;  /* 0x7ff0000005107812 */ /* 0x000fe400078ec0ff */
[----:B------:R-:W-:Y:S01]  /*1470*/  LOP3.LUT R3, R2, 0x3ff00000, RZ, 0xfc, !PT ;  /* 0x3ff0000002037812 */ /* 0x000fe200078efcff */
[----:B------:R-:W-:Y:S01]  /*1480*/  IMAD.MOV.U32 R2, RZ, RZ, R4 ;  /* 0x000000ffff027224 */ /* 0x000fe200078e0004 */
[----:B------:R-:W-:-:S04]  /*1490*/  LOP3.LUT R19, R11, 0x7ff00000, RZ, 0xc0, !PT ;  /* 0x7ff000000b137812 */ /* 0x000fc800078ec0ff */
[----:B------:R-:W-:Y:S01]  /*14a0*/  ISETP.GE.U32.AND P1, PT, R19, R16, PT ;  /* 0x000000101300720c */ /* 0x000fe20003f26070 */
[----:B------:R-:W-:Y:S01]  /*14b0*/  @!P0 DMUL R2, R4, 8.98846567431157953865e+307 ;  /* 0x7fe0000004028828 */ /* 0x000fe20000000000 */
[----:B------:R-:W-:-:S05]  /*14c0*/  IMAD.MOV.U32 R21, RZ, RZ, R19 ;  /* 0x000000ffff157224 */ /* 0x000fca00078e0013 */
[----:B------:R-:W0:Y:S02]  /*14d0*/  MUFU.RCP64H R9, R3 ;  /* 0x0000000300097308 */ /* 0x000e240000001800 */
[----:B0-----:R-:W-:-:S08]  /*14e0*/  DFMA R12, R8, -R2, 1 ;  /* 0x3ff00000080c742b */ /* 0x001fd00000000802 */
[----:B------:R-:W-:-:S08]  /*14f0*/  DFMA R12, R12, R12, R12 ;  /* 0x0000000c0c0c722b */ /* 0x000fd0000000000c */
[----:B------:R-:W-:Y:S01]  /*1500*/  DFMA R12, R8, R12, R8 ;  /* 0x0000000c080c722b */ /* 0x000fe20000000008 */
[----:B------:R-:W-:Y:S01]  /*1510*/  SEL R9, R7, 0x63400000, !P1 ;  /* 0x6340000007097807 */ /* 0x000fe20004800000 */
[----:B------:R-:W-:Y:S01]  /*1520*/  IMAD.MOV.U32 R8, RZ, RZ, R10 ;  /* 0x000000ffff087224 */ /* 0x000fe200078e000a */
[----:B------:R-:W-:Y:S02]  /*1530*/  FSETP.GEU.AND P1, PT, |R11|, 1.469367938527859385e-39, PT ;  /* 0x001000000b00780b */ /* 0x000fe40003f2e200 */
[----:B------:R-:W-:-:S03]  /*1540*/  LOP3.LUT R9, R9, 0x800fffff, R11, 0xf8, !PT ;  /* 0x800fffff09097812 */ /* 0x000fc600078ef80b */
[----:B------:R-:W-:-:S08]  /*1550*/  DFMA R14, R12, -R2, 1 ;  /* 0x3ff000000c0e742b */ /* 0x000fd00000000802 */
[----:B------:R-:W-:Y:S01]  /*1560*/  DFMA R12, R12, R14, R12 ;  /* 0x0000000e0c0c722b */ /* 0x000fe2000000000c */
[----:B------:R-:W-:Y:S10]  /*1570*/  @P1 BRA `(.L_x_645) ;  /* 0x0000000000201947 */ /* 0x000ff40003800000 */
[----:B------:R-:W-:-:S04]  /*1580*/  LOP3.LUT R14, R5, 0x7ff00000, RZ, 0xc0, !PT ;  /* 0x7ff00000050e7812 */ /* 0x000fc800078ec0ff */
[----:B------:R-:W-:Y:S01]  /*1590*/  ISETP.GE.U32.AND P1, PT, R19, R14, PT ;  /* 0x0000000e1300720c */ /* 0x000fe20003f26070 */
[----:B------:R-:W-:-:S03]  /*15a0*/  IMAD.MOV.U32 R14, RZ, RZ, RZ ;  /* 0x000000ffff0e7224 */ /* 0x000fc600078e00ff */
[----:B------:R-:W-:-:S04]  /*15b0*/  SEL R15, R7, 0x63400000, !P1 ;  /* 0x63400000070f7807 */ /* 0x000fc80004800000 */
[----:B------:R-:W-:-:S04]  /*15c0*/  LOP3.LUT R15, R15, 0x80000000, R11, 0xf8, !PT ;  /* 0x800000000f0f7812 */ /* 0x000fc800078ef80b */
[----:B------:R-:W-:-:S06]  /*15d0*/  LOP3.LUT R15, R15, 0x100000, RZ, 0xfc, !PT ;  /* 0x001000000f0f7812 */ /* 0x000fcc00078efcff */
[----:B------:R-:W-:-:S10]  /*15e0*/  DFMA R8, R8, 2, -R14 ;  /* 0x400000000808782b */ /* 0x000fd4000000080e */
[----:B------:R-:W-:-:S07]  /*15f0*/  LOP3.LUT R21, R9, 0x7ff00000, RZ, 0xc0, !PT ;  /* 0x7ff0000009157812 */ /* 0x000fce00078ec0ff */
.L_x_645:
[----:B------:R-:W-:Y:S01]  /*1600*/  IMAD.MOV.U32 R18, RZ, RZ, R16 ;  /* 0x000000ffff127224 */ /* 0x000fe200078e0010 */
[----:B------:R-:W-:Y:S01]  /*1610*/  @!P0 LOP3.LUT R18, R3, 0x7ff00000, RZ, 0xc0, !PT ;  /* 0x7ff0000003128812 */ /* 0x000fe200078ec0ff */
[----:B------:R-:W-:Y:S01]  /*1620*/  VIADD R20, R21, 0xffffffff ;  /* 0xffffffff15147836 */ /* 0x000fe20000000000 */
[----:B------:R-:W-:Y:S01]  /*1630*/  DMUL R14, R12, R8 ;  /* 0x000000080c0e7228 */ /* 0x000fe20000000000 */
[----:B------:R-:W-:Y:S02]  /*1640*/  BSSY.RECONVERGENT B1, `(.L_x_646) ;  /* 0x0000037000017945 */ /* 0x000fe40003800200 */
[----:B------:R-:W-:Y:S01]  /*1650*/  VIADD R22, R18, 0xffffffff ;  /* 0xffffffff12167836 */ /* 0x000fe20000000000 */
[----:B------:R-:W-:-:S04]  /*1660*/  ISETP.GT.U32.AND P0, PT, R20, 0x7feffffe, PT ;  /* 0x7feffffe1400780c */ /* 0x000fc80003f04070 */
[----:B------:R-:W-:Y:S01]  /*1670*/  ISETP.GT.U32.OR P0, PT, R22, 0x7feffffe, P0 ;  /* 0x7feffffe1600780c */ /* 0x000fe20000704470 */
[----:B------:R-:W-:-:S08]  /*1680*/  DFMA R16, R14, -R2, R8 ;  /* 0x800000020e10722b */ /* 0x000fd00000000008 */
[----:B------:R-:W-:-:S04]  /*1690*/  DFMA R12, R12, R16, R14 ;  /* 0x000000100c0c722b */ /* 0x000fc8000000000e */
[----:B------:R-:W-:Y:S07]  /*16a0*/  @P0 BRA `(.L_x_647) ;  /* 0x00000000006c0947 */ /* 0x000fee0003800000 */
[----:B------:R-:W-:-:S04]  /*16b0*/  LOP3.LUT R14, R5, 0x7ff00000, RZ, 0xc0, !PT ;  /* 0x7ff00000050e7812 */ /* 0x000fc800078ec0ff */
[CC--:B------:R-:W-:Y:S02]  /*16c0*/  VIADDMNMX R10, R19.reuse, -R14.reuse, 0xb9600000, !PT ;  /* 0xb9600000130a7446 */ /* 0x0c0fe4000780090e */
[----:B------:R-:W-:Y:S02]  /*16d0*/  ISETP.GE.U32.AND P0, PT, R19, R14, PT ;  /* 0x0000000e1300720c */ /* 0x000fe40003f06070 */
[----:B------:R-:W-:Y:S02]  /*16e0*/  VIMNMX R10, PT, PT, R10, 0x46a00000, PT ;  /* 0x46a000000a0a7848 */ /* 0x000fe40003fe0100 */
[----:B------:R-:W-:-:S05]  /*16f0*/  SEL R7, R7, 0x63400000, !P0 ;  /* 0x6340000007077807 */ /* 0x000fca0004000000 */
[----:B------:R-:W-:Y:S02]  /*1700*/  IMAD.IADD R7, R10, 0x1, -R7 ;  /* 0x000000010a077824 */ /* 0x000fe400078e0a07 */
[----:B------:R-:W-:Y:S02]  /*1710*/  IMAD.MOV.U32 R10, RZ, RZ, RZ ;  /* 0x000000ffff0a7224 */ /* 0x000fe400078e00ff */
        /* <DEDUP_REMOVED lines=20> */
.L_x_647:
        /* <DEDUP_REMOVED lines=16> */
.L_x_650:
[----:B------:R-:W-:Y:S01]  /*1960*/  LOP3.LUT R15, R5, 0x80000, RZ, 0xfc, !PT ;  /* 0x00080000050f7812 */ /* 0x000fe200078efcff */
[----:B------:R-:W-:Y:S01]  /*1970*/  IMAD.MOV.U32 R14, RZ, RZ, R4 ;  /* 0x000000ffff0e7224 */ /* 0x000fe200078e0004 */
[----:B------:R-:W-:Y:S06]  /*1980*/  BRA `(.L_x_648) ;  /* 0x0000000000087947 */ /* 0x000fec0003800000 */
.L_x_649:
[----:B------:R-:W-:Y:S01]  /*1990*/  LOP3.LUT R15, R11, 0x80000, RZ, 0xfc, !PT ;  /* 0x000800000b0f7812 */ /* 0x000fe200078efcff */
[----:B------:R-:W-:-:S07]  /*19a0*/  IMAD.MOV.U32 R14, RZ, RZ, R10 ;  /* 0x000000ffff0e7224 */ /* 0x000fce00078e000a */
.L_x_648:
[----:B------:R-:W-:Y:S05]  /*19b0*/  BSYNC.RECONVERGENT B1 ;  /* 0x0000000000017941 */ /* 0x000fea0003800200 */
.L_x_646:
[----:B------:R-:W-:-:S04]  /*19c0*/  IMAD.MOV.U32 R7, RZ, RZ, 0x0 ;  /* 0x00000000ff077424 */ /* 0x000fc800078e00ff */
[----:B------:R-:W-:Y:S05]  /*19d0*/  RET.REL.NODEC R6 `(_Z22get_vacuum_probabilityPA3_A2_diiPdidS2_dd) ;  /* 0xffffffe406887950 */ /* 0x000fea0003c3ffff */
        .type           $_Z22get_vacuum_probabilityPA3_A2_diiPdidS2_dd$__internal_trig_reduction_slowpathd,@function
        .size           $_Z22get_vacuum_probabilityPA3_A2_diiPdidS2_dd$__internal_trig_reduction_slowpathd,(.L_x_669 - $_Z22get_vacuum_probabilityPA3_A2_diiPdidS2_dd$__internal_trig_reduction_slowpathd)
$_Z22get_vacuum_probabilityPA3_A2_diiPdidS2_dd$__internal_trig_reduction_slowpathd:
[----:B------:R-:W-:Y:S01]  /*19e0*/  SHF.R.U32.HI R4, RZ, 0x14, R19 ;  /* 0x00000014ff047819 */ /* 0x000fe20000011613 */
[----:B------:R-:W-:-:S03]  /*19f0*/  IMAD.MOV.U32 R2, RZ, RZ, RZ ;  /* 0x000000ffff027224 */ /* 0x000fc600078e00ff */
        /* <DEDUP_REMOVED lines=16> */
[----:B------:R-:W-:Y:S01]  /*1b00*/  BSSY.RECONVERGENT B2, `(.L_x_654) ;  /* 0x0000022000027945 */ /* 0x000fe20003800200 */
[----:B------:R-:W-:Y:S01]  /*1b10*/  IMAD.SHL.U32 R13, R18, 0x800, RZ ;  /* 0x00000800120d7824 */ /* 0x000fe200078e00ff */
[----:B------:R-:W-:Y:S01]  /*1b20*/  IADD3 R16, PT, PT, RZ, -R5, -R8 ;  /* 0x80000005ff107210 */ /* 0x000fe20007ffe808 */
[----:B------:R-:W-:Y:S01]  /*1b30*/  IMAD.MOV.U32 R12, RZ, RZ, RZ ;  /* 0x000000ffff0c7224 */ /* 0x000fe200078e00ff */
[----:B------:R-:W-:Y:S02]  /*1b40*/  CS2R R20, SRZ ;  /* 0x0000000000147805 */ /* 0x000fe4000001ff00 */
[----:B------:R-:W-:-:S07]  /*1b50*/  LOP3.LUT R15, R15, 0x80000000, RZ, 0xfc, !PT ;  /* 0x800000000f0f7812 */ /* 0x000fce00078efcff */
.L_x_655:
        /* <DEDUP_REMOVED lines=24> */
[----:B------:R-:W-:Y:S02]  /*1ce0*/  IMAD.X R2, RZ, RZ, R2, P1 ;  /* 0x000000ffff027224 */ /* 0x000fe400008e0602 */
[----:B0-----:R-:W-:Y:S02]  /*1cf0*/  IMAD.MOV.U32 R20, RZ, RZ, R3 ;  /* 0x000000ffff147224 */ /* 0x001fe400078e0003 */
[----:B------:R-:W-:-:S06]  /*1d00*/  IMAD.MOV.U32 R21, RZ, RZ, R2 ;  /* 0x000000ffff157224 */ /* 0x000fcc00078e0002 */
[----:B------:R-:W-:Y:S05]  /*1d10*/  @P0 BRA `(.L_x_655) ;  /* 0xfffffffc00900947 */ /* 0x000fea000383ffff */
[----:B------:R-:W-:Y:S05]  /*1d20*/  BSYNC.RECONVERGENT B2 ;  /* 0x0000000000027941 */ /* 0x000fea0003800200 */
.L_x_654:
[----:B------:R-:W-:-:S07]  /*1d30*/  IMAD.MOV.U32 R17, RZ, RZ, R8 ;  /* 0x000000ffff117224 */ /* 0x000fce00078e0008 */
.L_x_653:
[----:B------:R-:W-:Y:S05]  /*1d40*/  BSYNC.RECONVERGENT B1 ;  /* 0x0000000000017941 */ /* 0x000fea0003800200 */
.L_x_652:
        /* <DEDUP_REMOVED lines=11> */
[--C-:B---3--:R-:W-:Y:S02]  /*1e00*/  @P0 SHF.R.U32.HI R17, RZ, 0x1, R3.reuse ;  /* 0x00000001ff110819 */ /* 0x108fe40000011603 */
[C---:B------:R-:W-:Y:S02]  /*1e10*/  @P0 SHF.R.U64 R15, R2.reuse, 0x1, R3 ;  /* 0x00000001020f0819 */ /* 0x040fe40000001203 */
[CC--:B------:R-:W-:Y:S02]  /*1e20*/  @P0 SHF.L.U32 R12, R2.reuse, R27.reuse, RZ ;  /* 0x0000001b020c0219 */ /* 0x0c0fe400000006ff */
[----:B------:R-:W-:Y:S02]  /*1e30*/  @P0 SHF.R.U64 R9, R9, R8, R11 ;  /* 0x0000000809090219 */ /* 0x000fe4000000120b */
[----:B------:R-:W-:-:S02]  /*1e40*/  @P0 SHF.L.U64.HI R13, R2, R27, R3 ;  /* 0x0000001b020d0219 */ /* 0x000fc40000010203 */
[-C--:B------:R-:W-:Y:S02]  /*1e50*/  @P0 SHF.R.U32.HI R10, RZ, R8.reuse, R11 ;  /* 0x00000008ff0a0219 */ /* 0x080fe4000001160b */
[----:B----4-:R-:W-:Y:S02]  /*1e60*/  @P0 SHF.L.U32 R11, R4, R27, RZ ;  /* 0x0000001b040b0219 */ /* 0x010fe400000006ff */
[----:B------:R-:W-:Y:S02]  /*1e70*/  @P0 SHF.R.U64 R16, R15, R8, R17 ;  /* 0x000000080f100219 */ /* 0x000fe40000001211 */
[----:B------:R-:W-:Y:S02]  /*1e80*/  @P0 LOP3.LUT R2, R12, R9, RZ, 0xfc, !PT ;  /* 0x000000090c020212 */ /* 0x000fe400078efcff */
[----:B------:R-:W-:Y:S02]  /*1e90*/  @P0 LOP3.LUT R3, R13, R10, RZ, 0xfc, !PT ;  /* 0x0000000a0d030212 */ /* 0x000fe400078efcff */
[----:B------:R-:W-:-:S02]  /*1ea0*/  @P0 SHF.L.U64.HI R9, R4, R27, R5 ;  /* 0x0000001b04090219 */ /* 0x000fc40000010205 */
[----:B------:R-:W-:Y:S01]  /*1eb0*/  @P0 LOP3.LUT R4, R11, R16, RZ, 0xfc, !PT ;  /* 0x000000100b040212 */ /* 0x000fe200078efcff */
[C---:B------:R-:W-:Y:S01]  /*1ec0*/  IMAD.SHL.U32 R11, R2.reuse, 0x4, RZ ;  /* 0x00000004020b7824 */ /* 0x040fe200078e00ff */
        /* <DEDUP_REMOVED lines=22> */
[----:B------:R-:W-:-:S03]  /*2030*/  IADD3 R2, PT, PT, -R3, 0x3f, RZ ;  /* 0x0000003f03027810 */ /* 0x000fc60007ffe1ff */
[----:B------:R-:W-:-:S05]  /*2040*/  @P1 IMAD.MOV R2, RZ, RZ, R9 ;  /* 0x000000ffff021224 */ /* 0x000fca00078e0209 */
        /* <DEDUP_REMOVED lines=12> */
.L_x_657:
[----:B------:R-:W-:Y:S05]  /*2110*/  BSYNC.RECONVERGENT B1 ;  /* 0x0000000000017941 */ /* 0x000fea0003800200 */
.L_x_656:
[----:B------:R-:W-:Y:S01]  /*2120*/  IMAD.WIDE.U32 R16, R10, 0x2168c235, RZ ;  /* 0x2168c2350a107825 */ /* 0x000fe200078e00ff */
[----:B------:R-:W-:-:S03]  /*2130*/  SHF.R.U32.HI R5, RZ, 0x1e, R5 ;  /* 0x0000001eff057819 */ /* 0x000fc60000011605 */
[----:B------:R-:W-:Y:S01]  /*2140*/  IMAD.MOV.U32 R8, RZ, RZ, R17 ;  /* 0x000000ffff087224 */ /* 0x000fe200078e0011 */
[----:B------:R-:W-:Y:S01]  /*2150*/  IADD3 RZ, P1, PT, R16, R16, RZ ;  /* 0x0000001010ff7210 */ /* 0x000fe20007f3e0ff */
[----:B------:R-:W-:Y:S02]  /*2160*/  IMAD.MOV.U32 R9, RZ, RZ, RZ ;  /* 0x000000ffff097224 */ /* 0x000fe400078e00ff */
[----:B------:R-:W-:-:S04]  /*2170*/  IMAD.HI.U32 R3, R13, -0x36f0255e, RZ ;  /* 0xc90fdaa20d037827 */ /* 0x000fc800078e00ff */
[----:B------:R-:W-:-:S04]  /*2180*/  IMAD.WIDE.U32 R8, R10, -0x36f0255e, R8 ;  /* 0xc90fdaa20a087825 */ /* 0x000fc800078e0008 */
[----:B------:R-:W-:-:S04]  /*2190*/  IMAD.WIDE.U32 R8, P2, R13, 0x2168c235, R8 ;  /* 0x2168c2350d087825 */ /* 0x000fc80007840008 */
[----:B------:R-:W-:Y:S01]  /*21a0*/  IMAD R13, R13, -0x36f0255e, RZ ;  /* 0xc90fdaa20d0d7824 */ /* 0x000fe200078e02ff */
[----:B------:R-:W-:Y:S01]  /*21b0*/  IADD3.X RZ, P1, PT, R8, R8, RZ, P1, !PT ;  /* 0x0000000808ff7210 */ /* 0x000fe20000f3e4ff */
[----:B------:R-:W-:-:S03]  /*21c0*/  IMAD.X R3, RZ, RZ, R3, P2 ;  /* 0x000000ffff037224 */ /* 0x000fc600010e0603 */
[----:B------:R-:W-:-:S04]  /*21d0*/  IADD3 R9, P2, PT, R13, R9, RZ ;  /* 0x000000090d097210 */ /* 0x000fc80007f5e0ff */
[C---:B------:R-:W-:Y:S01]  /*21e0*/  ISETP.GT.U32.AND P3, PT, R9.reuse, RZ, PT ;  /* 0x000000ff0900720c */ /* 0x040fe20003f64070 */
[----:B------:R-:W-:Y:S01]  /*21f0*/  IMAD.X R3, RZ, RZ, R3, P2 ;  /* 0x000000ffff037224 */ /* 0x000fe200010e0603 */
[----:B------:R-:W-:-:S04]  /*2200*/  IADD3.X R8, P2, PT, R9, R9, RZ, P1, !PT ;  /* 0x0000000909087210 */ /* 0x000fc80000f5e4ff */
[C---:B------:R-:W-:Y:S01]  /*2210*/  ISETP.GT.AND.EX P1, PT, R3.reuse, RZ, PT, P3 ;  /* 0x000000ff0300720c */ /* 0x040fe20003f24330 */
[----:B------:R-:W-:-:S03]  /*2220*/  IMAD.X R10, R3, 0x1, R3, P2 ;  /* 0x00000001030a7824 */ /* 0x000fc600010e0603 */
[----:B------:R-:W-:Y:S02]  /*2230*/  SEL R8, R8, R9, P1 ;  /* 0x0000000908087207 */ /* 0x000fe40000800000 */
        /* <DEDUP_REMOVED lines=8> */
[----:B------:R-:W-:-:S04]  /*22c0*/  IADD3 R3, P2, PT, R3, 0x1, RZ ;  /* 0x0000000103037810 */ /* 0x000fc80007f5e0ff */
[----:B------:R-:W-:-:S04]  /*22d0*/  LEA.HI.X R8, R8, RZ, RZ, 0x16, P2 ;  /* 0x000000ff08087211 */ /* 0x000fc800010fb4ff */
[--C-:B------:R-:W-:Y:S01]  /*22e0*/  SHF.R.U64 R2, R3, 0x1, R8.reuse ;  /* 0x0000000103027819 */ /* 0x100fe20000001208 */
[----:B------:R-:W-:Y:S01]  /*22f0*/  IMAD.SHL.U32 R3, R9, 0x100000, RZ ;  /* 0x0010000009037824 */ /* 0x000fe200078e00ff */
[----:B------:R-:W-:Y:S02]  /*2300*/  SHF.R.U32.HI R8, RZ, 0x1, R8 ;  /* 0x00000001ff087819 */ /* 0x000fe40000011608 */
[----:B------:R-:W-:Y:S02]  /*2310*/  IADD3 R18, P2, P3, RZ, RZ, R2 ;  /* 0x000000ffff127210 */ /* 0x000fe40007b5e002 */
[----:B------:R-:W-:Y:S02]  /*2320*/  LEA.HI R2, R4, R5, RZ, 0x1 ;  /* 0x0000000504027211 */ /* 0x000fe400078f08ff */
[----:B------:R-:W-:-:S03]  /*2330*/  IADD3.X R4, PT, PT, R3, 0x3fe00000, R8, P2, P3 ;  /* 0x3fe0000003047810 */ /* 0x000fc600017e6408 */
[----:B------:R-:W-:Y:S01]  /*2340*/  @P1 IMAD.MOV R2, RZ, RZ, -R2 ;  /* 0x000000ffff021224 */ /* 0x000fe200078e0a02 */
[----:B------:R-:W-:-:S07]  /*2350*/  LOP3.LUT R19, R4, R19, RZ, 0xfc, !PT ;  /* 0x0000001304137212 */ /* 0x000fce00078efcff */
.L_x_651:
[----:B------:R-:W-:Y:S02]  /*2360*/  IMAD.MOV.U32 R15, RZ, RZ, 0x0 ;  /* 0x00000000ff0f7424 */ /* 0x000fe400078e00ff */
[----:B------:R-:W-:Y:S02]  /*2370*/  IMAD.MOV.U32 R4, RZ, RZ, R18 ;  /* 0x000000ffff047224 */ /* 0x000fe400078e0012 */
[----:B------:R-:W-:Y:S01]  /*2380*/  IMAD.MOV.U32 R5, RZ, RZ, R19 ;  /* 0x000000ffff057224 */ /* 0x000fe200078e0013 */
[----:B------:R-:W-:Y:S06]  /*2390*/  RET.REL.NODEC R14 `(_Z22get_vacuum_probabilityPA3_A2_diiPdidS2_dd) ;  /* 0xffffffdc0e187950 */ /* 0x000fec0003c3ffff */
.L_x_658:
        /* <DEDUP_REMOVED lines=14> */
.L_x_669:


//--------------------- .nv.global.init           --------------------------
	.section	.nv.global.init,"aw",@progbits
	.align	16
.nv.global.init:
	.type		__cudart_sin_cos_coeffs,@object
	.size		__cudart_sin_cos_coeffs,(__cudart_i2opi_d - __cudart_sin_cos_coeffs)
__cudart_sin_cos_coeffs:
        /*0000*/ 	.byte	0x46, 0xd2, 0xb0, 0x2c, 0xf1, 0xe5, 0x5a, 0xbe, 0x92, 0xe3, 0xac, 0x69, 0xe3, 0x1d, 0xc7, 0x3e
        /*0010*/ 	.byte	0xa1, 0x62, 0xdb, 0x19, 0xa0, 0x01, 0x2a, 0xbf, 0x18, 0x08, 0x11, 0x11, 0x11, 0x11, 0x81, 0x3f
        /*0020*/ 	.byte	0x54, 0x55, 0x55, 0x55, 0x55, 0x55, 0xc5, 0xbf, 0x00, 0x00, 0x00, 0x00, 0x00, 0x00, 0x00, 0x00
        /*0030*/ 	.byte	0x00, 0x00, 0x00, 0x00, 0x00, 0x00, 0x00, 0x00, 0x64, 0x81, 0xfd, 0x20, 0x83, 0xff, 0xa8, 0xbd
        /*0040*/ 	.byte	0x28, 0x85, 0xef, 0xc1, 0xa7, 0xee, 0x21, 0x3e, 0xd9, 0xe6, 0x06, 0x8e, 0x4f, 0x7e, 0x92, 0xbe
        /*0050*/ 	.byte	0xe9, 0xbc, 0xdd, 0x19, 0xa0, 0x01, 0xfa, 0x3e, 0x47, 0x5d, 0xc1, 0x16, 0x6c, 0xc1, 0x56, 0xbf
        /*0060*/ 	.byte	0x51, 0x55, 0x55, 0x55, 0x55, 0x55, 0xa5, 0x3f, 0x00, 0x00, 0x00, 0x00, 0x00, 0x00, 0xe0, 0xbf
        /*0070*/ 	.byte	0x00, 0x00, 0x00, 0x00, 0x00, 0x00, 0xf0, 0x3f, 0x00, 0x00, 0x00, 0x00, 0x00, 0x00, 0x00, 0x00
	.type		__cudart_i2opi_d,@object
	.size		__cudart_i2opi_d,(.L_6 - __cudart_i2opi_d)
__cudart_i2opi_d:
        /* <DEDUP_REMOVED lines=9> */
.L_6:


//--------------------- .nv.shared.reserved.0     --------------------------
	.section	.nv.shared.reserved.0,"aw",@nobits
	.weak		__nv_reservedSMEM_offset_0_alias
	.size		__nv_reservedSMEM_offset_0_alias, 0, 64
	.other		__nv_reservedSMEM_offset_0_alias,@"STO_CUDA_RESERVED_SHARED STV_DEFAULT"
__nv_reservedSMEM_offset_0_alias:
	.zero		0
	.zero		64


//--------------------- .nv.constant0._Z9propagateiiPdS_diS_ --------------------------
	.section	.nv.constant0._Z9propagateiiPdS_diS_,"a",@progbits
	.sectionflags	@""
	.align	4
.nv.constant0._Z9propagateiiPdS_diS_:
	.zero		944


//--------------------- .nv.constant0._Z18propagateLinearAllPiS_ddPdS0_i --------------------------
	.section	.nv.constant0._Z18propagateLinearAllPiS_ddPdS0_i,"a",@progbits
	.sectionflags	@""
	.align	4
.nv.constant0._Z18propagateLinearAllPiS_ddPdS0_i:
	.zero		948


//--------------------- .nv.constant0._Z15propagateLineariiddPdS_i --------------------------
	.section	.nv.constant0._Z15propagateLineariiddPdS_i,"a",@progbits
	.sectionflags	@""
	.align	4
.nv.constant0._Z15propagateLineariiddPdS_i:
	.zero		940


//--------------------- .nv.constant0._Z22get_vacuum_probabilityPA3_A2_diiPdidS2_dd --------------------------
	.section	.nv.constant0._Z22get_vacuum_probabilityPA3_A2_diiPdidS2_dd,"a",@progbits
	.sectionflags	@""
	.align	4
.nv.constant0._Z22get_vacuum_probabilityPA3_A2_diiPdidS2_dd:
	.zero		960


//--------------------- SYMBOLS --------------------------

	.type		.nv.reservedSmem.offset0,@object
	.size		.nv.reservedSmem.offset0,0x4
